//
// Generated by NVIDIA NVVM Compiler
//
// Compiler Build ID: CL-36424714
// Cuda compilation tools, release 13.0, V13.0.88
// Based on NVVM 20.0.0
//

.version 9.0
.target sm_100
.address_size 64

	// .globl	_Z12gpukernelW32PdS_S_i

.visible .entry _Z12gpukernelW32PdS_S_i(
	.param .u64 .ptr .align 1 _Z12gpukernelW32PdS_S_i_param_0,
	.param .u64 .ptr .align 1 _Z12gpukernelW32PdS_S_i_param_1,
	.param .u64 .ptr .align 1 _Z12gpukernelW32PdS_S_i_param_2,
	.param .u32 _Z12gpukernelW32PdS_S_i_param_3
)
{
	.reg .pred 	%p<35>;
	.reg .b32 	%r<10>;
	.reg .b64 	%rd<7>;
	.reg .b64 	%fd<129>;

	ld.param.u64 	%rd5, [_Z12gpukernelW32PdS_S_i_param_0];
	ld.param.u64 	%rd4, [_Z12gpukernelW32PdS_S_i_param_1];
	ld.param.u32 	%r7, [_Z12gpukernelW32PdS_S_i_param_3];
	cvta.to.global.u64 	%rd1, %rd5;
	setp.lt.s32 	%p1, %r7, 1;
	@%p1 bra 	$L__BB0_67;
	mov.u32 	%r1, %tid.x;
	neg.s32 	%r9, %r7;
	cvta.to.global.u64 	%rd2, %rd4;
	mov.u32 	%r8, %r1;
$L__BB0_2:
	setp.ne.s32 	%p2, %r1, 0;
	mul.wide.u32 	%rd6, %r8, 8;
	add.s64 	%rd3, %rd2, %rd6;
	@%p2 bra 	$L__BB0_4;
	ld.global.f64 	%fd1, [%rd3];
	add.f64 	%fd2, %fd1, 0d0000000000000000;
	ld.global.f64 	%fd3, [%rd1];
	add.f64 	%fd4, %fd3, %fd2;
	st.global.f64 	[%rd1], %fd4;
$L__BB0_4:
	setp.ne.s32 	%p3, %r1, 0;
	@%p3 bra 	$L__BB0_6;
	ld.global.f64 	%fd5, [%rd3+256];
	add.f64 	%fd6, %fd5, 0d0000000000000000;
	ld.global.f64 	%fd7, [%rd1+8];
	add.f64 	%fd8, %fd7, %fd6;
	st.global.f64 	[%rd1+8], %fd8;
$L__BB0_6:
	setp.ne.s32 	%p4, %r1, 0;
	@%p4 bra 	$L__BB0_8;
	ld.global.f64 	%fd9, [%rd3+512];
	add.f64 	%fd10, %fd9, 0d0000000000000000;
	ld.global.f64 	%fd11, [%rd1+16];
	add.f64 	%fd12, %fd11, %fd10;
	st.global.f64 	[%rd1+16], %fd12;
$L__BB0_8:
	setp.ne.s32 	%p5, %r1, 0;
	@%p5 bra 	$L__BB0_10;
	ld.global.f64 	%fd13, [%rd3+768];
	add.f64 	%fd14, %fd13, 0d0000000000000000;
	ld.global.f64 	%fd15, [%rd1+24];
	add.f64 	%fd16, %fd15, %fd14;
	st.global.f64 	[%rd1+24], %fd16;
$L__BB0_10:
	setp.ne.s32 	%p6, %r1, 0;
	@%p6 bra 	$L__BB0_12;
	ld.global.f64 	%fd17, [%rd3+1024];
	add.f64 	%fd18, %fd17, 0d0000000000000000;
	ld.global.f64 	%fd19, [%rd1+32];
	add.f64 	%fd20, %fd19, %fd18;
	st.global.f64 	[%rd1+32], %fd20;
$L__BB0_12:
	setp.ne.s32 	%p7, %r1, 0;
	@%p7 bra 	$L__BB0_14;
	ld.global.f64 	%fd21, [%rd3+1280];
	add.f64 	%fd22, %fd21, 0d0000000000000000;
	ld.global.f64 	%fd23, [%rd1+40];
	add.f64 	%fd24, %fd23, %fd22;
	st.global.f64 	[%rd1+40], %fd24;
$L__BB0_14:
	setp.ne.s32 	%p8, %r1, 0;
	@%p8 bra 	$L__BB0_16;
	ld.global.f64 	%fd25, [%rd3+1536];
	add.f64 	%fd26, %fd25, 0d0000000000000000;
	ld.global.f64 	%fd27, [%rd1+48];
	add.f64 	%fd28, %fd27, %fd26;
	st.global.f64 	[%rd1+48], %fd28;
$L__BB0_16:
	setp.ne.s32 	%p9, %r1, 0;
	@%p9 bra 	$L__BB0_18;
	ld.global.f64 	%fd29, [%rd3+1792];
	add.f64 	%fd30, %fd29, 0d0000000000000000;
	ld.global.f64 	%fd31, [%rd1+56];
	add.f64 	%fd32, %fd31, %fd30;
	st.global.f64 	[%rd1+56], %fd32;
$L__BB0_18:
	setp.ne.s32 	%p10, %r1, 0;
	@%p10 bra 	$L__BB0_20;
	ld.global.f64 	%fd33, [%rd3+2048];
	add.f64 	%fd34, %fd33, 0d0000000000000000;
	ld.global.f64 	%fd35, [%rd1+64];
	add.f64 	%fd36, %fd35, %fd34;
	st.global.f64 	[%rd1+64], %fd36;
$L__BB0_20:
	setp.ne.s32 	%p11, %r1, 0;
	@%p11 bra 	$L__BB0_22;
	ld.global.f64 	%fd37, [%rd3+2304];
	add.f64 	%fd38, %fd37, 0d0000000000000000;
	ld.global.f64 	%fd39, [%rd1+72];
	add.f64 	%fd40, %fd39, %fd38;
	st.global.f64 	[%rd1+72], %fd40;
$L__BB0_22:
	setp.ne.s32 	%p12, %r1, 0;
	@%p12 bra 	$L__BB0_24;
	ld.global.f64 	%fd41, [%rd3+2560];
	add.f64 	%fd42, %fd41, 0d0000000000000000;
	ld.global.f64 	%fd43, [%rd1+80];
	add.f64 	%fd44, %fd43, %fd42;
	st.global.f64 	[%rd1+80], %fd44;
$L__BB0_24:
	setp.ne.s32 	%p13, %r1, 0;
	@%p13 bra 	$L__BB0_26;
	ld.global.f64 	%fd45, [%rd3+2816];
	add.f64 	%fd46, %fd45, 0d0000000000000000;
	ld.global.f64 	%fd47, [%rd1+88];
	add.f64 	%fd48, %fd47, %fd46;
	st.global.f64 	[%rd1+88], %fd48;
$L__BB0_26:
	setp.ne.s32 	%p14, %r1, 0;
	@%p14 bra 	$L__BB0_28;
	ld.global.f64 	%fd49, [%rd3+3072];
	add.f64 	%fd50, %fd49, 0d0000000000000000;
	ld.global.f64 	%fd51, [%rd1+96];
	add.f64 	%fd52, %fd51, %fd50;
	st.global.f64 	[%rd1+96], %fd52;
$L__BB0_28:
	setp.ne.s32 	%p15, %r1, 0;
	@%p15 bra 	$L__BB0_30;
	ld.global.f64 	%fd53, [%rd3+3328];
	add.f64 	%fd54, %fd53, 0d0000000000000000;
	ld.global.f64 	%fd55, [%rd1+104];
	add.f64 	%fd56, %fd55, %fd54;
	st.global.f64 	[%rd1+104], %fd56;
$L__BB0_30:
	setp.ne.s32 	%p16, %r1, 0;
	@%p16 bra 	$L__BB0_32;
	ld.global.f64 	%fd57, [%rd3+3584];
	add.f64 	%fd58, %fd57, 0d0000000000000000;
	ld.global.f64 	%fd59, [%rd1+112];
	add.f64 	%fd60, %fd59, %fd58;
	st.global.f64 	[%rd1+112], %fd60;
$L__BB0_32:
	setp.ne.s32 	%p17, %r1, 0;
	@%p17 bra 	$L__BB0_34;
	ld.global.f64 	%fd61, [%rd3+3840];
	add.f64 	%fd62, %fd61, 0d0000000000000000;
	ld.global.f64 	%fd63, [%rd1+120];
	add.f64 	%fd64, %fd63, %fd62;
	st.global.f64 	[%rd1+120], %fd64;
$L__BB0_34:
	setp.ne.s32 	%p18, %r1, 0;
	@%p18 bra 	$L__BB0_36;
	ld.global.f64 	%fd65, [%rd3+4096];
	add.f64 	%fd66, %fd65, 0d0000000000000000;
	ld.global.f64 	%fd67, [%rd1+128];
	add.f64 	%fd68, %fd67, %fd66;
	st.global.f64 	[%rd1+128], %fd68;
$L__BB0_36:
	setp.ne.s32 	%p19, %r1, 0;
	@%p19 bra 	$L__BB0_38;
	ld.global.f64 	%fd69, [%rd3+4352];
	add.f64 	%fd70, %fd69, 0d0000000000000000;
	ld.global.f64 	%fd71, [%rd1+136];
	add.f64 	%fd72, %fd71, %fd70;
	st.global.f64 	[%rd1+136], %fd72;
$L__BB0_38:
	setp.ne.s32 	%p20, %r1, 0;
	@%p20 bra 	$L__BB0_40;
	ld.global.f64 	%fd73, [%rd3+4608];
	add.f64 	%fd74, %fd73, 0d0000000000000000;
	ld.global.f64 	%fd75, [%rd1+144];
	add.f64 	%fd76, %fd75, %fd74;
	st.global.f64 	[%rd1+144], %fd76;
$L__BB0_40:
	setp.ne.s32 	%p21, %r1, 0;
	@%p21 bra 	$L__BB0_42;
	ld.global.f64 	%fd77, [%rd3+4864];
	add.f64 	%fd78, %fd77, 0d0000000000000000;
	ld.global.f64 	%fd79, [%rd1+152];
	add.f64 	%fd80, %fd79, %fd78;
	st.global.f64 	[%rd1+152], %fd80;
$L__BB0_42:
	setp.ne.s32 	%p22, %r1, 0;
	@%p22 bra 	$L__BB0_44;
	ld.global.f64 	%fd81, [%rd3+5120];
	add.f64 	%fd82, %fd81, 0d0000000000000000;
	ld.global.f64 	%fd83, [%rd1+160];
	add.f64 	%fd84, %fd83, %fd82;
	st.global.f64 	[%rd1+160], %fd84;
$L__BB0_44:
	setp.ne.s32 	%p23, %r1, 0;
	@%p23 bra 	$L__BB0_46;
	ld.global.f64 	%fd85, [%rd3+5376];
	add.f64 	%fd86, %fd85, 0d0000000000000000;
	ld.global.f64 	%fd87, [%rd1+168];
	add.f64 	%fd88, %fd87, %fd86;
	st.global.f64 	[%rd1+168], %fd88;
$L__BB0_46:
	setp.ne.s32 	%p24, %r1, 0;
	@%p24 bra 	$L__BB0_48;
	ld.global.f64 	%fd89, [%rd3+5632];
	add.f64 	%fd90, %fd89, 0d0000000000000000;
	ld.global.f64 	%fd91, [%rd1+176];
	add.f64 	%fd92, %fd91, %fd90;
	st.global.f64 	[%rd1+176], %fd92;
$L__BB0_48:
	setp.ne.s32 	%p25, %r1, 0;
	@%p25 bra 	$L__BB0_50;
	ld.global.f64 	%fd93, [%rd3+5888];
	add.f64 	%fd94, %fd93, 0d0000000000000000;
	ld.global.f64 	%fd95, [%rd1+184];
	add.f64 	%fd96, %fd95, %fd94;
	st.global.f64 	[%rd1+184], %fd96;
$L__BB0_50:
	setp.ne.s32 	%p26, %r1, 0;
	@%p26 bra 	$L__BB0_52;
	ld.global.f64 	%fd97, [%rd3+6144];
	add.f64 	%fd98, %fd97, 0d0000000000000000;
	ld.global.f64 	%fd99, [%rd1+192];
	add.f64 	%fd100, %fd99, %fd98;
	st.global.f64 	[%rd1+192], %fd100;
$L__BB0_52:
	setp.ne.s32 	%p27, %r1, 0;
	@%p27 bra 	$L__BB0_54;
	ld.global.f64 	%fd101, [%rd3+6400];
	add.f64 	%fd102, %fd101, 0d0000000000000000;
	ld.global.f64 	%fd103, [%rd1+200];
	add.f64 	%fd104, %fd103, %fd102;
	st.global.f64 	[%rd1+200], %fd104;
$L__BB0_54:
	setp.ne.s32 	%p28, %r1, 0;
	@%p28 bra 	$L__BB0_56;
	ld.global.f64 	%fd105, [%rd3+6656];
	add.f64 	%fd106, %fd105, 0d0000000000000000;
	ld.global.f64 	%fd107, [%rd1+208];
	add.f64 	%fd108, %fd107, %fd106;
	st.global.f64 	[%rd1+208], %fd108;
$L__BB0_56:
	setp.ne.s32 	%p29, %r1, 0;
	@%p29 bra 	$L__BB0_58;
	ld.global.f64 	%fd109, [%rd3+6912];
	add.f64 	%fd110, %fd109, 0d0000000000000000;
	ld.global.f64 	%fd111, [%rd1+216];
	add.f64 	%fd112, %fd111, %fd110;
	st.global.f64 	[%rd1+216], %fd112;
$L__BB0_58:
	setp.ne.s32 	%p30, %r1, 0;
	@%p30 bra 	$L__BB0_60;
	ld.global.f64 	%fd113, [%rd3+7168];
	add.f64 	%fd114, %fd113, 0d0000000000000000;
	ld.global.f64 	%fd115, [%rd1+224];
	add.f64 	%fd116, %fd115, %fd114;
	st.global.f64 	[%rd1+224], %fd116;
$L__BB0_60:
	setp.ne.s32 	%p31, %r1, 0;
	@%p31 bra 	$L__BB0_62;
	ld.global.f64 	%fd117, [%rd3+7424];
	add.f64 	%fd118, %fd117, 0d0000000000000000;
	ld.global.f64 	%fd119, [%rd1+232];
	add.f64 	%fd120, %fd119, %fd118;
	st.global.f64 	[%rd1+232], %fd120;
$L__BB0_62:
	setp.ne.s32 	%p32, %r1, 0;
	@%p32 bra 	$L__BB0_64;
	ld.global.f64 	%fd121, [%rd3+7680];
	add.f64 	%fd122, %fd121, 0d0000000000000000;
	ld.global.f64 	%fd123, [%rd1+240];
	add.f64 	%fd124, %fd123, %fd122;
	st.global.f64 	[%rd1+240], %fd124;
$L__BB0_64:
	setp.ne.s32 	%p33, %r1, 0;
	@%p33 bra 	$L__BB0_66;
	ld.global.f64 	%fd125, [%rd3+7936];
	add.f64 	%fd126, %fd125, 0d0000000000000000;
	ld.global.f64 	%fd127, [%rd1+248];
	add.f64 	%fd128, %fd127, %fd126;
	st.global.f64 	[%rd1+248], %fd128;
$L__BB0_66:
	add.s32 	%r9, %r9, 1;
	setp.ne.s32 	%p34, %r9, 0;
	add.s32 	%r8, %r8, 1024;
	@%p34 bra 	$L__BB0_2;
$L__BB0_67:
	ret;

}
	// .globl	_Z13gpukernelW16rPdS_S_i
.visible .entry _Z13gpukernelW16rPdS_S_i(
	.param .u64 .ptr .align 1 _Z13gpukernelW16rPdS_S_i_param_0,
	.param .u64 .ptr .align 1 _Z13gpukernelW16rPdS_S_i_param_1,
	.param .u64 .ptr .align 1 _Z13gpukernelW16rPdS_S_i_param_2,
	.param .u32 _Z13gpukernelW16rPdS_S_i_param_3
)
{
	.reg .pred 	%p<19>;
	.reg .b32 	%r<30>;
	.reg .b64 	%rd<46>;
	.reg .b64 	%fd<97>;

	ld.param.u64 	%rd6, [_Z13gpukernelW16rPdS_S_i_param_0];
	ld.param.u64 	%rd7, [_Z13gpukernelW16rPdS_S_i_param_1];
	ld.param.u32 	%r8, [_Z13gpukernelW16rPdS_S_i_param_3];
	cvta.to.global.u64 	%rd1, %rd7;
	setp.lt.s32 	%p1, %r8, 1;
	@%p1 bra 	$L__BB1_35;
	cvta.to.global.u64 	%rd8, %rd6;
	mov.u32 	%r9, %tid.x;
	shr.u32 	%r10, %r9, 4;
	and.b32  	%r1, %r9, 15;
	shl.b32 	%r11, %r10, 5;
	mul.wide.u32 	%rd9, %r10, 8;
	add.s64 	%rd2, %rd8, %rd9;
	neg.s32 	%r29, %r8;
	or.b32  	%r12, %r11, %r1;
	add.s32 	%r28, %r12, 512;
	shl.b32 	%r13, %r9, 4;
	cvt.u64.u32 	%rd10, %r13;
	and.b64  	%rd11, %rd10, 16128;
	mul.wide.u32 	%rd12, %r1, 8;
	or.b64  	%rd13, %rd11, %rd12;
	add.s64 	%rd14, %rd13, %rd1;
	add.s64 	%rd45, %rd14, 128;
$L__BB1_2:
	setp.ne.s32 	%p2, %r1, 0;
	@%p2 bra 	$L__BB1_4;
	ld.global.f64 	%fd1, [%rd45+-128];
	ld.global.f64 	%fd2, [%rd45];
	ld.global.f64 	%fd3, [%rd2];
	add.f64 	%fd4, %fd1, 0d0000000000000000;
	add.f64 	%fd5, %fd4, %fd2;
	add.f64 	%fd6, %fd5, %fd3;
	st.global.f64 	[%rd2], %fd6;
$L__BB1_4:
	setp.ne.s32 	%p3, %r1, 0;
	@%p3 bra 	$L__BB1_6;
	add.s32 	%r14, %r28, -448;
	mul.wide.u32 	%rd15, %r14, 8;
	add.s64 	%rd16, %rd1, %rd15;
	ld.global.f64 	%fd7, [%rd16];
	ld.global.f64 	%fd8, [%rd16+128];
	ld.global.f64 	%fd9, [%rd2+16];
	add.f64 	%fd10, %fd7, 0d0000000000000000;
	add.f64 	%fd11, %fd10, %fd8;
	add.f64 	%fd12, %fd11, %fd9;
	st.global.f64 	[%rd2+16], %fd12;
$L__BB1_6:
	setp.ne.s32 	%p4, %r1, 0;
	@%p4 bra 	$L__BB1_8;
	add.s32 	%r15, %r28, -384;
	mul.wide.u32 	%rd17, %r15, 8;
	add.s64 	%rd18, %rd1, %rd17;
	ld.global.f64 	%fd13, [%rd18];
	ld.global.f64 	%fd14, [%rd18+128];
	ld.global.f64 	%fd15, [%rd2+32];
	add.f64 	%fd16, %fd13, 0d0000000000000000;
	add.f64 	%fd17, %fd16, %fd14;
	add.f64 	%fd18, %fd17, %fd15;
	st.global.f64 	[%rd2+32], %fd18;
$L__BB1_8:
	setp.ne.s32 	%p5, %r1, 0;
	@%p5 bra 	$L__BB1_10;
	add.s32 	%r16, %r28, -320;
	mul.wide.u32 	%rd19, %r16, 8;
	add.s64 	%rd20, %rd1, %rd19;
	ld.global.f64 	%fd19, [%rd20];
	ld.global.f64 	%fd20, [%rd20+128];
	ld.global.f64 	%fd21, [%rd2+48];
	add.f64 	%fd22, %fd19, 0d0000000000000000;
	add.f64 	%fd23, %fd22, %fd20;
	add.f64 	%fd24, %fd23, %fd21;
	st.global.f64 	[%rd2+48], %fd24;
$L__BB1_10:
	setp.ne.s32 	%p6, %r1, 0;
	@%p6 bra 	$L__BB1_12;
	add.s32 	%r17, %r28, -256;
	mul.wide.u32 	%rd21, %r17, 8;
	add.s64 	%rd22, %rd1, %rd21;
	ld.global.f64 	%fd25, [%rd22];
	ld.global.f64 	%fd26, [%rd22+128];
	ld.global.f64 	%fd27, [%rd2+64];
	add.f64 	%fd28, %fd25, 0d0000000000000000;
	add.f64 	%fd29, %fd28, %fd26;
	add.f64 	%fd30, %fd29, %fd27;
	st.global.f64 	[%rd2+64], %fd30;
$L__BB1_12:
	setp.ne.s32 	%p7, %r1, 0;
	@%p7 bra 	$L__BB1_14;
	add.s32 	%r18, %r28, -192;
	mul.wide.u32 	%rd23, %r18, 8;
	add.s64 	%rd24, %rd1, %rd23;
	ld.global.f64 	%fd31, [%rd24];
	ld.global.f64 	%fd32, [%rd24+128];
	ld.global.f64 	%fd33, [%rd2+80];
	add.f64 	%fd34, %fd31, 0d0000000000000000;
	add.f64 	%fd35, %fd34, %fd32;
	add.f64 	%fd36, %fd35, %fd33;
	st.global.f64 	[%rd2+80], %fd36;
$L__BB1_14:
	setp.ne.s32 	%p8, %r1, 0;
	@%p8 bra 	$L__BB1_16;
	add.s32 	%r19, %r28, -128;
	mul.wide.u32 	%rd25, %r19, 8;
	add.s64 	%rd26, %rd1, %rd25;
	ld.global.f64 	%fd37, [%rd26];
	ld.global.f64 	%fd38, [%rd26+128];
	ld.global.f64 	%fd39, [%rd2+96];
	add.f64 	%fd40, %fd37, 0d0000000000000000;
	add.f64 	%fd41, %fd40, %fd38;
	add.f64 	%fd42, %fd41, %fd39;
	st.global.f64 	[%rd2+96], %fd42;
$L__BB1_16:
	setp.ne.s32 	%p9, %r1, 0;
	@%p9 bra 	$L__BB1_18;
	add.s32 	%r20, %r28, -64;
	mul.wide.u32 	%rd27, %r20, 8;
	add.s64 	%rd28, %rd1, %rd27;
	ld.global.f64 	%fd43, [%rd28];
	ld.global.f64 	%fd44, [%rd28+128];
	ld.global.f64 	%fd45, [%rd2+112];
	add.f64 	%fd46, %fd43, 0d0000000000000000;
	add.f64 	%fd47, %fd46, %fd44;
	add.f64 	%fd48, %fd47, %fd45;
	st.global.f64 	[%rd2+112], %fd48;
$L__BB1_18:
	setp.ne.s32 	%p10, %r1, 0;
	@%p10 bra 	$L__BB1_20;
	mul.wide.u32 	%rd29, %r28, 8;
	add.s64 	%rd30, %rd1, %rd29;
	ld.global.f64 	%fd49, [%rd30];
	ld.global.f64 	%fd50, [%rd30+128];
	ld.global.f64 	%fd51, [%rd2+128];
	add.f64 	%fd52, %fd49, 0d0000000000000000;
	add.f64 	%fd53, %fd52, %fd50;
	add.f64 	%fd54, %fd53, %fd51;
	st.global.f64 	[%rd2+128], %fd54;
$L__BB1_20:
	setp.ne.s32 	%p11, %r1, 0;
	@%p11 bra 	$L__BB1_22;
	add.s32 	%r21, %r28, 64;
	mul.wide.u32 	%rd31, %r21, 8;
	add.s64 	%rd32, %rd1, %rd31;
	ld.global.f64 	%fd55, [%rd32];
	ld.global.f64 	%fd56, [%rd32+128];
	ld.global.f64 	%fd57, [%rd2+144];
	add.f64 	%fd58, %fd55, 0d0000000000000000;
	add.f64 	%fd59, %fd58, %fd56;
	add.f64 	%fd60, %fd59, %fd57;
	st.global.f64 	[%rd2+144], %fd60;
$L__BB1_22:
	setp.ne.s32 	%p12, %r1, 0;
	@%p12 bra 	$L__BB1_24;
	add.s32 	%r22, %r28, 128;
	mul.wide.u32 	%rd33, %r22, 8;
	add.s64 	%rd34, %rd1, %rd33;
	ld.global.f64 	%fd61, [%rd34];
	ld.global.f64 	%fd62, [%rd34+128];
	ld.global.f64 	%fd63, [%rd2+160];
	add.f64 	%fd64, %fd61, 0d0000000000000000;
	add.f64 	%fd65, %fd64, %fd62;
	add.f64 	%fd66, %fd65, %fd63;
	st.global.f64 	[%rd2+160], %fd66;
$L__BB1_24:
	setp.ne.s32 	%p13, %r1, 0;
	@%p13 bra 	$L__BB1_26;
	add.s32 	%r23, %r28, 192;
	mul.wide.u32 	%rd35, %r23, 8;
	add.s64 	%rd36, %rd1, %rd35;
	ld.global.f64 	%fd67, [%rd36];
	ld.global.f64 	%fd68, [%rd36+128];
	ld.global.f64 	%fd69, [%rd2+176];
	add.f64 	%fd70, %fd67, 0d0000000000000000;
	add.f64 	%fd71, %fd70, %fd68;
	add.f64 	%fd72, %fd71, %fd69;
	st.global.f64 	[%rd2+176], %fd72;
$L__BB1_26:
	setp.ne.s32 	%p14, %r1, 0;
	@%p14 bra 	$L__BB1_28;
	add.s32 	%r24, %r28, 256;
	mul.wide.u32 	%rd37, %r24, 8;
	add.s64 	%rd38, %rd1, %rd37;
	ld.global.f64 	%fd73, [%rd38];
	ld.global.f64 	%fd74, [%rd38+128];
	ld.global.f64 	%fd75, [%rd2+192];
	add.f64 	%fd76, %fd73, 0d0000000000000000;
	add.f64 	%fd77, %fd76, %fd74;
	add.f64 	%fd78, %fd77, %fd75;
	st.global.f64 	[%rd2+192], %fd78;
$L__BB1_28:
	setp.ne.s32 	%p15, %r1, 0;
	@%p15 bra 	$L__BB1_30;
	add.s32 	%r25, %r28, 320;
	mul.wide.u32 	%rd39, %r25, 8;
	add.s64 	%rd40, %rd1, %rd39;
	ld.global.f64 	%fd79, [%rd40];
	ld.global.f64 	%fd80, [%rd40+128];
	ld.global.f64 	%fd81, [%rd2+208];
	add.f64 	%fd82, %fd79, 0d0000000000000000;
	add.f64 	%fd83, %fd82, %fd80;
	add.f64 	%fd84, %fd83, %fd81;
	st.global.f64 	[%rd2+208], %fd84;
$L__BB1_30:
	setp.ne.s32 	%p16, %r1, 0;
	@%p16 bra 	$L__BB1_32;
	add.s32 	%r26, %r28, 384;
	mul.wide.u32 	%rd41, %r26, 8;
	add.s64 	%rd42, %rd1, %rd41;
	ld.global.f64 	%fd85, [%rd42];
	ld.global.f64 	%fd86, [%rd42+128];
	ld.global.f64 	%fd87, [%rd2+224];
	add.f64 	%fd88, %fd85, 0d0000000000000000;
	add.f64 	%fd89, %fd88, %fd86;
	add.f64 	%fd90, %fd89, %fd87;
	st.global.f64 	[%rd2+224], %fd90;
$L__BB1_32:
	setp.ne.s32 	%p17, %r1, 0;
	@%p17 bra 	$L__BB1_34;
	add.s32 	%r27, %r28, 448;
	mul.wide.u32 	%rd43, %r27, 8;
	add.s64 	%rd44, %rd1, %rd43;
	ld.global.f64 	%fd91, [%rd44];
	ld.global.f64 	%fd92, [%rd44+128];
	ld.global.f64 	%fd93, [%rd2+240];
	add.f64 	%fd94, %fd91, 0d0000000000000000;
	add.f64 	%fd95, %fd94, %fd92;
	add.f64 	%fd96, %fd95, %fd93;
	st.global.f64 	[%rd2+240], %fd96;
$L__BB1_34:
	add.s32 	%r29, %r29, 1;
	setp.ne.s32 	%p18, %r29, 0;
	add.s32 	%r28, %r28, 1024;
	add.s64 	%rd45, %rd45, 8192;
	@%p18 bra 	$L__BB1_2;
$L__BB1_35:
	ret;

}
	// .globl	_Z13gpukernelW16cPdS_S_i
.visible .entry _Z13gpukernelW16cPdS_S_i(
	.param .u64 .ptr .align 1 _Z13gpukernelW16cPdS_S_i_param_0,
	.param .u64 .ptr .align 1 _Z13gpukernelW16cPdS_S_i_param_1,
	.param .u64 .ptr .align 1 _Z13gpukernelW16cPdS_S_i_param_2,
	.param .u32 _Z13gpukernelW16cPdS_S_i_param_3
)
{
	.reg .pred 	%p<35>;
	.reg .b32 	%r<30>;
	.reg .b64 	%rd<39>;
	.reg .b64 	%fd<129>;

	ld.param.u64 	%rd4, [_Z13gpukernelW16cPdS_S_i_param_0];
	ld.param.u64 	%rd5, [_Z13gpukernelW16cPdS_S_i_param_1];
	ld.param.u32 	%r8, [_Z13gpukernelW16cPdS_S_i_param_3];
	cvta.to.global.u64 	%rd1, %rd5;
	setp.lt.s32 	%p1, %r8, 1;
	@%p1 bra 	$L__BB2_67;
	cvta.to.global.u64 	%rd6, %rd4;
	mov.u32 	%r9, %tid.x;
	shr.u32 	%r10, %r9, 4;
	and.b32  	%r1, %r9, 15;
	shl.b32 	%r11, %r10, 5;
	mul.wide.u32 	%rd7, %r10, 8;
	add.s64 	%rd2, %rd6, %rd7;
	neg.s32 	%r29, %r8;
	or.b32  	%r12, %r11, %r1;
	add.s32 	%r28, %r12, 512;
$L__BB2_2:
	setp.ne.s32 	%p2, %r1, 0;
	add.s32 	%r13, %r28, -512;
	mul.wide.u32 	%rd8, %r13, 8;
	add.s64 	%rd3, %rd1, %rd8;
	@%p2 bra 	$L__BB2_4;
	ld.global.f64 	%fd1, [%rd3];
	add.f64 	%fd2, %fd1, 0d0000000000000000;
	ld.global.f64 	%fd3, [%rd2];
	add.f64 	%fd4, %fd3, %fd2;
	st.global.f64 	[%rd2], %fd4;
$L__BB2_4:
	setp.ne.s32 	%p3, %r1, 0;
	@%p3 bra 	$L__BB2_6;
	add.s32 	%r14, %r28, -448;
	mul.wide.u32 	%rd9, %r14, 8;
	add.s64 	%rd10, %rd1, %rd9;
	ld.global.f64 	%fd5, [%rd10];
	add.f64 	%fd6, %fd5, 0d0000000000000000;
	ld.global.f64 	%fd7, [%rd2+16];
	add.f64 	%fd8, %fd7, %fd6;
	st.global.f64 	[%rd2+16], %fd8;
$L__BB2_6:
	setp.ne.s32 	%p4, %r1, 0;
	@%p4 bra 	$L__BB2_8;
	add.s32 	%r15, %r28, -384;
	mul.wide.u32 	%rd11, %r15, 8;
	add.s64 	%rd12, %rd1, %rd11;
	ld.global.f64 	%fd9, [%rd12];
	add.f64 	%fd10, %fd9, 0d0000000000000000;
	ld.global.f64 	%fd11, [%rd2+32];
	add.f64 	%fd12, %fd11, %fd10;
	st.global.f64 	[%rd2+32], %fd12;
$L__BB2_8:
	setp.ne.s32 	%p5, %r1, 0;
	@%p5 bra 	$L__BB2_10;
	add.s32 	%r16, %r28, -320;
	mul.wide.u32 	%rd13, %r16, 8;
	add.s64 	%rd14, %rd1, %rd13;
	ld.global.f64 	%fd13, [%rd14];
	add.f64 	%fd14, %fd13, 0d0000000000000000;
	ld.global.f64 	%fd15, [%rd2+48];
	add.f64 	%fd16, %fd15, %fd14;
	st.global.f64 	[%rd2+48], %fd16;
$L__BB2_10:
	setp.ne.s32 	%p6, %r1, 0;
	@%p6 bra 	$L__BB2_12;
	add.s32 	%r17, %r28, -256;
	mul.wide.u32 	%rd15, %r17, 8;
	add.s64 	%rd16, %rd1, %rd15;
	ld.global.f64 	%fd17, [%rd16];
	add.f64 	%fd18, %fd17, 0d0000000000000000;
	ld.global.f64 	%fd19, [%rd2+64];
	add.f64 	%fd20, %fd19, %fd18;
	st.global.f64 	[%rd2+64], %fd20;
$L__BB2_12:
	setp.ne.s32 	%p7, %r1, 0;
	@%p7 bra 	$L__BB2_14;
	add.s32 	%r18, %r28, -192;
	mul.wide.u32 	%rd17, %r18, 8;
	add.s64 	%rd18, %rd1, %rd17;
	ld.global.f64 	%fd21, [%rd18];
	add.f64 	%fd22, %fd21, 0d0000000000000000;
	ld.global.f64 	%fd23, [%rd2+80];
	add.f64 	%fd24, %fd23, %fd22;
	st.global.f64 	[%rd2+80], %fd24;
$L__BB2_14:
	setp.ne.s32 	%p8, %r1, 0;
	@%p8 bra 	$L__BB2_16;
	add.s32 	%r19, %r28, -128;
	mul.wide.u32 	%rd19, %r19, 8;
	add.s64 	%rd20, %rd1, %rd19;
	ld.global.f64 	%fd25, [%rd20];
	add.f64 	%fd26, %fd25, 0d0000000000000000;
	ld.global.f64 	%fd27, [%rd2+96];
	add.f64 	%fd28, %fd27, %fd26;
	st.global.f64 	[%rd2+96], %fd28;
$L__BB2_16:
	setp.ne.s32 	%p9, %r1, 0;
	@%p9 bra 	$L__BB2_18;
	add.s32 	%r20, %r28, -64;
	mul.wide.u32 	%rd21, %r20, 8;
	add.s64 	%rd22, %rd1, %rd21;
	ld.global.f64 	%fd29, [%rd22];
	add.f64 	%fd30, %fd29, 0d0000000000000000;
	ld.global.f64 	%fd31, [%rd2+112];
	add.f64 	%fd32, %fd31, %fd30;
	st.global.f64 	[%rd2+112], %fd32;
$L__BB2_18:
	setp.ne.s32 	%p10, %r1, 0;
	@%p10 bra 	$L__BB2_20;
	mul.wide.u32 	%rd23, %r28, 8;
	add.s64 	%rd24, %rd1, %rd23;
	ld.global.f64 	%fd33, [%rd24];
	add.f64 	%fd34, %fd33, 0d0000000000000000;
	ld.global.f64 	%fd35, [%rd2+128];
	add.f64 	%fd36, %fd35, %fd34;
	st.global.f64 	[%rd2+128], %fd36;
$L__BB2_20:
	setp.ne.s32 	%p11, %r1, 0;
	@%p11 bra 	$L__BB2_22;
	add.s32 	%r21, %r28, 64;
	mul.wide.u32 	%rd25, %r21, 8;
	add.s64 	%rd26, %rd1, %rd25;
	ld.global.f64 	%fd37, [%rd26];
	add.f64 	%fd38, %fd37, 0d0000000000000000;
	ld.global.f64 	%fd39, [%rd2+144];
	add.f64 	%fd40, %fd39, %fd38;
	st.global.f64 	[%rd2+144], %fd40;
$L__BB2_22:
	setp.ne.s32 	%p12, %r1, 0;
	@%p12 bra 	$L__BB2_24;
	add.s32 	%r22, %r28, 128;
	mul.wide.u32 	%rd27, %r22, 8;
	add.s64 	%rd28, %rd1, %rd27;
	ld.global.f64 	%fd41, [%rd28];
	add.f64 	%fd42, %fd41, 0d0000000000000000;
	ld.global.f64 	%fd43, [%rd2+160];
	add.f64 	%fd44, %fd43, %fd42;
	st.global.f64 	[%rd2+160], %fd44;
$L__BB2_24:
	setp.ne.s32 	%p13, %r1, 0;
	@%p13 bra 	$L__BB2_26;
	add.s32 	%r23, %r28, 192;
	mul.wide.u32 	%rd29, %r23, 8;
	add.s64 	%rd30, %rd1, %rd29;
	ld.global.f64 	%fd45, [%rd30];
	add.f64 	%fd46, %fd45, 0d0000000000000000;
	ld.global.f64 	%fd47, [%rd2+176];
	add.f64 	%fd48, %fd47, %fd46;
	st.global.f64 	[%rd2+176], %fd48;
$L__BB2_26:
	setp.ne.s32 	%p14, %r1, 0;
	@%p14 bra 	$L__BB2_28;
	add.s32 	%r24, %r28, 256;
	mul.wide.u32 	%rd31, %r24, 8;
	add.s64 	%rd32, %rd1, %rd31;
	ld.global.f64 	%fd49, [%rd32];
	add.f64 	%fd50, %fd49, 0d0000000000000000;
	ld.global.f64 	%fd51, [%rd2+192];
	add.f64 	%fd52, %fd51, %fd50;
	st.global.f64 	[%rd2+192], %fd52;
$L__BB2_28:
	setp.ne.s32 	%p15, %r1, 0;
	@%p15 bra 	$L__BB2_30;
	add.s32 	%r25, %r28, 320;
	mul.wide.u32 	%rd33, %r25, 8;
	add.s64 	%rd34, %rd1, %rd33;
	ld.global.f64 	%fd53, [%rd34];
	add.f64 	%fd54, %fd53, 0d0000000000000000;
	ld.global.f64 	%fd55, [%rd2+208];
	add.f64 	%fd56, %fd55, %fd54;
	st.global.f64 	[%rd2+208], %fd56;
$L__BB2_30:
	setp.ne.s32 	%p16, %r1, 0;
	@%p16 bra 	$L__BB2_32;
	add.s32 	%r26, %r28, 384;
	mul.wide.u32 	%rd35, %r26, 8;
	add.s64 	%rd36, %rd1, %rd35;
	ld.global.f64 	%fd57, [%rd36];
	add.f64 	%fd58, %fd57, 0d0000000000000000;
	ld.global.f64 	%fd59, [%rd2+224];
	add.f64 	%fd60, %fd59, %fd58;
	st.global.f64 	[%rd2+224], %fd60;
$L__BB2_32:
	setp.ne.s32 	%p17, %r1, 0;
	@%p17 bra 	$L__BB2_34;
	add.s32 	%r27, %r28, 448;
	mul.wide.u32 	%rd37, %r27, 8;
	add.s64 	%rd38, %rd1, %rd37;
	ld.global.f64 	%fd61, [%rd38];
	add.f64 	%fd62, %fd61, 0d0000000000000000;
	ld.global.f64 	%fd63, [%rd2+240];
	add.f64 	%fd64, %fd63, %fd62;
	st.global.f64 	[%rd2+240], %fd64;
$L__BB2_34:
	setp.ne.s32 	%p18, %r1, 0;
	@%p18 bra 	$L__BB2_36;
	ld.global.f64 	%fd65, [%rd3+128];
	add.f64 	%fd66, %fd65, 0d0000000000000000;
	ld.global.f64 	%fd67, [%rd2];
	add.f64 	%fd68, %fd67, %fd66;
	st.global.f64 	[%rd2], %fd68;
$L__BB2_36:
	setp.ne.s32 	%p19, %r1, 0;
	@%p19 bra 	$L__BB2_38;
	ld.global.f64 	%fd69, [%rd3+640];
	add.f64 	%fd70, %fd69, 0d0000000000000000;
	ld.global.f64 	%fd71, [%rd2+16];
	add.f64 	%fd72, %fd71, %fd70;
	st.global.f64 	[%rd2+16], %fd72;
$L__BB2_38:
	setp.ne.s32 	%p20, %r1, 0;
	@%p20 bra 	$L__BB2_40;
	ld.global.f64 	%fd73, [%rd3+1152];
	add.f64 	%fd74, %fd73, 0d0000000000000000;
	ld.global.f64 	%fd75, [%rd2+32];
	add.f64 	%fd76, %fd75, %fd74;
	st.global.f64 	[%rd2+32], %fd76;
$L__BB2_40:
	setp.ne.s32 	%p21, %r1, 0;
	@%p21 bra 	$L__BB2_42;
	ld.global.f64 	%fd77, [%rd3+1664];
	add.f64 	%fd78, %fd77, 0d0000000000000000;
	ld.global.f64 	%fd79, [%rd2+48];
	add.f64 	%fd80, %fd79, %fd78;
	st.global.f64 	[%rd2+48], %fd80;
$L__BB2_42:
	setp.ne.s32 	%p22, %r1, 0;
	@%p22 bra 	$L__BB2_44;
	ld.global.f64 	%fd81, [%rd3+2176];
	add.f64 	%fd82, %fd81, 0d0000000000000000;
	ld.global.f64 	%fd83, [%rd2+64];
	add.f64 	%fd84, %fd83, %fd82;
	st.global.f64 	[%rd2+64], %fd84;
$L__BB2_44:
	setp.ne.s32 	%p23, %r1, 0;
	@%p23 bra 	$L__BB2_46;
	ld.global.f64 	%fd85, [%rd3+2688];
	add.f64 	%fd86, %fd85, 0d0000000000000000;
	ld.global.f64 	%fd87, [%rd2+80];
	add.f64 	%fd88, %fd87, %fd86;
	st.global.f64 	[%rd2+80], %fd88;
$L__BB2_46:
	setp.ne.s32 	%p24, %r1, 0;
	@%p24 bra 	$L__BB2_48;
	ld.global.f64 	%fd89, [%rd3+3200];
	add.f64 	%fd90, %fd89, 0d0000000000000000;
	ld.global.f64 	%fd91, [%rd2+96];
	add.f64 	%fd92, %fd91, %fd90;
	st.global.f64 	[%rd2+96], %fd92;
$L__BB2_48:
	setp.ne.s32 	%p25, %r1, 0;
	@%p25 bra 	$L__BB2_50;
	ld.global.f64 	%fd93, [%rd3+3712];
	add.f64 	%fd94, %fd93, 0d0000000000000000;
	ld.global.f64 	%fd95, [%rd2+112];
	add.f64 	%fd96, %fd95, %fd94;
	st.global.f64 	[%rd2+112], %fd96;
$L__BB2_50:
	setp.ne.s32 	%p26, %r1, 0;
	@%p26 bra 	$L__BB2_52;
	ld.global.f64 	%fd97, [%rd3+4224];
	add.f64 	%fd98, %fd97, 0d0000000000000000;
	ld.global.f64 	%fd99, [%rd2+128];
	add.f64 	%fd100, %fd99, %fd98;
	st.global.f64 	[%rd2+128], %fd100;
$L__BB2_52:
	setp.ne.s32 	%p27, %r1, 0;
	@%p27 bra 	$L__BB2_54;
	ld.global.f64 	%fd101, [%rd3+4736];
	add.f64 	%fd102, %fd101, 0d0000000000000000;
	ld.global.f64 	%fd103, [%rd2+144];
	add.f64 	%fd104, %fd103, %fd102;
	st.global.f64 	[%rd2+144], %fd104;
$L__BB2_54:
	setp.ne.s32 	%p28, %r1, 0;
	@%p28 bra 	$L__BB2_56;
	ld.global.f64 	%fd105, [%rd3+5248];
	add.f64 	%fd106, %fd105, 0d0000000000000000;
	ld.global.f64 	%fd107, [%rd2+160];
	add.f64 	%fd108, %fd107, %fd106;
	st.global.f64 	[%rd2+160], %fd108;
$L__BB2_56:
	setp.ne.s32 	%p29, %r1, 0;
	@%p29 bra 	$L__BB2_58;
	ld.global.f64 	%fd109, [%rd3+5760];
	add.f64 	%fd110, %fd109, 0d0000000000000000;
	ld.global.f64 	%fd111, [%rd2+176];
	add.f64 	%fd112, %fd111, %fd110;
	st.global.f64 	[%rd2+176], %fd112;
$L__BB2_58:
	setp.ne.s32 	%p30, %r1, 0;
	@%p30 bra 	$L__BB2_60;
	ld.global.f64 	%fd113, [%rd3+6272];
	add.f64 	%fd114, %fd113, 0d0000000000000000;
	ld.global.f64 	%fd115, [%rd2+192];
	add.f64 	%fd116, %fd115, %fd114;
	st.global.f64 	[%rd2+192], %fd116;
$L__BB2_60:
	setp.ne.s32 	%p31, %r1, 0;
	@%p31 bra 	$L__BB2_62;
	ld.global.f64 	%fd117, [%rd3+6784];
	add.f64 	%fd118, %fd117, 0d0000000000000000;
	ld.global.f64 	%fd119, [%rd2+208];
	add.f64 	%fd120, %fd119, %fd118;
	st.global.f64 	[%rd2+208], %fd120;
$L__BB2_62:
	setp.ne.s32 	%p32, %r1, 0;
	@%p32 bra 	$L__BB2_64;
	ld.global.f64 	%fd121, [%rd3+7296];
	add.f64 	%fd122, %fd121, 0d0000000000000000;
	ld.global.f64 	%fd123, [%rd2+224];
	add.f64 	%fd124, %fd123, %fd122;
	st.global.f64 	[%rd2+224], %fd124;
$L__BB2_64:
	setp.ne.s32 	%p33, %r1, 0;
	@%p33 bra 	$L__BB2_66;
	ld.global.f64 	%fd125, [%rd3+7808];
	add.f64 	%fd126, %fd125, 0d0000000000000000;
	ld.global.f64 	%fd127, [%rd2+240];
	add.f64 	%fd128, %fd127, %fd126;
	st.global.f64 	[%rd2+240], %fd128;
$L__BB2_66:
	add.s32 	%r29, %r29, 1;
	setp.ne.s32 	%p34, %r29, 0;
	add.s32 	%r28, %r28, 1024;
	@%p34 bra 	$L__BB2_2;
$L__BB2_67:
	ret;

}
	// .globl	_Z12gpukernelW8rPdS_S_i
.visible .entry _Z12gpukernelW8rPdS_S_i(
	.param .u64 .ptr .align 1 _Z12gpukernelW8rPdS_S_i_param_0,
	.param .u64 .ptr .align 1 _Z12gpukernelW8rPdS_S_i_param_1,
	.param .u64 .ptr .align 1 _Z12gpukernelW8rPdS_S_i_param_2,
	.param .u32 _Z12gpukernelW8rPdS_S_i_param_3
)
{
	.reg .pred 	%p<11>;
	.reg .b32 	%r<21>;
	.reg .b64 	%rd<23>;
	.reg .b64 	%fd<81>;

	ld.param.u64 	%rd4, [_Z12gpukernelW8rPdS_S_i_param_0];
	ld.param.u64 	%rd5, [_Z12gpukernelW8rPdS_S_i_param_1];
	ld.param.u32 	%r6, [_Z12gpukernelW8rPdS_S_i_param_3];
	cvta.to.global.u64 	%rd1, %rd5;
	setp.lt.s32 	%p1, %r6, 1;
	@%p1 bra 	$L__BB3_19;
	cvta.to.global.u64 	%rd6, %rd4;
	mov.u32 	%r8, %tid.x;
	and.b32  	%r1, %r8, 7;
	shl.b32 	%r9, %r8, 2;
	and.b32  	%r2, %r9, 4064;
	and.b32  	%r10, %r8, 1016;
	cvt.u64.u32 	%rd7, %r10;
	add.s64 	%rd2, %rd6, %rd7;
	mov.b32 	%r20, 0;
$L__BB3_2:
	setp.ne.s32 	%p2, %r1, 0;
	shl.b32 	%r11, %r20, 10;
	or.b32  	%r12, %r11, %r1;
	add.s32 	%r4, %r12, %r2;
	@%p2 bra 	$L__BB3_4;
	mul.wide.u32 	%rd8, %r4, 8;
	add.s64 	%rd9, %rd1, %rd8;
	ld.global.f64 	%fd1, [%rd9];
	ld.global.f64 	%fd2, [%rd9+64];
	ld.global.f64 	%fd3, [%rd9+128];
	ld.global.f64 	%fd4, [%rd9+192];
	ld.global.f64 	%fd5, [%rd2];
	add.f64 	%fd6, %fd1, 0d0000000000000000;
	add.f64 	%fd7, %fd6, %fd2;
	add.f64 	%fd8, %fd7, %fd3;
	add.f64 	%fd9, %fd8, %fd4;
	add.f64 	%fd10, %fd9, %fd5;
	st.global.f64 	[%rd2], %fd10;
$L__BB3_4:
	setp.ne.s32 	%p3, %r1, 0;
	@%p3 bra 	$L__BB3_6;
	add.s32 	%r13, %r4, 128;
	mul.wide.u32 	%rd10, %r13, 8;
	add.s64 	%rd11, %rd1, %rd10;
	ld.global.f64 	%fd11, [%rd11];
	ld.global.f64 	%fd12, [%rd11+64];
	ld.global.f64 	%fd13, [%rd11+128];
	ld.global.f64 	%fd14, [%rd11+192];
	ld.global.f64 	%fd15, [%rd2+32];
	add.f64 	%fd16, %fd11, 0d0000000000000000;
	add.f64 	%fd17, %fd16, %fd12;
	add.f64 	%fd18, %fd17, %fd13;
	add.f64 	%fd19, %fd18, %fd14;
	add.f64 	%fd20, %fd19, %fd15;
	st.global.f64 	[%rd2+32], %fd20;
$L__BB3_6:
	setp.ne.s32 	%p4, %r1, 0;
	@%p4 bra 	$L__BB3_8;
	add.s32 	%r14, %r4, 256;
	mul.wide.u32 	%rd12, %r14, 8;
	add.s64 	%rd13, %rd1, %rd12;
	ld.global.f64 	%fd21, [%rd13];
	ld.global.f64 	%fd22, [%rd13+64];
	ld.global.f64 	%fd23, [%rd13+128];
	ld.global.f64 	%fd24, [%rd13+192];
	ld.global.f64 	%fd25, [%rd2+64];
	add.f64 	%fd26, %fd21, 0d0000000000000000;
	add.f64 	%fd27, %fd26, %fd22;
	add.f64 	%fd28, %fd27, %fd23;
	add.f64 	%fd29, %fd28, %fd24;
	add.f64 	%fd30, %fd29, %fd25;
	st.global.f64 	[%rd2+64], %fd30;
$L__BB3_8:
	setp.ne.s32 	%p5, %r1, 0;
	@%p5 bra 	$L__BB3_10;
	add.s32 	%r15, %r4, 384;
	mul.wide.u32 	%rd14, %r15, 8;
	add.s64 	%rd15, %rd1, %rd14;
	ld.global.f64 	%fd31, [%rd15];
	ld.global.f64 	%fd32, [%rd15+64];
	ld.global.f64 	%fd33, [%rd15+128];
	ld.global.f64 	%fd34, [%rd15+192];
	ld.global.f64 	%fd35, [%rd2+96];
	add.f64 	%fd36, %fd31, 0d0000000000000000;
	add.f64 	%fd37, %fd36, %fd32;
	add.f64 	%fd38, %fd37, %fd33;
	add.f64 	%fd39, %fd38, %fd34;
	add.f64 	%fd40, %fd39, %fd35;
	st.global.f64 	[%rd2+96], %fd40;
$L__BB3_10:
	setp.ne.s32 	%p6, %r1, 0;
	@%p6 bra 	$L__BB3_12;
	add.s32 	%r16, %r4, 512;
	mul.wide.u32 	%rd16, %r16, 8;
	add.s64 	%rd17, %rd1, %rd16;
	ld.global.f64 	%fd41, [%rd17];
	ld.global.f64 	%fd42, [%rd17+64];
	ld.global.f64 	%fd43, [%rd17+128];
	ld.global.f64 	%fd44, [%rd17+192];
	ld.global.f64 	%fd45, [%rd2+128];
	add.f64 	%fd46, %fd41, 0d0000000000000000;
	add.f64 	%fd47, %fd46, %fd42;
	add.f64 	%fd48, %fd47, %fd43;
	add.f64 	%fd49, %fd48, %fd44;
	add.f64 	%fd50, %fd49, %fd45;
	st.global.f64 	[%rd2+128], %fd50;
$L__BB3_12:
	setp.ne.s32 	%p7, %r1, 0;
	@%p7 bra 	$L__BB3_14;
	add.s32 	%r17, %r4, 640;
	mul.wide.u32 	%rd18, %r17, 8;
	add.s64 	%rd19, %rd1, %rd18;
	ld.global.f64 	%fd51, [%rd19];
	ld.global.f64 	%fd52, [%rd19+64];
	ld.global.f64 	%fd53, [%rd19+128];
	ld.global.f64 	%fd54, [%rd19+192];
	ld.global.f64 	%fd55, [%rd2+160];
	add.f64 	%fd56, %fd51, 0d0000000000000000;
	add.f64 	%fd57, %fd56, %fd52;
	add.f64 	%fd58, %fd57, %fd53;
	add.f64 	%fd59, %fd58, %fd54;
	add.f64 	%fd60, %fd59, %fd55;
	st.global.f64 	[%rd2+160], %fd60;
$L__BB3_14:
	setp.ne.s32 	%p8, %r1, 0;
	@%p8 bra 	$L__BB3_16;
	add.s32 	%r18, %r4, 768;
	mul.wide.u32 	%rd20, %r18, 8;
	add.s64 	%rd21, %rd1, %rd20;
	ld.global.f64 	%fd61, [%rd21];
	ld.global.f64 	%fd62, [%rd21+64];
	ld.global.f64 	%fd63, [%rd21+128];
	ld.global.f64 	%fd64, [%rd21+192];
	ld.global.f64 	%fd65, [%rd2+192];
	add.f64 	%fd66, %fd61, 0d0000000000000000;
	add.f64 	%fd67, %fd66, %fd62;
	add.f64 	%fd68, %fd67, %fd63;
	add.f64 	%fd69, %fd68, %fd64;
	add.f64 	%fd70, %fd69, %fd65;
	st.global.f64 	[%rd2+192], %fd70;
$L__BB3_16:
	setp.ne.s32 	%p9, %r1, 0;
	add.s32 	%r19, %r4, 896;
	mul.wide.u32 	%rd22, %r19, 8;
	add.s64 	%rd3, %rd1, %rd22;
	@%p9 bra 	$L__BB3_18;
	ld.global.f64 	%fd71, [%rd3];
	ld.global.f64 	%fd72, [%rd3+64];
	ld.global.f64 	%fd73, [%rd3+128];
	ld.global.f64 	%fd74, [%rd3+192];
	ld.global.f64 	%fd75, [%rd2+224];
	add.f64 	%fd76, %fd71, 0d0000000000000000;
	add.f64 	%fd77, %fd76, %fd72;
	add.f64 	%fd78, %fd77, %fd73;
	add.f64 	%fd79, %fd78, %fd74;
	add.f64 	%fd80, %fd79, %fd75;
	st.global.f64 	[%rd2+224], %fd80;
$L__BB3_18:
	add.s32 	%r20, %r20, 1;
	setp.ne.s32 	%p10, %r20, %r6;
	@%p10 bra 	$L__BB3_2;
$L__BB3_19:
	ret;

}
	// .globl	_Z12gpukernelW8cPdS_S_i
.visible .entry _Z12gpukernelW8cPdS_S_i(
	.param .u64 .ptr .align 1 _Z12gpukernelW8cPdS_S_i_param_0,
	.param .u64 .ptr .align 1 _Z12gpukernelW8cPdS_S_i_param_1,
	.param .u64 .ptr .align 1 _Z12gpukernelW8cPdS_S_i_param_2,
	.param .u32 _Z12gpukernelW8cPdS_S_i_param_3
)
{
	.reg .pred 	%p<35>;
	.reg .b32 	%r<23>;
	.reg .b64 	%rd<23>;
	.reg .b64 	%fd<129>;

	ld.param.u64 	%rd4, [_Z12gpukernelW8cPdS_S_i_param_0];
	ld.param.u64 	%rd5, [_Z12gpukernelW8cPdS_S_i_param_1];
	ld.param.u32 	%r8, [_Z12gpukernelW8cPdS_S_i_param_3];
	cvta.to.global.u64 	%rd1, %rd5;
	setp.lt.s32 	%p1, %r8, 1;
	@%p1 bra 	$L__BB4_67;
	cvta.to.global.u64 	%rd6, %rd4;
	mov.u32 	%r9, %tid.x;
	and.b32  	%r1, %r9, 7;
	shl.b32 	%r10, %r9, 2;
	and.b32  	%r11, %r10, 4064;
	and.b32  	%r12, %r9, 1016;
	cvt.u64.u32 	%rd7, %r12;
	add.s64 	%rd2, %rd6, %rd7;
	neg.s32 	%r22, %r8;
	or.b32  	%r13, %r11, %r1;
	add.s32 	%r21, %r13, 512;
$L__BB4_2:
	setp.ne.s32 	%p2, %r1, 0;
	add.s32 	%r14, %r21, -512;
	mul.wide.u32 	%rd8, %r14, 8;
	add.s64 	%rd3, %rd1, %rd8;
	@%p2 bra 	$L__BB4_4;
	ld.global.f64 	%fd1, [%rd3];
	add.f64 	%fd2, %fd1, 0d0000000000000000;
	ld.global.f64 	%fd3, [%rd2];
	add.f64 	%fd4, %fd3, %fd2;
	st.global.f64 	[%rd2], %fd4;
$L__BB4_4:
	setp.ne.s32 	%p3, %r1, 0;
	@%p3 bra 	$L__BB4_6;
	add.s32 	%r15, %r21, -384;
	mul.wide.u32 	%rd9, %r15, 8;
	add.s64 	%rd10, %rd1, %rd9;
	ld.global.f64 	%fd5, [%rd10];
	add.f64 	%fd6, %fd5, 0d0000000000000000;
	ld.global.f64 	%fd7, [%rd2+32];
	add.f64 	%fd8, %fd7, %fd6;
	st.global.f64 	[%rd2+32], %fd8;
$L__BB4_6:
	setp.ne.s32 	%p4, %r1, 0;
	@%p4 bra 	$L__BB4_8;
	add.s32 	%r16, %r21, -256;
	mul.wide.u32 	%rd11, %r16, 8;
	add.s64 	%rd12, %rd1, %rd11;
	ld.global.f64 	%fd9, [%rd12];
	add.f64 	%fd10, %fd9, 0d0000000000000000;
	ld.global.f64 	%fd11, [%rd2+64];
	add.f64 	%fd12, %fd11, %fd10;
	st.global.f64 	[%rd2+64], %fd12;
$L__BB4_8:
	setp.ne.s32 	%p5, %r1, 0;
	@%p5 bra 	$L__BB4_10;
	add.s32 	%r17, %r21, -128;
	mul.wide.u32 	%rd13, %r17, 8;
	add.s64 	%rd14, %rd1, %rd13;
	ld.global.f64 	%fd13, [%rd14];
	add.f64 	%fd14, %fd13, 0d0000000000000000;
	ld.global.f64 	%fd15, [%rd2+96];
	add.f64 	%fd16, %fd15, %fd14;
	st.global.f64 	[%rd2+96], %fd16;
$L__BB4_10:
	setp.ne.s32 	%p6, %r1, 0;
	@%p6 bra 	$L__BB4_12;
	mul.wide.u32 	%rd15, %r21, 8;
	add.s64 	%rd16, %rd1, %rd15;
	ld.global.f64 	%fd17, [%rd16];
	add.f64 	%fd18, %fd17, 0d0000000000000000;
	ld.global.f64 	%fd19, [%rd2+128];
	add.f64 	%fd20, %fd19, %fd18;
	st.global.f64 	[%rd2+128], %fd20;
$L__BB4_12:
	setp.ne.s32 	%p7, %r1, 0;
	@%p7 bra 	$L__BB4_14;
	add.s32 	%r18, %r21, 128;
	mul.wide.u32 	%rd17, %r18, 8;
	add.s64 	%rd18, %rd1, %rd17;
	ld.global.f64 	%fd21, [%rd18];
	add.f64 	%fd22, %fd21, 0d0000000000000000;
	ld.global.f64 	%fd23, [%rd2+160];
	add.f64 	%fd24, %fd23, %fd22;
	st.global.f64 	[%rd2+160], %fd24;
$L__BB4_14:
	setp.ne.s32 	%p8, %r1, 0;
	@%p8 bra 	$L__BB4_16;
	add.s32 	%r19, %r21, 256;
	mul.wide.u32 	%rd19, %r19, 8;
	add.s64 	%rd20, %rd1, %rd19;
	ld.global.f64 	%fd25, [%rd20];
	add.f64 	%fd26, %fd25, 0d0000000000000000;
	ld.global.f64 	%fd27, [%rd2+192];
	add.f64 	%fd28, %fd27, %fd26;
	st.global.f64 	[%rd2+192], %fd28;
$L__BB4_16:
	setp.ne.s32 	%p9, %r1, 0;
	@%p9 bra 	$L__BB4_18;
	add.s32 	%r20, %r21, 384;
	mul.wide.u32 	%rd21, %r20, 8;
	add.s64 	%rd22, %rd1, %rd21;
	ld.global.f64 	%fd29, [%rd22];
	add.f64 	%fd30, %fd29, 0d0000000000000000;
	ld.global.f64 	%fd31, [%rd2+224];
	add.f64 	%fd32, %fd31, %fd30;
	st.global.f64 	[%rd2+224], %fd32;
$L__BB4_18:
	setp.ne.s32 	%p10, %r1, 0;
	@%p10 bra 	$L__BB4_20;
	ld.global.f64 	%fd33, [%rd3+64];
	add.f64 	%fd34, %fd33, 0d0000000000000000;
	ld.global.f64 	%fd35, [%rd2];
	add.f64 	%fd36, %fd35, %fd34;
	st.global.f64 	[%rd2], %fd36;
$L__BB4_20:
	setp.ne.s32 	%p11, %r1, 0;
	@%p11 bra 	$L__BB4_22;
	ld.global.f64 	%fd37, [%rd3+1088];
	add.f64 	%fd38, %fd37, 0d0000000000000000;
	ld.global.f64 	%fd39, [%rd2+32];
	add.f64 	%fd40, %fd39, %fd38;
	st.global.f64 	[%rd2+32], %fd40;
$L__BB4_22:
	setp.ne.s32 	%p12, %r1, 0;
	@%p12 bra 	$L__BB4_24;
	ld.global.f64 	%fd41, [%rd3+2112];
	add.f64 	%fd42, %fd41, 0d0000000000000000;
	ld.global.f64 	%fd43, [%rd2+64];
	add.f64 	%fd44, %fd43, %fd42;
	st.global.f64 	[%rd2+64], %fd44;
$L__BB4_24:
	setp.ne.s32 	%p13, %r1, 0;
	@%p13 bra 	$L__BB4_26;
	ld.global.f64 	%fd45, [%rd3+3136];
	add.f64 	%fd46, %fd45, 0d0000000000000000;
	ld.global.f64 	%fd47, [%rd2+96];
	add.f64 	%fd48, %fd47, %fd46;
	st.global.f64 	[%rd2+96], %fd48;
$L__BB4_26:
	setp.ne.s32 	%p14, %r1, 0;
	@%p14 bra 	$L__BB4_28;
	ld.global.f64 	%fd49, [%rd3+4160];
	add.f64 	%fd50, %fd49, 0d0000000000000000;
	ld.global.f64 	%fd51, [%rd2+128];
	add.f64 	%fd52, %fd51, %fd50;
	st.global.f64 	[%rd2+128], %fd52;
$L__BB4_28:
	setp.ne.s32 	%p15, %r1, 0;
	@%p15 bra 	$L__BB4_30;
	ld.global.f64 	%fd53, [%rd3+5184];
	add.f64 	%fd54, %fd53, 0d0000000000000000;
	ld.global.f64 	%fd55, [%rd2+160];
	add.f64 	%fd56, %fd55, %fd54;
	st.global.f64 	[%rd2+160], %fd56;
$L__BB4_30:
	setp.ne.s32 	%p16, %r1, 0;
	@%p16 bra 	$L__BB4_32;
	ld.global.f64 	%fd57, [%rd3+6208];
	add.f64 	%fd58, %fd57, 0d0000000000000000;
	ld.global.f64 	%fd59, [%rd2+192];
	add.f64 	%fd60, %fd59, %fd58;
	st.global.f64 	[%rd2+192], %fd60;
$L__BB4_32:
	setp.ne.s32 	%p17, %r1, 0;
	@%p17 bra 	$L__BB4_34;
	ld.global.f64 	%fd61, [%rd3+7232];
	add.f64 	%fd62, %fd61, 0d0000000000000000;
	ld.global.f64 	%fd63, [%rd2+224];
	add.f64 	%fd64, %fd63, %fd62;
	st.global.f64 	[%rd2+224], %fd64;
$L__BB4_34:
	setp.ne.s32 	%p18, %r1, 0;
	@%p18 bra 	$L__BB4_36;
	ld.global.f64 	%fd65, [%rd3+128];
	add.f64 	%fd66, %fd65, 0d0000000000000000;
	ld.global.f64 	%fd67, [%rd2];
	add.f64 	%fd68, %fd67, %fd66;
	st.global.f64 	[%rd2], %fd68;
$L__BB4_36:
	setp.ne.s32 	%p19, %r1, 0;
	@%p19 bra 	$L__BB4_38;
	ld.global.f64 	%fd69, [%rd3+1152];
	add.f64 	%fd70, %fd69, 0d0000000000000000;
	ld.global.f64 	%fd71, [%rd2+32];
	add.f64 	%fd72, %fd71, %fd70;
	st.global.f64 	[%rd2+32], %fd72;
$L__BB4_38:
	setp.ne.s32 	%p20, %r1, 0;
	@%p20 bra 	$L__BB4_40;
	ld.global.f64 	%fd73, [%rd3+2176];
	add.f64 	%fd74, %fd73, 0d0000000000000000;
	ld.global.f64 	%fd75, [%rd2+64];
	add.f64 	%fd76, %fd75, %fd74;
	st.global.f64 	[%rd2+64], %fd76;
$L__BB4_40:
	setp.ne.s32 	%p21, %r1, 0;
	@%p21 bra 	$L__BB4_42;
	ld.global.f64 	%fd77, [%rd3+3200];
	add.f64 	%fd78, %fd77, 0d0000000000000000;
	ld.global.f64 	%fd79, [%rd2+96];
	add.f64 	%fd80, %fd79, %fd78;
	st.global.f64 	[%rd2+96], %fd80;
$L__BB4_42:
	setp.ne.s32 	%p22, %r1, 0;
	@%p22 bra 	$L__BB4_44;
	ld.global.f64 	%fd81, [%rd3+4224];
	add.f64 	%fd82, %fd81, 0d0000000000000000;
	ld.global.f64 	%fd83, [%rd2+128];
	add.f64 	%fd84, %fd83, %fd82;
	st.global.f64 	[%rd2+128], %fd84;
$L__BB4_44:
	setp.ne.s32 	%p23, %r1, 0;
	@%p23 bra 	$L__BB4_46;
	ld.global.f64 	%fd85, [%rd3+5248];
	add.f64 	%fd86, %fd85, 0d0000000000000000;
	ld.global.f64 	%fd87, [%rd2+160];
	add.f64 	%fd88, %fd87, %fd86;
	st.global.f64 	[%rd2+160], %fd88;
$L__BB4_46:
	setp.ne.s32 	%p24, %r1, 0;
	@%p24 bra 	$L__BB4_48;
	ld.global.f64 	%fd89, [%rd3+6272];
	add.f64 	%fd90, %fd89, 0d0000000000000000;
	ld.global.f64 	%fd91, [%rd2+192];
	add.f64 	%fd92, %fd91, %fd90;
	st.global.f64 	[%rd2+192], %fd92;
$L__BB4_48:
	setp.ne.s32 	%p25, %r1, 0;
	@%p25 bra 	$L__BB4_50;
	ld.global.f64 	%fd93, [%rd3+7296];
	add.f64 	%fd94, %fd93, 0d0000000000000000;
	ld.global.f64 	%fd95, [%rd2+224];
	add.f64 	%fd96, %fd95, %fd94;
	st.global.f64 	[%rd2+224], %fd96;
$L__BB4_50:
	setp.ne.s32 	%p26, %r1, 0;
	@%p26 bra 	$L__BB4_52;
	ld.global.f64 	%fd97, [%rd3+192];
	add.f64 	%fd98, %fd97, 0d0000000000000000;
	ld.global.f64 	%fd99, [%rd2];
	add.f64 	%fd100, %fd99, %fd98;
	st.global.f64 	[%rd2], %fd100;
$L__BB4_52:
	setp.ne.s32 	%p27, %r1, 0;
	@%p27 bra 	$L__BB4_54;
	ld.global.f64 	%fd101, [%rd3+1216];
	add.f64 	%fd102, %fd101, 0d0000000000000000;
	ld.global.f64 	%fd103, [%rd2+32];
	add.f64 	%fd104, %fd103, %fd102;
	st.global.f64 	[%rd2+32], %fd104;
$L__BB4_54:
	setp.ne.s32 	%p28, %r1, 0;
	@%p28 bra 	$L__BB4_56;
	ld.global.f64 	%fd105, [%rd3+2240];
	add.f64 	%fd106, %fd105, 0d0000000000000000;
	ld.global.f64 	%fd107, [%rd2+64];
	add.f64 	%fd108, %fd107, %fd106;
	st.global.f64 	[%rd2+64], %fd108;
$L__BB4_56:
	setp.ne.s32 	%p29, %r1, 0;
	@%p29 bra 	$L__BB4_58;
	ld.global.f64 	%fd109, [%rd3+3264];
	add.f64 	%fd110, %fd109, 0d0000000000000000;
	ld.global.f64 	%fd111, [%rd2+96];
	add.f64 	%fd112, %fd111, %fd110;
	st.global.f64 	[%rd2+96], %fd112;
$L__BB4_58:
	setp.ne.s32 	%p30, %r1, 0;
	@%p30 bra 	$L__BB4_60;
	ld.global.f64 	%fd113, [%rd3+4288];
	add.f64 	%fd114, %fd113, 0d0000000000000000;
	ld.global.f64 	%fd115, [%rd2+128];
	add.f64 	%fd116, %fd115, %fd114;
	st.global.f64 	[%rd2+128], %fd116;
$L__BB4_60:
	setp.ne.s32 	%p31, %r1, 0;
	@%p31 bra 	$L__BB4_62;
	ld.global.f64 	%fd117, [%rd3+5312];
	add.f64 	%fd118, %fd117, 0d0000000000000000;
	ld.global.f64 	%fd119, [%rd2+160];
	add.f64 	%fd120, %fd119, %fd118;
	st.global.f64 	[%rd2+160], %fd120;
$L__BB4_62:
	setp.ne.s32 	%p32, %r1, 0;
	@%p32 bra 	$L__BB4_64;
	ld.global.f64 	%fd121, [%rd3+6336];
	add.f64 	%fd122, %fd121, 0d0000000000000000;
	ld.global.f64 	%fd123, [%rd2+192];
	add.f64 	%fd124, %fd123, %fd122;
	st.global.f64 	[%rd2+192], %fd124;
$L__BB4_64:
	setp.ne.s32 	%p33, %r1, 0;
	@%p33 bra 	$L__BB4_66;
	ld.global.f64 	%fd125, [%rd3+7360];
	add.f64 	%fd126, %fd125, 0d0000000000000000;
	ld.global.f64 	%fd127, [%rd2+224];
	add.f64 	%fd128, %fd127, %fd126;
	st.global.f64 	[%rd2+224], %fd128;
$L__BB4_66:
	add.s32 	%r22, %r22, 1;
	setp.ne.s32 	%p34, %r22, 0;
	add.s32 	%r21, %r21, 1024;
	@%p34 bra 	$L__BB4_2;
$L__BB4_67:
	ret;

}
	// .globl	_Z12gpukernelW4rPdS_S_i
.visible .entry _Z12gpukernelW4rPdS_S_i(
	.param .u64 .ptr .align 1 _Z12gpukernelW4rPdS_S_i_param_0,
	.param .u64 .ptr .align 1 _Z12gpukernelW4rPdS_S_i_param_1,
	.param .u64 .ptr .align 1 _Z12gpukernelW4rPdS_S_i_param_2,
	.param .u32 _Z12gpukernelW4rPdS_S_i_param_3
)
{
	.reg .pred 	%p<7>;
	.reg .b32 	%r<16>;
	.reg .b64 	%rd<15>;
	.reg .b64 	%fd<73>;

	ld.param.u64 	%rd4, [_Z12gpukernelW4rPdS_S_i_param_0];
	ld.param.u64 	%rd5, [_Z12gpukernelW4rPdS_S_i_param_1];
	ld.param.u32 	%r6, [_Z12gpukernelW4rPdS_S_i_param_3];
	cvta.to.global.u64 	%rd1, %rd5;
	setp.lt.s32 	%p1, %r6, 1;
	@%p1 bra 	$L__BB5_11;
	cvta.to.global.u64 	%rd6, %rd4;
	mov.u32 	%r8, %tid.x;
	shr.u32 	%r9, %r8, 2;
	and.b32  	%r1, %r8, 3;
	shl.b32 	%r2, %r9, 5;
	mul.wide.u32 	%rd7, %r9, 8;
	add.s64 	%rd2, %rd6, %rd7;
	mov.b32 	%r15, 0;
$L__BB5_2:
	setp.ne.s32 	%p2, %r1, 0;
	shl.b32 	%r10, %r15, 10;
	or.b32  	%r11, %r10, %r1;
	add.s32 	%r4, %r11, %r2;
	@%p2 bra 	$L__BB5_4;
	mul.wide.u32 	%rd8, %r4, 8;
	add.s64 	%rd9, %rd1, %rd8;
	ld.global.f64 	%fd1, [%rd9];
	ld.global.f64 	%fd2, [%rd9+32];
	ld.global.f64 	%fd3, [%rd9+64];
	ld.global.f64 	%fd4, [%rd9+96];
	ld.global.f64 	%fd5, [%rd9+128];
	ld.global.f64 	%fd6, [%rd9+160];
	ld.global.f64 	%fd7, [%rd9+192];
	ld.global.f64 	%fd8, [%rd9+224];
	ld.global.f64 	%fd9, [%rd2];
	add.f64 	%fd10, %fd1, 0d0000000000000000;
	add.f64 	%fd11, %fd10, %fd2;
	add.f64 	%fd12, %fd11, %fd3;
	add.f64 	%fd13, %fd12, %fd4;
	add.f64 	%fd14, %fd13, %fd5;
	add.f64 	%fd15, %fd14, %fd6;
	add.f64 	%fd16, %fd15, %fd7;
	add.f64 	%fd17, %fd16, %fd8;
	add.f64 	%fd18, %fd17, %fd9;
	st.global.f64 	[%rd2], %fd18;
$L__BB5_4:
	setp.ne.s32 	%p3, %r1, 0;
	@%p3 bra 	$L__BB5_6;
	add.s32 	%r12, %r4, 256;
	mul.wide.u32 	%rd10, %r12, 8;
	add.s64 	%rd11, %rd1, %rd10;
	ld.global.f64 	%fd19, [%rd11];
	ld.global.f64 	%fd20, [%rd11+32];
	ld.global.f64 	%fd21, [%rd11+64];
	ld.global.f64 	%fd22, [%rd11+96];
	ld.global.f64 	%fd23, [%rd11+128];
	ld.global.f64 	%fd24, [%rd11+160];
	ld.global.f64 	%fd25, [%rd11+192];
	ld.global.f64 	%fd26, [%rd11+224];
	ld.global.f64 	%fd27, [%rd2+64];
	add.f64 	%fd28, %fd19, 0d0000000000000000;
	add.f64 	%fd29, %fd28, %fd20;
	add.f64 	%fd30, %fd29, %fd21;
	add.f64 	%fd31, %fd30, %fd22;
	add.f64 	%fd32, %fd31, %fd23;
	add.f64 	%fd33, %fd32, %fd24;
	add.f64 	%fd34, %fd33, %fd25;
	add.f64 	%fd35, %fd34, %fd26;
	add.f64 	%fd36, %fd35, %fd27;
	st.global.f64 	[%rd2+64], %fd36;
$L__BB5_6:
	setp.ne.s32 	%p4, %r1, 0;
	@%p4 bra 	$L__BB5_8;
	add.s32 	%r13, %r4, 512;
	mul.wide.u32 	%rd12, %r13, 8;
	add.s64 	%rd13, %rd1, %rd12;
	ld.global.f64 	%fd37, [%rd13];
	ld.global.f64 	%fd38, [%rd13+32];
	ld.global.f64 	%fd39, [%rd13+64];
	ld.global.f64 	%fd40, [%rd13+96];
	ld.global.f64 	%fd41, [%rd13+128];
	ld.global.f64 	%fd42, [%rd13+160];
	ld.global.f64 	%fd43, [%rd13+192];
	ld.global.f64 	%fd44, [%rd13+224];
	ld.global.f64 	%fd45, [%rd2+128];
	add.f64 	%fd46, %fd37, 0d0000000000000000;
	add.f64 	%fd47, %fd46, %fd38;
	add.f64 	%fd48, %fd47, %fd39;
	add.f64 	%fd49, %fd48, %fd40;
	add.f64 	%fd50, %fd49, %fd41;
	add.f64 	%fd51, %fd50, %fd42;
	add.f64 	%fd52, %fd51, %fd43;
	add.f64 	%fd53, %fd52, %fd44;
	add.f64 	%fd54, %fd53, %fd45;
	st.global.f64 	[%rd2+128], %fd54;
$L__BB5_8:
	setp.ne.s32 	%p5, %r1, 0;
	add.s32 	%r14, %r4, 768;
	mul.wide.u32 	%rd14, %r14, 8;
	add.s64 	%rd3, %rd1, %rd14;
	@%p5 bra 	$L__BB5_10;
	ld.global.f64 	%fd55, [%rd3];
	ld.global.f64 	%fd56, [%rd3+32];
	ld.global.f64 	%fd57, [%rd3+64];
	ld.global.f64 	%fd58, [%rd3+96];
	ld.global.f64 	%fd59, [%rd3+128];
	ld.global.f64 	%fd60, [%rd3+160];
	ld.global.f64 	%fd61, [%rd3+192];
	ld.global.f64 	%fd62, [%rd3+224];
	ld.global.f64 	%fd63, [%rd2+192];
	add.f64 	%fd64, %fd55, 0d0000000000000000;
	add.f64 	%fd65, %fd64, %fd56;
	add.f64 	%fd66, %fd65, %fd57;
	add.f64 	%fd67, %fd66, %fd58;
	add.f64 	%fd68, %fd67, %fd59;
	add.f64 	%fd69, %fd68, %fd60;
	add.f64 	%fd70, %fd69, %fd61;
	add.f64 	%fd71, %fd70, %fd62;
	add.f64 	%fd72, %fd71, %fd63;
	st.global.f64 	[%rd2+192], %fd72;
$L__BB5_10:
	add.s32 	%r15, %r15, 1;
	setp.ne.s32 	%p6, %r15, %r6;
	@%p6 bra 	$L__BB5_2;
$L__BB5_11:
	ret;

}
	// .globl	_Z12gpukernelW4cPdS_S_i
.visible .entry _Z12gpukernelW4cPdS_S_i(
	.param .u64 .ptr .align 1 _Z12gpukernelW4cPdS_S_i_param_0,
	.param .u64 .ptr .align 1 _Z12gpukernelW4cPdS_S_i_param_1,
	.param .u64 .ptr .align 1 _Z12gpukernelW4cPdS_S_i_param_2,
	.param .u32 _Z12gpukernelW4cPdS_S_i_param_3
)
{
	.reg .pred 	%p<35>;
	.reg .b32 	%r<18>;
	.reg .b64 	%rd<15>;
	.reg .b64 	%fd<129>;

	ld.param.u64 	%rd4, [_Z12gpukernelW4cPdS_S_i_param_0];
	ld.param.u64 	%rd5, [_Z12gpukernelW4cPdS_S_i_param_1];
	ld.param.u32 	%r8, [_Z12gpukernelW4cPdS_S_i_param_3];
	cvta.to.global.u64 	%rd1, %rd5;
	setp.lt.s32 	%p1, %r8, 1;
	@%p1 bra 	$L__BB6_67;
	cvta.to.global.u64 	%rd6, %rd4;
	mov.u32 	%r9, %tid.x;
	shr.u32 	%r10, %r9, 2;
	and.b32  	%r1, %r9, 3;
	shl.b32 	%r11, %r10, 5;
	mul.wide.u32 	%rd7, %r10, 8;
	add.s64 	%rd2, %rd6, %rd7;
	neg.s32 	%r17, %r8;
	or.b32  	%r12, %r11, %r1;
	add.s32 	%r16, %r12, 512;
$L__BB6_2:
	setp.ne.s32 	%p2, %r1, 0;
	add.s32 	%r13, %r16, -512;
	mul.wide.u32 	%rd8, %r13, 8;
	add.s64 	%rd3, %rd1, %rd8;
	@%p2 bra 	$L__BB6_4;
	ld.global.f64 	%fd1, [%rd3];
	add.f64 	%fd2, %fd1, 0d0000000000000000;
	ld.global.f64 	%fd3, [%rd2];
	add.f64 	%fd4, %fd3, %fd2;
	st.global.f64 	[%rd2], %fd4;
$L__BB6_4:
	setp.ne.s32 	%p3, %r1, 0;
	@%p3 bra 	$L__BB6_6;
	add.s32 	%r14, %r16, -256;
	mul.wide.u32 	%rd9, %r14, 8;
	add.s64 	%rd10, %rd1, %rd9;
	ld.global.f64 	%fd5, [%rd10];
	add.f64 	%fd6, %fd5, 0d0000000000000000;
	ld.global.f64 	%fd7, [%rd2+64];
	add.f64 	%fd8, %fd7, %fd6;
	st.global.f64 	[%rd2+64], %fd8;
$L__BB6_6:
	setp.ne.s32 	%p4, %r1, 0;
	@%p4 bra 	$L__BB6_8;
	mul.wide.u32 	%rd11, %r16, 8;
	add.s64 	%rd12, %rd1, %rd11;
	ld.global.f64 	%fd9, [%rd12];
	add.f64 	%fd10, %fd9, 0d0000000000000000;
	ld.global.f64 	%fd11, [%rd2+128];
	add.f64 	%fd12, %fd11, %fd10;
	st.global.f64 	[%rd2+128], %fd12;
$L__BB6_8:
	setp.ne.s32 	%p5, %r1, 0;
	@%p5 bra 	$L__BB6_10;
	add.s32 	%r15, %r16, 256;
	mul.wide.u32 	%rd13, %r15, 8;
	add.s64 	%rd14, %rd1, %rd13;
	ld.global.f64 	%fd13, [%rd14];
	add.f64 	%fd14, %fd13, 0d0000000000000000;
	ld.global.f64 	%fd15, [%rd2+192];
	add.f64 	%fd16, %fd15, %fd14;
	st.global.f64 	[%rd2+192], %fd16;
$L__BB6_10:
	setp.ne.s32 	%p6, %r1, 0;
	@%p6 bra 	$L__BB6_12;
	ld.global.f64 	%fd17, [%rd3+32];
	add.f64 	%fd18, %fd17, 0d0000000000000000;
	ld.global.f64 	%fd19, [%rd2];
	add.f64 	%fd20, %fd19, %fd18;
	st.global.f64 	[%rd2], %fd20;
$L__BB6_12:
	setp.ne.s32 	%p7, %r1, 0;
	@%p7 bra 	$L__BB6_14;
	ld.global.f64 	%fd21, [%rd3+2080];
	add.f64 	%fd22, %fd21, 0d0000000000000000;
	ld.global.f64 	%fd23, [%rd2+64];
	add.f64 	%fd24, %fd23, %fd22;
	st.global.f64 	[%rd2+64], %fd24;
$L__BB6_14:
	setp.ne.s32 	%p8, %r1, 0;
	@%p8 bra 	$L__BB6_16;
	ld.global.f64 	%fd25, [%rd3+4128];
	add.f64 	%fd26, %fd25, 0d0000000000000000;
	ld.global.f64 	%fd27, [%rd2+128];
	add.f64 	%fd28, %fd27, %fd26;
	st.global.f64 	[%rd2+128], %fd28;
$L__BB6_16:
	setp.ne.s32 	%p9, %r1, 0;
	@%p9 bra 	$L__BB6_18;
	ld.global.f64 	%fd29, [%rd3+6176];
	add.f64 	%fd30, %fd29, 0d0000000000000000;
	ld.global.f64 	%fd31, [%rd2+192];
	add.f64 	%fd32, %fd31, %fd30;
	st.global.f64 	[%rd2+192], %fd32;
$L__BB6_18:
	setp.ne.s32 	%p10, %r1, 0;
	@%p10 bra 	$L__BB6_20;
	ld.global.f64 	%fd33, [%rd3+64];
	add.f64 	%fd34, %fd33, 0d0000000000000000;
	ld.global.f64 	%fd35, [%rd2];
	add.f64 	%fd36, %fd35, %fd34;
	st.global.f64 	[%rd2], %fd36;
$L__BB6_20:
	setp.ne.s32 	%p11, %r1, 0;
	@%p11 bra 	$L__BB6_22;
	ld.global.f64 	%fd37, [%rd3+2112];
	add.f64 	%fd38, %fd37, 0d0000000000000000;
	ld.global.f64 	%fd39, [%rd2+64];
	add.f64 	%fd40, %fd39, %fd38;
	st.global.f64 	[%rd2+64], %fd40;
$L__BB6_22:
	setp.ne.s32 	%p12, %r1, 0;
	@%p12 bra 	$L__BB6_24;
	ld.global.f64 	%fd41, [%rd3+4160];
	add.f64 	%fd42, %fd41, 0d0000000000000000;
	ld.global.f64 	%fd43, [%rd2+128];
	add.f64 	%fd44, %fd43, %fd42;
	st.global.f64 	[%rd2+128], %fd44;
$L__BB6_24:
	setp.ne.s32 	%p13, %r1, 0;
	@%p13 bra 	$L__BB6_26;
	ld.global.f64 	%fd45, [%rd3+6208];
	add.f64 	%fd46, %fd45, 0d0000000000000000;
	ld.global.f64 	%fd47, [%rd2+192];
	add.f64 	%fd48, %fd47, %fd46;
	st.global.f64 	[%rd2+192], %fd48;
$L__BB6_26:
	setp.ne.s32 	%p14, %r1, 0;
	@%p14 bra 	$L__BB6_28;
	ld.global.f64 	%fd49, [%rd3+96];
	add.f64 	%fd50, %fd49, 0d0000000000000000;
	ld.global.f64 	%fd51, [%rd2];
	add.f64 	%fd52, %fd51, %fd50;
	st.global.f64 	[%rd2], %fd52;
$L__BB6_28:
	setp.ne.s32 	%p15, %r1, 0;
	@%p15 bra 	$L__BB6_30;
	ld.global.f64 	%fd53, [%rd3+2144];
	add.f64 	%fd54, %fd53, 0d0000000000000000;
	ld.global.f64 	%fd55, [%rd2+64];
	add.f64 	%fd56, %fd55, %fd54;
	st.global.f64 	[%rd2+64], %fd56;
$L__BB6_30:
	setp.ne.s32 	%p16, %r1, 0;
	@%p16 bra 	$L__BB6_32;
	ld.global.f64 	%fd57, [%rd3+4192];
	add.f64 	%fd58, %fd57, 0d0000000000000000;
	ld.global.f64 	%fd59, [%rd2+128];
	add.f64 	%fd60, %fd59, %fd58;
	st.global.f64 	[%rd2+128], %fd60;
$L__BB6_32:
	setp.ne.s32 	%p17, %r1, 0;
	@%p17 bra 	$L__BB6_34;
	ld.global.f64 	%fd61, [%rd3+6240];
	add.f64 	%fd62, %fd61, 0d0000000000000000;
	ld.global.f64 	%fd63, [%rd2+192];
	add.f64 	%fd64, %fd63, %fd62;
	st.global.f64 	[%rd2+192], %fd64;
$L__BB6_34:
	setp.ne.s32 	%p18, %r1, 0;
	@%p18 bra 	$L__BB6_36;
	ld.global.f64 	%fd65, [%rd3+128];
	add.f64 	%fd66, %fd65, 0d0000000000000000;
	ld.global.f64 	%fd67, [%rd2];
	add.f64 	%fd68, %fd67, %fd66;
	st.global.f64 	[%rd2], %fd68;
$L__BB6_36:
	setp.ne.s32 	%p19, %r1, 0;
	@%p19 bra 	$L__BB6_38;
	ld.global.f64 	%fd69, [%rd3+2176];
	add.f64 	%fd70, %fd69, 0d0000000000000000;
	ld.global.f64 	%fd71, [%rd2+64];
	add.f64 	%fd72, %fd71, %fd70;
	st.global.f64 	[%rd2+64], %fd72;
$L__BB6_38:
	setp.ne.s32 	%p20, %r1, 0;
	@%p20 bra 	$L__BB6_40;
	ld.global.f64 	%fd73, [%rd3+4224];
	add.f64 	%fd74, %fd73, 0d0000000000000000;
	ld.global.f64 	%fd75, [%rd2+128];
	add.f64 	%fd76, %fd75, %fd74;
	st.global.f64 	[%rd2+128], %fd76;
$L__BB6_40:
	setp.ne.s32 	%p21, %r1, 0;
	@%p21 bra 	$L__BB6_42;
	ld.global.f64 	%fd77, [%rd3+6272];
	add.f64 	%fd78, %fd77, 0d0000000000000000;
	ld.global.f64 	%fd79, [%rd2+192];
	add.f64 	%fd80, %fd79, %fd78;
	st.global.f64 	[%rd2+192], %fd80;
$L__BB6_42:
	setp.ne.s32 	%p22, %r1, 0;
	@%p22 bra 	$L__BB6_44;
	ld.global.f64 	%fd81, [%rd3+160];
	add.f64 	%fd82, %fd81, 0d0000000000000000;
	ld.global.f64 	%fd83, [%rd2];
	add.f64 	%fd84, %fd83, %fd82;
	st.global.f64 	[%rd2], %fd84;
$L__BB6_44:
	setp.ne.s32 	%p23, %r1, 0;
	@%p23 bra 	$L__BB6_46;
	ld.global.f64 	%fd85, [%rd3+2208];
	add.f64 	%fd86, %fd85, 0d0000000000000000;
	ld.global.f64 	%fd87, [%rd2+64];
	add.f64 	%fd88, %fd87, %fd86;
	st.global.f64 	[%rd2+64], %fd88;
$L__BB6_46:
	setp.ne.s32 	%p24, %r1, 0;
	@%p24 bra 	$L__BB6_48;
	ld.global.f64 	%fd89, [%rd3+4256];
	add.f64 	%fd90, %fd89, 0d0000000000000000;
	ld.global.f64 	%fd91, [%rd2+128];
	add.f64 	%fd92, %fd91, %fd90;
	st.global.f64 	[%rd2+128], %fd92;
$L__BB6_48:
	setp.ne.s32 	%p25, %r1, 0;
	@%p25 bra 	$L__BB6_50;
	ld.global.f64 	%fd93, [%rd3+6304];
	add.f64 	%fd94, %fd93, 0d0000000000000000;
	ld.global.f64 	%fd95, [%rd2+192];
	add.f64 	%fd96, %fd95, %fd94;
	st.global.f64 	[%rd2+192], %fd96;
$L__BB6_50:
	setp.ne.s32 	%p26, %r1, 0;
	@%p26 bra 	$L__BB6_52;
	ld.global.f64 	%fd97, [%rd3+192];
	add.f64 	%fd98, %fd97, 0d0000000000000000;
	ld.global.f64 	%fd99, [%rd2];
	add.f64 	%fd100, %fd99, %fd98;
	st.global.f64 	[%rd2], %fd100;
$L__BB6_52:
	setp.ne.s32 	%p27, %r1, 0;
	@%p27 bra 	$L__BB6_54;
	ld.global.f64 	%fd101, [%rd3+2240];
	add.f64 	%fd102, %fd101, 0d0000000000000000;
	ld.global.f64 	%fd103, [%rd2+64];
	add.f64 	%fd104, %fd103, %fd102;
	st.global.f64 	[%rd2+64], %fd104;
$L__BB6_54:
	setp.ne.s32 	%p28, %r1, 0;
	@%p28 bra 	$L__BB6_56;
	ld.global.f64 	%fd105, [%rd3+4288];
	add.f64 	%fd106, %fd105, 0d0000000000000000;
	ld.global.f64 	%fd107, [%rd2+128];
	add.f64 	%fd108, %fd107, %fd106;
	st.global.f64 	[%rd2+128], %fd108;
$L__BB6_56:
	setp.ne.s32 	%p29, %r1, 0;
	@%p29 bra 	$L__BB6_58;
	ld.global.f64 	%fd109, [%rd3+6336];
	add.f64 	%fd110, %fd109, 0d0000000000000000;
	ld.global.f64 	%fd111, [%rd2+192];
	add.f64 	%fd112, %fd111, %fd110;
	st.global.f64 	[%rd2+192], %fd112;
$L__BB6_58:
	setp.ne.s32 	%p30, %r1, 0;
	@%p30 bra 	$L__BB6_60;
	ld.global.f64 	%fd113, [%rd3+224];
	add.f64 	%fd114, %fd113, 0d0000000000000000;
	ld.global.f64 	%fd115, [%rd2];
	add.f64 	%fd116, %fd115, %fd114;
	st.global.f64 	[%rd2], %fd116;
$L__BB6_60:
	setp.ne.s32 	%p31, %r1, 0;
	@%p31 bra 	$L__BB6_62;
	ld.global.f64 	%fd117, [%rd3+2272];
	add.f64 	%fd118, %fd117, 0d0000000000000000;
	ld.global.f64 	%fd119, [%rd2+64];
	add.f64 	%fd120, %fd119, %fd118;
	st.global.f64 	[%rd2+64], %fd120;
$L__BB6_62:
	setp.ne.s32 	%p32, %r1, 0;
	@%p32 bra 	$L__BB6_64;
	ld.global.f64 	%fd121, [%rd3+4320];
	add.f64 	%fd122, %fd121, 0d0000000000000000;
	ld.global.f64 	%fd123, [%rd2+128];
	add.f64 	%fd124, %fd123, %fd122;
	st.global.f64 	[%rd2+128], %fd124;
$L__BB6_64:
	setp.ne.s32 	%p33, %r1, 0;
	@%p33 bra 	$L__BB6_66;
	ld.global.f64 	%fd125, [%rd3+6368];
	add.f64 	%fd126, %fd125, 0d0000000000000000;
	ld.global.f64 	%fd127, [%rd2+192];
	add.f64 	%fd128, %fd127, %fd126;
	st.global.f64 	[%rd2+192], %fd128;
$L__BB6_66:
	add.s32 	%r17, %r17, 1;
	setp.ne.s32 	%p34, %r17, 0;
	add.s32 	%r16, %r16, 1024;
	@%p34 bra 	$L__BB6_2;
$L__BB6_67:
	ret;

}
	// .globl	_Z12gpukernelW2rPdS_S_i
.visible .entry _Z12gpukernelW2rPdS_S_i(
	.param .u64 .ptr .align 1 _Z12gpukernelW2rPdS_S_i_param_0,
	.param .u64 .ptr .align 1 _Z12gpukernelW2rPdS_S_i_param_1,
	.param .u64 .ptr .align 1 _Z12gpukernelW2rPdS_S_i_param_2,
	.param .u32 _Z12gpukernelW2rPdS_S_i_param_3
)
{
	.reg .pred 	%p<5>;
	.reg .b32 	%r<24>;
	.reg .b64 	%rd<25>;
	.reg .b64 	%fd<69>;

	ld.param.u64 	%rd6, [_Z12gpukernelW2rPdS_S_i_param_1];
	ld.param.u32 	%r7, [_Z12gpukernelW2rPdS_S_i_param_3];
	cvta.to.global.u64 	%rd1, %rd6;
	setp.lt.s32 	%p1, %r7, 1;
	@%p1 bra 	$L__BB7_7;
	mov.u32 	%r8, %tid.x;
	and.b32  	%r9, %r8, 1;
	shl.b32 	%r10, %r8, 4;
	and.b32  	%r11, %r10, 16352;
	neg.s32 	%r23, %r7;
	or.b32  	%r22, %r11, %r9;
	shl.b32 	%r12, %r8, 7;
	cvt.u64.u32 	%rd7, %r12;
	and.b64  	%rd8, %rd7, 130816;
	mul.wide.u32 	%rd9, %r9, 8;
	or.b64  	%rd10, %rd8, %rd9;
	add.s64 	%rd11, %rd10, %rd1;
	add.s64 	%rd24, %rd11, 128;
$L__BB7_2:
	setp.eq.b32 	%p2, %r9, 1;
	@%p2 bra 	$L__BB7_4;
	ld.param.u64 	%rd21, [_Z12gpukernelW2rPdS_S_i_param_0];
	ld.global.f64 	%fd1, [%rd24+-128];
	ld.global.f64 	%fd2, [%rd24+-112];
	ld.global.f64 	%fd3, [%rd24+-96];
	ld.global.f64 	%fd4, [%rd24+-80];
	ld.global.f64 	%fd5, [%rd24+-64];
	ld.global.f64 	%fd6, [%rd24+-48];
	ld.global.f64 	%fd7, [%rd24+-32];
	ld.global.f64 	%fd8, [%rd24+-16];
	ld.global.f64 	%fd9, [%rd24];
	ld.global.f64 	%fd10, [%rd24+16];
	ld.global.f64 	%fd11, [%rd24+32];
	ld.global.f64 	%fd12, [%rd24+48];
	ld.global.f64 	%fd13, [%rd24+64];
	ld.global.f64 	%fd14, [%rd24+80];
	ld.global.f64 	%fd15, [%rd24+96];
	ld.global.f64 	%fd16, [%rd24+112];
	cvta.to.global.u64 	%rd12, %rd21;
	mov.u32 	%r15, %tid.x;
	shr.u32 	%r16, %r15, 1;
	mul.wide.u32 	%rd13, %r16, 8;
	add.s64 	%rd14, %rd12, %rd13;
	ld.global.f64 	%fd17, [%rd14];
	add.f64 	%fd18, %fd1, 0d0000000000000000;
	add.f64 	%fd19, %fd18, %fd2;
	add.f64 	%fd20, %fd19, %fd3;
	add.f64 	%fd21, %fd20, %fd4;
	add.f64 	%fd22, %fd21, %fd5;
	add.f64 	%fd23, %fd22, %fd6;
	add.f64 	%fd24, %fd23, %fd7;
	add.f64 	%fd25, %fd24, %fd8;
	add.f64 	%fd26, %fd25, %fd9;
	add.f64 	%fd27, %fd26, %fd10;
	add.f64 	%fd28, %fd27, %fd11;
	add.f64 	%fd29, %fd28, %fd12;
	add.f64 	%fd30, %fd29, %fd13;
	add.f64 	%fd31, %fd30, %fd14;
	add.f64 	%fd32, %fd31, %fd15;
	add.f64 	%fd33, %fd32, %fd16;
	add.f64 	%fd34, %fd33, %fd17;
	st.global.f64 	[%rd14], %fd34;
$L__BB7_4:
	mov.u32 	%r17, %tid.x;
	and.b32  	%r18, %r17, 1;
	setp.eq.b32 	%p3, %r18, 1;
	@%p3 bra 	$L__BB7_6;
	ld.param.u64 	%rd23, [_Z12gpukernelW2rPdS_S_i_param_1];
	ld.param.u64 	%rd22, [_Z12gpukernelW2rPdS_S_i_param_0];
	add.s32 	%r19, %r22, 512;
	cvta.to.global.u64 	%rd15, %rd23;
	mul.wide.u32 	%rd16, %r19, 8;
	add.s64 	%rd17, %rd15, %rd16;
	ld.global.f64 	%fd35, [%rd17];
	ld.global.f64 	%fd36, [%rd17+16];
	ld.global.f64 	%fd37, [%rd17+32];
	ld.global.f64 	%fd38, [%rd17+48];
	ld.global.f64 	%fd39, [%rd17+64];
	ld.global.f64 	%fd40, [%rd17+80];
	ld.global.f64 	%fd41, [%rd17+96];
	ld.global.f64 	%fd42, [%rd17+112];
	ld.global.f64 	%fd43, [%rd17+128];
	ld.global.f64 	%fd44, [%rd17+144];
	ld.global.f64 	%fd45, [%rd17+160];
	ld.global.f64 	%fd46, [%rd17+176];
	ld.global.f64 	%fd47, [%rd17+192];
	ld.global.f64 	%fd48, [%rd17+208];
	ld.global.f64 	%fd49, [%rd17+224];
	ld.global.f64 	%fd50, [%rd17+240];
	cvta.to.global.u64 	%rd18, %rd22;
	mov.u32 	%r20, %tid.x;
	shr.u32 	%r21, %r20, 1;
	mul.wide.u32 	%rd19, %r21, 8;
	add.s64 	%rd20, %rd18, %rd19;
	ld.global.f64 	%fd51, [%rd20+128];
	add.f64 	%fd52, %fd35, 0d0000000000000000;
	add.f64 	%fd53, %fd52, %fd36;
	add.f64 	%fd54, %fd53, %fd37;
	add.f64 	%fd55, %fd54, %fd38;
	add.f64 	%fd56, %fd55, %fd39;
	add.f64 	%fd57, %fd56, %fd40;
	add.f64 	%fd58, %fd57, %fd41;
	add.f64 	%fd59, %fd58, %fd42;
	add.f64 	%fd60, %fd59, %fd43;
	add.f64 	%fd61, %fd60, %fd44;
	add.f64 	%fd62, %fd61, %fd45;
	add.f64 	%fd63, %fd62, %fd46;
	add.f64 	%fd64, %fd63, %fd47;
	add.f64 	%fd65, %fd64, %fd48;
	add.f64 	%fd66, %fd65, %fd49;
	add.f64 	%fd67, %fd66, %fd50;
	add.f64 	%fd68, %fd67, %fd51;
	st.global.f64 	[%rd20+128], %fd68;
$L__BB7_6:
	add.s32 	%r23, %r23, 1;
	setp.ne.s32 	%p4, %r23, 0;
	add.s32 	%r22, %r22, 1024;
	add.s64 	%rd24, %rd24, 8192;
	@%p4 bra 	$L__BB7_2;
$L__BB7_7:
	ret;

}
	// .globl	_Z12gpukernelW2cPdS_S_i
.visible .entry _Z12gpukernelW2cPdS_S_i(
	.param .u64 .ptr .align 1 _Z12gpukernelW2cPdS_S_i_param_0,
	.param .u64 .ptr .align 1 _Z12gpukernelW2cPdS_S_i_param_1,
	.param .u64 .ptr .align 1 _Z12gpukernelW2cPdS_S_i_param_2,
	.param .u32 _Z12gpukernelW2cPdS_S_i_param_3
)
{
	.reg .pred 	%p<35>;
	.reg .b32 	%r<15>;
	.reg .b64 	%rd<11>;
	.reg .b64 	%fd<129>;

	ld.param.u64 	%rd4, [_Z12gpukernelW2cPdS_S_i_param_0];
	ld.param.u64 	%rd5, [_Z12gpukernelW2cPdS_S_i_param_1];
	ld.param.u32 	%r8, [_Z12gpukernelW2cPdS_S_i_param_3];
	cvta.to.global.u64 	%rd1, %rd5;
	setp.lt.s32 	%p1, %r8, 1;
	@%p1 bra 	$L__BB8_67;
	cvta.to.global.u64 	%rd6, %rd4;
	mov.u32 	%r9, %tid.x;
	shr.u32 	%r10, %r9, 1;
	and.b32  	%r1, %r9, 1;
	shl.b32 	%r11, %r10, 5;
	mul.wide.u32 	%rd7, %r10, 8;
	add.s64 	%rd2, %rd6, %rd7;
	neg.s32 	%r14, %r8;
	or.b32  	%r13, %r11, %r1;
$L__BB8_2:
	setp.ne.s32 	%p2, %r1, 0;
	mul.wide.u32 	%rd8, %r13, 8;
	add.s64 	%rd3, %rd1, %rd8;
	@%p2 bra 	$L__BB8_4;
	ld.global.f64 	%fd1, [%rd3];
	add.f64 	%fd2, %fd1, 0d0000000000000000;
	ld.global.f64 	%fd3, [%rd2];
	add.f64 	%fd4, %fd3, %fd2;
	st.global.f64 	[%rd2], %fd4;
$L__BB8_4:
	setp.ne.s32 	%p3, %r1, 0;
	@%p3 bra 	$L__BB8_6;
	add.s32 	%r12, %r13, 512;
	mul.wide.u32 	%rd9, %r12, 8;
	add.s64 	%rd10, %rd1, %rd9;
	ld.global.f64 	%fd5, [%rd10];
	add.f64 	%fd6, %fd5, 0d0000000000000000;
	ld.global.f64 	%fd7, [%rd2+128];
	add.f64 	%fd8, %fd7, %fd6;
	st.global.f64 	[%rd2+128], %fd8;
$L__BB8_6:
	setp.ne.s32 	%p4, %r1, 0;
	@%p4 bra 	$L__BB8_8;
	ld.global.f64 	%fd9, [%rd3+16];
	add.f64 	%fd10, %fd9, 0d0000000000000000;
	ld.global.f64 	%fd11, [%rd2];
	add.f64 	%fd12, %fd11, %fd10;
	st.global.f64 	[%rd2], %fd12;
$L__BB8_8:
	setp.ne.s32 	%p5, %r1, 0;
	@%p5 bra 	$L__BB8_10;
	ld.global.f64 	%fd13, [%rd3+4112];
	add.f64 	%fd14, %fd13, 0d0000000000000000;
	ld.global.f64 	%fd15, [%rd2+128];
	add.f64 	%fd16, %fd15, %fd14;
	st.global.f64 	[%rd2+128], %fd16;
$L__BB8_10:
	setp.ne.s32 	%p6, %r1, 0;
	@%p6 bra 	$L__BB8_12;
	ld.global.f64 	%fd17, [%rd3+32];
	add.f64 	%fd18, %fd17, 0d0000000000000000;
	ld.global.f64 	%fd19, [%rd2];
	add.f64 	%fd20, %fd19, %fd18;
	st.global.f64 	[%rd2], %fd20;
$L__BB8_12:
	setp.ne.s32 	%p7, %r1, 0;
	@%p7 bra 	$L__BB8_14;
	ld.global.f64 	%fd21, [%rd3+4128];
	add.f64 	%fd22, %fd21, 0d0000000000000000;
	ld.global.f64 	%fd23, [%rd2+128];
	add.f64 	%fd24, %fd23, %fd22;
	st.global.f64 	[%rd2+128], %fd24;
$L__BB8_14:
	setp.ne.s32 	%p8, %r1, 0;
	@%p8 bra 	$L__BB8_16;
	ld.global.f64 	%fd25, [%rd3+48];
	add.f64 	%fd26, %fd25, 0d0000000000000000;
	ld.global.f64 	%fd27, [%rd2];
	add.f64 	%fd28, %fd27, %fd26;
	st.global.f64 	[%rd2], %fd28;
$L__BB8_16:
	setp.ne.s32 	%p9, %r1, 0;
	@%p9 bra 	$L__BB8_18;
	ld.global.f64 	%fd29, [%rd3+4144];
	add.f64 	%fd30, %fd29, 0d0000000000000000;
	ld.global.f64 	%fd31, [%rd2+128];
	add.f64 	%fd32, %fd31, %fd30;
	st.global.f64 	[%rd2+128], %fd32;
$L__BB8_18:
	setp.ne.s32 	%p10, %r1, 0;
	@%p10 bra 	$L__BB8_20;
	ld.global.f64 	%fd33, [%rd3+64];
	add.f64 	%fd34, %fd33, 0d0000000000000000;
	ld.global.f64 	%fd35, [%rd2];
	add.f64 	%fd36, %fd35, %fd34;
	st.global.f64 	[%rd2], %fd36;
$L__BB8_20:
	setp.ne.s32 	%p11, %r1, 0;
	@%p11 bra 	$L__BB8_22;
	ld.global.f64 	%fd37, [%rd3+4160];
	add.f64 	%fd38, %fd37, 0d0000000000000000;
	ld.global.f64 	%fd39, [%rd2+128];
	add.f64 	%fd40, %fd39, %fd38;
	st.global.f64 	[%rd2+128], %fd40;
$L__BB8_22:
	setp.ne.s32 	%p12, %r1, 0;
	@%p12 bra 	$L__BB8_24;
	ld.global.f64 	%fd41, [%rd3+80];
	add.f64 	%fd42, %fd41, 0d0000000000000000;
	ld.global.f64 	%fd43, [%rd2];
	add.f64 	%fd44, %fd43, %fd42;
	st.global.f64 	[%rd2], %fd44;
$L__BB8_24:
	setp.ne.s32 	%p13, %r1, 0;
	@%p13 bra 	$L__BB8_26;
	ld.global.f64 	%fd45, [%rd3+4176];
	add.f64 	%fd46, %fd45, 0d0000000000000000;
	ld.global.f64 	%fd47, [%rd2+128];
	add.f64 	%fd48, %fd47, %fd46;
	st.global.f64 	[%rd2+128], %fd48;
$L__BB8_26:
	setp.ne.s32 	%p14, %r1, 0;
	@%p14 bra 	$L__BB8_28;
	ld.global.f64 	%fd49, [%rd3+96];
	add.f64 	%fd50, %fd49, 0d0000000000000000;
	ld.global.f64 	%fd51, [%rd2];
	add.f64 	%fd52, %fd51, %fd50;
	st.global.f64 	[%rd2], %fd52;
$L__BB8_28:
	setp.ne.s32 	%p15, %r1, 0;
	@%p15 bra 	$L__BB8_30;
	ld.global.f64 	%fd53, [%rd3+4192];
	add.f64 	%fd54, %fd53, 0d0000000000000000;
	ld.global.f64 	%fd55, [%rd2+128];
	add.f64 	%fd56, %fd55, %fd54;
	st.global.f64 	[%rd2+128], %fd56;
$L__BB8_30:
	setp.ne.s32 	%p16, %r1, 0;
	@%p16 bra 	$L__BB8_32;
	ld.global.f64 	%fd57, [%rd3+112];
	add.f64 	%fd58, %fd57, 0d0000000000000000;
	ld.global.f64 	%fd59, [%rd2];
	add.f64 	%fd60, %fd59, %fd58;
	st.global.f64 	[%rd2], %fd60;
$L__BB8_32:
	setp.ne.s32 	%p17, %r1, 0;
	@%p17 bra 	$L__BB8_34;
	ld.global.f64 	%fd61, [%rd3+4208];
	add.f64 	%fd62, %fd61, 0d0000000000000000;
	ld.global.f64 	%fd63, [%rd2+128];
	add.f64 	%fd64, %fd63, %fd62;
	st.global.f64 	[%rd2+128], %fd64;
$L__BB8_34:
	setp.ne.s32 	%p18, %r1, 0;
	@%p18 bra 	$L__BB8_36;
	ld.global.f64 	%fd65, [%rd3+128];
	add.f64 	%fd66, %fd65, 0d0000000000000000;
	ld.global.f64 	%fd67, [%rd2];
	add.f64 	%fd68, %fd67, %fd66;
	st.global.f64 	[%rd2], %fd68;
$L__BB8_36:
	setp.ne.s32 	%p19, %r1, 0;
	@%p19 bra 	$L__BB8_38;
	ld.global.f64 	%fd69, [%rd3+4224];
	add.f64 	%fd70, %fd69, 0d0000000000000000;
	ld.global.f64 	%fd71, [%rd2+128];
	add.f64 	%fd72, %fd71, %fd70;
	st.global.f64 	[%rd2+128], %fd72;
$L__BB8_38:
	setp.ne.s32 	%p20, %r1, 0;
	@%p20 bra 	$L__BB8_40;
	ld.global.f64 	%fd73, [%rd3+144];
	add.f64 	%fd74, %fd73, 0d0000000000000000;
	ld.global.f64 	%fd75, [%rd2];
	add.f64 	%fd76, %fd75, %fd74;
	st.global.f64 	[%rd2], %fd76;
$L__BB8_40:
	setp.ne.s32 	%p21, %r1, 0;
	@%p21 bra 	$L__BB8_42;
	ld.global.f64 	%fd77, [%rd3+4240];
	add.f64 	%fd78, %fd77, 0d0000000000000000;
	ld.global.f64 	%fd79, [%rd2+128];
	add.f64 	%fd80, %fd79, %fd78;
	st.global.f64 	[%rd2+128], %fd80;
$L__BB8_42:
	setp.ne.s32 	%p22, %r1, 0;
	@%p22 bra 	$L__BB8_44;
	ld.global.f64 	%fd81, [%rd3+160];
	add.f64 	%fd82, %fd81, 0d0000000000000000;
	ld.global.f64 	%fd83, [%rd2];
	add.f64 	%fd84, %fd83, %fd82;
	st.global.f64 	[%rd2], %fd84;
$L__BB8_44:
	setp.ne.s32 	%p23, %r1, 0;
	@%p23 bra 	$L__BB8_46;
	ld.global.f64 	%fd85, [%rd3+4256];
	add.f64 	%fd86, %fd85, 0d0000000000000000;
	ld.global.f64 	%fd87, [%rd2+128];
	add.f64 	%fd88, %fd87, %fd86;
	st.global.f64 	[%rd2+128], %fd88;
$L__BB8_46:
	setp.ne.s32 	%p24, %r1, 0;
	@%p24 bra 	$L__BB8_48;
	ld.global.f64 	%fd89, [%rd3+176];
	add.f64 	%fd90, %fd89, 0d0000000000000000;
	ld.global.f64 	%fd91, [%rd2];
	add.f64 	%fd92, %fd91, %fd90;
	st.global.f64 	[%rd2], %fd92;
$L__BB8_48:
	setp.ne.s32 	%p25, %r1, 0;
	@%p25 bra 	$L__BB8_50;
	ld.global.f64 	%fd93, [%rd3+4272];
	add.f64 	%fd94, %fd93, 0d0000000000000000;
	ld.global.f64 	%fd95, [%rd2+128];
	add.f64 	%fd96, %fd95, %fd94;
	st.global.f64 	[%rd2+128], %fd96;
$L__BB8_50:
	setp.ne.s32 	%p26, %r1, 0;
	@%p26 bra 	$L__BB8_52;
	ld.global.f64 	%fd97, [%rd3+192];
	add.f64 	%fd98, %fd97, 0d0000000000000000;
	ld.global.f64 	%fd99, [%rd2];
	add.f64 	%fd100, %fd99, %fd98;
	st.global.f64 	[%rd2], %fd100;
$L__BB8_52:
	setp.ne.s32 	%p27, %r1, 0;
	@%p27 bra 	$L__BB8_54;
	ld.global.f64 	%fd101, [%rd3+4288];
	add.f64 	%fd102, %fd101, 0d0000000000000000;
	ld.global.f64 	%fd103, [%rd2+128];
	add.f64 	%fd104, %fd103, %fd102;
	st.global.f64 	[%rd2+128], %fd104;
$L__BB8_54:
	setp.ne.s32 	%p28, %r1, 0;
	@%p28 bra 	$L__BB8_56;
	ld.global.f64 	%fd105, [%rd3+208];
	add.f64 	%fd106, %fd105, 0d0000000000000000;
	ld.global.f64 	%fd107, [%rd2];
	add.f64 	%fd108, %fd107, %fd106;
	st.global.f64 	[%rd2], %fd108;
$L__BB8_56:
	setp.ne.s32 	%p29, %r1, 0;
	@%p29 bra 	$L__BB8_58;
	ld.global.f64 	%fd109, [%rd3+4304];
	add.f64 	%fd110, %fd109, 0d0000000000000000;
	ld.global.f64 	%fd111, [%rd2+128];
	add.f64 	%fd112, %fd111, %fd110;
	st.global.f64 	[%rd2+128], %fd112;
$L__BB8_58:
	setp.ne.s32 	%p30, %r1, 0;
	@%p30 bra 	$L__BB8_60;
	ld.global.f64 	%fd113, [%rd3+224];
	add.f64 	%fd114, %fd113, 0d0000000000000000;
	ld.global.f64 	%fd115, [%rd2];
	add.f64 	%fd116, %fd115, %fd114;
	st.global.f64 	[%rd2], %fd116;
$L__BB8_60:
	setp.ne.s32 	%p31, %r1, 0;
	@%p31 bra 	$L__BB8_62;
	ld.global.f64 	%fd117, [%rd3+4320];
	add.f64 	%fd118, %fd117, 0d0000000000000000;
	ld.global.f64 	%fd119, [%rd2+128];
	add.f64 	%fd120, %fd119, %fd118;
	st.global.f64 	[%rd2+128], %fd120;
$L__BB8_62:
	setp.ne.s32 	%p32, %r1, 0;
	@%p32 bra 	$L__BB8_64;
	ld.global.f64 	%fd121, [%rd3+240];
	add.f64 	%fd122, %fd121, 0d0000000000000000;
	ld.global.f64 	%fd123, [%rd2];
	add.f64 	%fd124, %fd123, %fd122;
	st.global.f64 	[%rd2], %fd124;
$L__BB8_64:
	setp.ne.s32 	%p33, %r1, 0;
	@%p33 bra 	$L__BB8_66;
	ld.global.f64 	%fd125, [%rd3+4336];
	add.f64 	%fd126, %fd125, 0d0000000000000000;
	ld.global.f64 	%fd127, [%rd2+128];
	add.f64 	%fd128, %fd127, %fd126;
	st.global.f64 	[%rd2+128], %fd128;
$L__BB8_66:
	add.s32 	%r14, %r14, 1;
	setp.ne.s32 	%p34, %r14, 0;
	add.s32 	%r13, %r13, 1024;
	@%p34 bra 	$L__BB8_2;
$L__BB8_67:
	ret;

}
	// .globl	_Z11gpukernelW1PdS_S_i
.visible .entry _Z11gpukernelW1PdS_S_i(
	.param .u64 .ptr .align 1 _Z11gpukernelW1PdS_S_i_param_0,
	.param .u64 .ptr .align 1 _Z11gpukernelW1PdS_S_i_param_1,
	.param .u64 .ptr .align 1 _Z11gpukernelW1PdS_S_i_param_2,
	.param .u32 _Z11gpukernelW1PdS_S_i_param_3
)
{
	.reg .pred 	%p<3>;
	.reg .b32 	%r<7>;
	.reg .b64 	%rd<13>;
	.reg .b64 	%fd<69>;

	ld.param.u64 	%rd5, [_Z11gpukernelW1PdS_S_i_param_0];
	ld.param.u64 	%rd6, [_Z11gpukernelW1PdS_S_i_param_1];
	ld.param.u32 	%r4, [_Z11gpukernelW1PdS_S_i_param_3];
	setp.lt.s32 	%p1, %r4, 1;
	@%p1 bra 	$L__BB9_3;
	cvta.to.global.u64 	%rd7, %rd5;
	mov.u32 	%r5, %tid.x;
	mul.wide.u32 	%rd8, %r5, 8;
	add.s64 	%rd1, %rd7, %rd8;
	ld.global.f64 	%fd68, [%rd1];
	neg.s32 	%r6, %r4;
	mul.wide.u32 	%rd9, %r5, 256;
	cvta.to.global.u64 	%rd10, %rd6;
	add.s64 	%rd11, %rd9, %rd10;
	add.s64 	%rd12, %rd11, 128;
$L__BB9_2:
	ld.global.f64 	%fd4, [%rd12+-128];
	add.f64 	%fd5, %fd4, 0d0000000000000000;
	ld.global.f64 	%fd6, [%rd12+-120];
	add.f64 	%fd7, %fd5, %fd6;
	ld.global.f64 	%fd8, [%rd12+-112];
	add.f64 	%fd9, %fd7, %fd8;
	ld.global.f64 	%fd10, [%rd12+-104];
	add.f64 	%fd11, %fd9, %fd10;
	ld.global.f64 	%fd12, [%rd12+-96];
	add.f64 	%fd13, %fd11, %fd12;
	ld.global.f64 	%fd14, [%rd12+-88];
	add.f64 	%fd15, %fd13, %fd14;
	ld.global.f64 	%fd16, [%rd12+-80];
	add.f64 	%fd17, %fd15, %fd16;
	ld.global.f64 	%fd18, [%rd12+-72];
	add.f64 	%fd19, %fd17, %fd18;
	ld.global.f64 	%fd20, [%rd12+-64];
	add.f64 	%fd21, %fd19, %fd20;
	ld.global.f64 	%fd22, [%rd12+-56];
	add.f64 	%fd23, %fd21, %fd22;
	ld.global.f64 	%fd24, [%rd12+-48];
	add.f64 	%fd25, %fd23, %fd24;
	ld.global.f64 	%fd26, [%rd12+-40];
	add.f64 	%fd27, %fd25, %fd26;
	ld.global.f64 	%fd28, [%rd12+-32];
	add.f64 	%fd29, %fd27, %fd28;
	ld.global.f64 	%fd30, [%rd12+-24];
	add.f64 	%fd31, %fd29, %fd30;
	ld.global.f64 	%fd32, [%rd12+-16];
	add.f64 	%fd33, %fd31, %fd32;
	ld.global.f64 	%fd34, [%rd12+-8];
	add.f64 	%fd35, %fd33, %fd34;
	ld.global.f64 	%fd36, [%rd12];
	add.f64 	%fd37, %fd35, %fd36;
	ld.global.f64 	%fd38, [%rd12+8];
	add.f64 	%fd39, %fd37, %fd38;
	ld.global.f64 	%fd40, [%rd12+16];
	add.f64 	%fd41, %fd39, %fd40;
	ld.global.f64 	%fd42, [%rd12+24];
	add.f64 	%fd43, %fd41, %fd42;
	ld.global.f64 	%fd44, [%rd12+32];
	add.f64 	%fd45, %fd43, %fd44;
	ld.global.f64 	%fd46, [%rd12+40];
	add.f64 	%fd47, %fd45, %fd46;
	ld.global.f64 	%fd48, [%rd12+48];
	add.f64 	%fd49, %fd47, %fd48;
	ld.global.f64 	%fd50, [%rd12+56];
	add.f64 	%fd51, %fd49, %fd50;
	ld.global.f64 	%fd52, [%rd12+64];
	add.f64 	%fd53, %fd51, %fd52;
	ld.global.f64 	%fd54, [%rd12+72];
	add.f64 	%fd55, %fd53, %fd54;
	ld.global.f64 	%fd56, [%rd12+80];
	add.f64 	%fd57, %fd55, %fd56;
	ld.global.f64 	%fd58, [%rd12+88];
	add.f64 	%fd59, %fd57, %fd58;
	ld.global.f64 	%fd60, [%rd12+96];
	add.f64 	%fd61, %fd59, %fd60;
	ld.global.f64 	%fd62, [%rd12+104];
	add.f64 	%fd63, %fd61, %fd62;
	ld.global.f64 	%fd64, [%rd12+112];
	add.f64 	%fd65, %fd63, %fd64;
	ld.global.f64 	%fd66, [%rd12+120];
	add.f64 	%fd67, %fd65, %fd66;
	add.f64 	%fd68, %fd67, %fd68;
	st.global.f64 	[%rd1], %fd68;
	add.s32 	%r6, %r6, 1;
	setp.ne.s32 	%p2, %r6, 0;
	add.s64 	%rd12, %rd12, 8192;
	@%p2 bra 	$L__BB9_2;
$L__BB9_3:
	ret;

}
	// .globl	_Z12gpukernelH32PdS_S_i
.visible .entry _Z12gpukernelH32PdS_S_i(
	.param .u64 .ptr .align 1 _Z12gpukernelH32PdS_S_i_param_0,
	.param .u64 .ptr .align 1 _Z12gpukernelH32PdS_S_i_param_1,
	.param .u64 .ptr .align 1 _Z12gpukernelH32PdS_S_i_param_2,
	.param .u32 _Z12gpukernelH32PdS_S_i_param_3
)
{
	.reg .pred 	%p<3>;
	.reg .b32 	%r<7>;
	.reg .b64 	%rd<13>;
	.reg .b64 	%fd<69>;

	ld.param.u64 	%rd5, [_Z12gpukernelH32PdS_S_i_param_0];
	ld.param.u64 	%rd6, [_Z12gpukernelH32PdS_S_i_param_1];
	ld.param.u32 	%r4, [_Z12gpukernelH32PdS_S_i_param_3];
	setp.lt.s32 	%p1, %r4, 1;
	@%p1 bra 	$L__BB10_3;
	cvta.to.global.u64 	%rd7, %rd5;
	mov.u32 	%r5, %tid.x;
	mul.wide.u32 	%rd8, %r5, 8;
	add.s64 	%rd1, %rd7, %rd8;
	ld.global.f64 	%fd68, [%rd1];
	neg.s32 	%r6, %r4;
	mul.wide.u32 	%rd9, %r5, 256;
	cvta.to.global.u64 	%rd10, %rd6;
	add.s64 	%rd11, %rd9, %rd10;
	add.s64 	%rd12, %rd11, 128;
$L__BB10_2:
	ld.global.f64 	%fd4, [%rd12+-128];
	add.f64 	%fd5, %fd4, 0d0000000000000000;
	ld.global.f64 	%fd6, [%rd12+-120];
	add.f64 	%fd7, %fd5, %fd6;
	ld.global.f64 	%fd8, [%rd12+-112];
	add.f64 	%fd9, %fd7, %fd8;
	ld.global.f64 	%fd10, [%rd12+-104];
	add.f64 	%fd11, %fd9, %fd10;
	ld.global.f64 	%fd12, [%rd12+-96];
	add.f64 	%fd13, %fd11, %fd12;
	ld.global.f64 	%fd14, [%rd12+-88];
	add.f64 	%fd15, %fd13, %fd14;
	ld.global.f64 	%fd16, [%rd12+-80];
	add.f64 	%fd17, %fd15, %fd16;
	ld.global.f64 	%fd18, [%rd12+-72];
	add.f64 	%fd19, %fd17, %fd18;
	ld.global.f64 	%fd20, [%rd12+-64];
	add.f64 	%fd21, %fd19, %fd20;
	ld.global.f64 	%fd22, [%rd12+-56];
	add.f64 	%fd23, %fd21, %fd22;
	ld.global.f64 	%fd24, [%rd12+-48];
	add.f64 	%fd25, %fd23, %fd24;
	ld.global.f64 	%fd26, [%rd12+-40];
	add.f64 	%fd27, %fd25, %fd26;
	ld.global.f64 	%fd28, [%rd12+-32];
	add.f64 	%fd29, %fd27, %fd28;
	ld.global.f64 	%fd30, [%rd12+-24];
	add.f64 	%fd31, %fd29, %fd30;
	ld.global.f64 	%fd32, [%rd12+-16];
	add.f64 	%fd33, %fd31, %fd32;
	ld.global.f64 	%fd34, [%rd12+-8];
	add.f64 	%fd35, %fd33, %fd34;
	ld.global.f64 	%fd36, [%rd12];
	add.f64 	%fd37, %fd35, %fd36;
	ld.global.f64 	%fd38, [%rd12+8];
	add.f64 	%fd39, %fd37, %fd38;
	ld.global.f64 	%fd40, [%rd12+16];
	add.f64 	%fd41, %fd39, %fd40;
	ld.global.f64 	%fd42, [%rd12+24];
	add.f64 	%fd43, %fd41, %fd42;
	ld.global.f64 	%fd44, [%rd12+32];
	add.f64 	%fd45, %fd43, %fd44;
	ld.global.f64 	%fd46, [%rd12+40];
	add.f64 	%fd47, %fd45, %fd46;
	ld.global.f64 	%fd48, [%rd12+48];
	add.f64 	%fd49, %fd47, %fd48;
	ld.global.f64 	%fd50, [%rd12+56];
	add.f64 	%fd51, %fd49, %fd50;
	ld.global.f64 	%fd52, [%rd12+64];
	add.f64 	%fd53, %fd51, %fd52;
	ld.global.f64 	%fd54, [%rd12+72];
	add.f64 	%fd55, %fd53, %fd54;
	ld.global.f64 	%fd56, [%rd12+80];
	add.f64 	%fd57, %fd55, %fd56;
	ld.global.f64 	%fd58, [%rd12+88];
	add.f64 	%fd59, %fd57, %fd58;
	ld.global.f64 	%fd60, [%rd12+96];
	add.f64 	%fd61, %fd59, %fd60;
	ld.global.f64 	%fd62, [%rd12+104];
	add.f64 	%fd63, %fd61, %fd62;
	ld.global.f64 	%fd64, [%rd12+112];
	add.f64 	%fd65, %fd63, %fd64;
	ld.global.f64 	%fd66, [%rd12+120];
	add.f64 	%fd67, %fd65, %fd66;
	add.f64 	%fd68, %fd67, %fd68;
	st.global.f64 	[%rd1], %fd68;
	add.s32 	%r6, %r6, 1;
	setp.ne.s32 	%p2, %r6, 0;
	add.s64 	%rd12, %rd12, 8192;
	@%p2 bra 	$L__BB10_2;
$L__BB10_3:
	ret;

}
	// .globl	_Z13gpukernelH16rPdS_S_i
.visible .entry _Z13gpukernelH16rPdS_S_i(
	.param .u64 .ptr .align 1 _Z13gpukernelH16rPdS_S_i_param_0,
	.param .u64 .ptr .align 1 _Z13gpukernelH16rPdS_S_i_param_1,
	.param .u64 .ptr .align 1 _Z13gpukernelH16rPdS_S_i_param_2,
	.param .u32 _Z13gpukernelH16rPdS_S_i_param_3
)
{
	.reg .pred 	%p<5>;
	.reg .b32 	%r<13>;
	.reg .b64 	%rd<21>;
	.reg .b64 	%fd<69>;

	ld.param.u64 	%rd5, [_Z13gpukernelH16rPdS_S_i_param_1];
	ld.param.u32 	%r4, [_Z13gpukernelH16rPdS_S_i_param_3];
	setp.lt.s32 	%p1, %r4, 1;
	@%p1 bra 	$L__BB11_7;
	mov.u32 	%r5, %tid.x;
	shr.u32 	%r6, %r5, 1;
	neg.s32 	%r12, %r4;
	and.b32  	%r7, %r5, 15;
	mul.wide.u32 	%rd6, %r7, 256;
	cvt.u64.u32 	%rd7, %r6;
	and.b64  	%rd8, %rd7, 504;
	add.s64 	%rd9, %rd6, %rd8;
	cvta.to.global.u64 	%rd10, %rd5;
	add.s64 	%rd11, %rd9, %rd10;
	add.s64 	%rd20, %rd11, 4096;
	mul.wide.u32 	%rd13, %r5, 8;
$L__BB11_2:
	setp.gt.u32 	%p2, %r5, 15;
	@%p2 bra 	$L__BB11_4;
	ld.param.u64 	%rd18, [_Z13gpukernelH16rPdS_S_i_param_0];
	ld.global.f64 	%fd1, [%rd20+-4096];
	ld.global.f64 	%fd2, [%rd20+-4080];
	ld.global.f64 	%fd3, [%rd20+-4064];
	ld.global.f64 	%fd4, [%rd20+-4048];
	ld.global.f64 	%fd5, [%rd20+-4032];
	ld.global.f64 	%fd6, [%rd20+-4016];
	ld.global.f64 	%fd7, [%rd20+-4000];
	ld.global.f64 	%fd8, [%rd20+-3984];
	ld.global.f64 	%fd9, [%rd20+-3968];
	ld.global.f64 	%fd10, [%rd20+-3952];
	ld.global.f64 	%fd11, [%rd20+-3936];
	ld.global.f64 	%fd12, [%rd20+-3920];
	ld.global.f64 	%fd13, [%rd20+-3904];
	ld.global.f64 	%fd14, [%rd20+-3888];
	ld.global.f64 	%fd15, [%rd20+-3872];
	ld.global.f64 	%fd16, [%rd20+-3856];
	cvta.to.global.u64 	%rd12, %rd18;
	add.s64 	%rd14, %rd12, %rd13;
	ld.global.f64 	%fd17, [%rd14];
	add.f64 	%fd18, %fd1, 0d0000000000000000;
	add.f64 	%fd19, %fd18, %fd2;
	add.f64 	%fd20, %fd19, %fd3;
	add.f64 	%fd21, %fd20, %fd4;
	add.f64 	%fd22, %fd21, %fd5;
	add.f64 	%fd23, %fd22, %fd6;
	add.f64 	%fd24, %fd23, %fd7;
	add.f64 	%fd25, %fd24, %fd8;
	add.f64 	%fd26, %fd25, %fd9;
	add.f64 	%fd27, %fd26, %fd10;
	add.f64 	%fd28, %fd27, %fd11;
	add.f64 	%fd29, %fd28, %fd12;
	add.f64 	%fd30, %fd29, %fd13;
	add.f64 	%fd31, %fd30, %fd14;
	add.f64 	%fd32, %fd31, %fd15;
	add.f64 	%fd33, %fd32, %fd16;
	add.f64 	%fd34, %fd33, %fd17;
	st.global.f64 	[%rd14], %fd34;
$L__BB11_4:
	setp.gt.u32 	%p3, %r5, 15;
	@%p3 bra 	$L__BB11_6;
	ld.param.u64 	%rd19, [_Z13gpukernelH16rPdS_S_i_param_0];
	ld.global.f64 	%fd35, [%rd20];
	ld.global.f64 	%fd36, [%rd20+16];
	ld.global.f64 	%fd37, [%rd20+32];
	ld.global.f64 	%fd38, [%rd20+48];
	ld.global.f64 	%fd39, [%rd20+64];
	ld.global.f64 	%fd40, [%rd20+80];
	ld.global.f64 	%fd41, [%rd20+96];
	ld.global.f64 	%fd42, [%rd20+112];
	ld.global.f64 	%fd43, [%rd20+128];
	ld.global.f64 	%fd44, [%rd20+144];
	ld.global.f64 	%fd45, [%rd20+160];
	ld.global.f64 	%fd46, [%rd20+176];
	ld.global.f64 	%fd47, [%rd20+192];
	ld.global.f64 	%fd48, [%rd20+208];
	ld.global.f64 	%fd49, [%rd20+224];
	ld.global.f64 	%fd50, [%rd20+240];
	cvta.to.global.u64 	%rd15, %rd19;
	add.s64 	%rd17, %rd15, %rd13;
	ld.global.f64 	%fd51, [%rd17+128];
	add.f64 	%fd52, %fd35, 0d0000000000000000;
	add.f64 	%fd53, %fd52, %fd36;
	add.f64 	%fd54, %fd53, %fd37;
	add.f64 	%fd55, %fd54, %fd38;
	add.f64 	%fd56, %fd55, %fd39;
	add.f64 	%fd57, %fd56, %fd40;
	add.f64 	%fd58, %fd57, %fd41;
	add.f64 	%fd59, %fd58, %fd42;
	add.f64 	%fd60, %fd59, %fd43;
	add.f64 	%fd61, %fd60, %fd44;
	add.f64 	%fd62, %fd61, %fd45;
	add.f64 	%fd63, %fd62, %fd46;
	add.f64 	%fd64, %fd63, %fd47;
	add.f64 	%fd65, %fd64, %fd48;
	add.f64 	%fd66, %fd65, %fd49;
	add.f64 	%fd67, %fd66, %fd50;
	add.f64 	%fd68, %fd67, %fd51;
	st.global.f64 	[%rd17+128], %fd68;
$L__BB11_6:
	add.s32 	%r12, %r12, 1;
	setp.ne.s32 	%p4, %r12, 0;
	add.s64 	%rd20, %rd20, 8192;
	@%p4 bra 	$L__BB11_2;
$L__BB11_7:
	ret;

}
	// .globl	_Z13gpukernelH16cPdS_S_i
.visible .entry _Z13gpukernelH16cPdS_S_i(
	.param .u64 .ptr .align 1 _Z13gpukernelH16cPdS_S_i_param_0,
	.param .u64 .ptr .align 1 _Z13gpukernelH16cPdS_S_i_param_1,
	.param .u64 .ptr .align 1 _Z13gpukernelH16cPdS_S_i_param_2,
	.param .u32 _Z13gpukernelH16cPdS_S_i_param_3
)
{
	.reg .pred 	%p<35>;
	.reg .b32 	%r<14>;
	.reg .b64 	%rd<9>;
	.reg .b64 	%fd<129>;

	ld.param.u64 	%rd4, [_Z13gpukernelH16cPdS_S_i_param_0];
	ld.param.u64 	%rd5, [_Z13gpukernelH16cPdS_S_i_param_1];
	ld.param.u32 	%r8, [_Z13gpukernelH16cPdS_S_i_param_3];
	setp.lt.s32 	%p1, %r8, 1;
	@%p1 bra 	$L__BB12_67;
	cvta.to.global.u64 	%rd6, %rd4;
	mov.u32 	%r1, %tid.x;
	shr.u32 	%r9, %r1, 4;
	shl.b32 	%r10, %r1, 5;
	and.b32  	%r11, %r10, 480;
	mul.wide.u32 	%rd7, %r1, 8;
	add.s64 	%rd1, %rd6, %rd7;
	neg.s32 	%r13, %r8;
	add.s32 	%r12, %r9, %r11;
	cvta.to.global.u64 	%rd2, %rd5;
$L__BB12_2:
	setp.gt.u32 	%p2, %r1, 15;
	mul.wide.u32 	%rd8, %r12, 8;
	add.s64 	%rd3, %rd2, %rd8;
	@%p2 bra 	$L__BB12_4;
	ld.global.f64 	%fd1, [%rd3];
	add.f64 	%fd2, %fd1, 0d0000000000000000;
	ld.global.f64 	%fd3, [%rd1];
	add.f64 	%fd4, %fd3, %fd2;
	st.global.f64 	[%rd1], %fd4;
$L__BB12_4:
	setp.gt.u32 	%p3, %r1, 15;
	@%p3 bra 	$L__BB12_6;
	ld.global.f64 	%fd5, [%rd3+4096];
	add.f64 	%fd6, %fd5, 0d0000000000000000;
	ld.global.f64 	%fd7, [%rd1+128];
	add.f64 	%fd8, %fd7, %fd6;
	st.global.f64 	[%rd1+128], %fd8;
$L__BB12_6:
	setp.gt.u32 	%p4, %r1, 15;
	@%p4 bra 	$L__BB12_8;
	ld.global.f64 	%fd9, [%rd3+16];
	add.f64 	%fd10, %fd9, 0d0000000000000000;
	ld.global.f64 	%fd11, [%rd1];
	add.f64 	%fd12, %fd11, %fd10;
	st.global.f64 	[%rd1], %fd12;
$L__BB12_8:
	setp.gt.u32 	%p5, %r1, 15;
	@%p5 bra 	$L__BB12_10;
	ld.global.f64 	%fd13, [%rd3+4112];
	add.f64 	%fd14, %fd13, 0d0000000000000000;
	ld.global.f64 	%fd15, [%rd1+128];
	add.f64 	%fd16, %fd15, %fd14;
	st.global.f64 	[%rd1+128], %fd16;
$L__BB12_10:
	setp.gt.u32 	%p6, %r1, 15;
	@%p6 bra 	$L__BB12_12;
	ld.global.f64 	%fd17, [%rd3+32];
	add.f64 	%fd18, %fd17, 0d0000000000000000;
	ld.global.f64 	%fd19, [%rd1];
	add.f64 	%fd20, %fd19, %fd18;
	st.global.f64 	[%rd1], %fd20;
$L__BB12_12:
	setp.gt.u32 	%p7, %r1, 15;
	@%p7 bra 	$L__BB12_14;
	ld.global.f64 	%fd21, [%rd3+4128];
	add.f64 	%fd22, %fd21, 0d0000000000000000;
	ld.global.f64 	%fd23, [%rd1+128];
	add.f64 	%fd24, %fd23, %fd22;
	st.global.f64 	[%rd1+128], %fd24;
$L__BB12_14:
	setp.gt.u32 	%p8, %r1, 15;
	@%p8 bra 	$L__BB12_16;
	ld.global.f64 	%fd25, [%rd3+48];
	add.f64 	%fd26, %fd25, 0d0000000000000000;
	ld.global.f64 	%fd27, [%rd1];
	add.f64 	%fd28, %fd27, %fd26;
	st.global.f64 	[%rd1], %fd28;
$L__BB12_16:
	setp.gt.u32 	%p9, %r1, 15;
	@%p9 bra 	$L__BB12_18;
	ld.global.f64 	%fd29, [%rd3+4144];
	add.f64 	%fd30, %fd29, 0d0000000000000000;
	ld.global.f64 	%fd31, [%rd1+128];
	add.f64 	%fd32, %fd31, %fd30;
	st.global.f64 	[%rd1+128], %fd32;
$L__BB12_18:
	setp.gt.u32 	%p10, %r1, 15;
	@%p10 bra 	$L__BB12_20;
	ld.global.f64 	%fd33, [%rd3+64];
	add.f64 	%fd34, %fd33, 0d0000000000000000;
	ld.global.f64 	%fd35, [%rd1];
	add.f64 	%fd36, %fd35, %fd34;
	st.global.f64 	[%rd1], %fd36;
$L__BB12_20:
	setp.gt.u32 	%p11, %r1, 15;
	@%p11 bra 	$L__BB12_22;
	ld.global.f64 	%fd37, [%rd3+4160];
	add.f64 	%fd38, %fd37, 0d0000000000000000;
	ld.global.f64 	%fd39, [%rd1+128];
	add.f64 	%fd40, %fd39, %fd38;
	st.global.f64 	[%rd1+128], %fd40;
$L__BB12_22:
	setp.gt.u32 	%p12, %r1, 15;
	@%p12 bra 	$L__BB12_24;
	ld.global.f64 	%fd41, [%rd3+80];
	add.f64 	%fd42, %fd41, 0d0000000000000000;
	ld.global.f64 	%fd43, [%rd1];
	add.f64 	%fd44, %fd43, %fd42;
	st.global.f64 	[%rd1], %fd44;
$L__BB12_24:
	setp.gt.u32 	%p13, %r1, 15;
	@%p13 bra 	$L__BB12_26;
	ld.global.f64 	%fd45, [%rd3+4176];
	add.f64 	%fd46, %fd45, 0d0000000000000000;
	ld.global.f64 	%fd47, [%rd1+128];
	add.f64 	%fd48, %fd47, %fd46;
	st.global.f64 	[%rd1+128], %fd48;
$L__BB12_26:
	setp.gt.u32 	%p14, %r1, 15;
	@%p14 bra 	$L__BB12_28;
	ld.global.f64 	%fd49, [%rd3+96];
	add.f64 	%fd50, %fd49, 0d0000000000000000;
	ld.global.f64 	%fd51, [%rd1];
	add.f64 	%fd52, %fd51, %fd50;
	st.global.f64 	[%rd1], %fd52;
$L__BB12_28:
	setp.gt.u32 	%p15, %r1, 15;
	@%p15 bra 	$L__BB12_30;
	ld.global.f64 	%fd53, [%rd3+4192];
	add.f64 	%fd54, %fd53, 0d0000000000000000;
	ld.global.f64 	%fd55, [%rd1+128];
	add.f64 	%fd56, %fd55, %fd54;
	st.global.f64 	[%rd1+128], %fd56;
$L__BB12_30:
	setp.gt.u32 	%p16, %r1, 15;
	@%p16 bra 	$L__BB12_32;
	ld.global.f64 	%fd57, [%rd3+112];
	add.f64 	%fd58, %fd57, 0d0000000000000000;
	ld.global.f64 	%fd59, [%rd1];
	add.f64 	%fd60, %fd59, %fd58;
	st.global.f64 	[%rd1], %fd60;
$L__BB12_32:
	setp.gt.u32 	%p17, %r1, 15;
	@%p17 bra 	$L__BB12_34;
	ld.global.f64 	%fd61, [%rd3+4208];
	add.f64 	%fd62, %fd61, 0d0000000000000000;
	ld.global.f64 	%fd63, [%rd1+128];
	add.f64 	%fd64, %fd63, %fd62;
	st.global.f64 	[%rd1+128], %fd64;
$L__BB12_34:
	setp.gt.u32 	%p18, %r1, 15;
	@%p18 bra 	$L__BB12_36;
	ld.global.f64 	%fd65, [%rd3+128];
	add.f64 	%fd66, %fd65, 0d0000000000000000;
	ld.global.f64 	%fd67, [%rd1];
	add.f64 	%fd68, %fd67, %fd66;
	st.global.f64 	[%rd1], %fd68;
$L__BB12_36:
	setp.gt.u32 	%p19, %r1, 15;
	@%p19 bra 	$L__BB12_38;
	ld.global.f64 	%fd69, [%rd3+4224];
	add.f64 	%fd70, %fd69, 0d0000000000000000;
	ld.global.f64 	%fd71, [%rd1+128];
	add.f64 	%fd72, %fd71, %fd70;
	st.global.f64 	[%rd1+128], %fd72;
$L__BB12_38:
	setp.gt.u32 	%p20, %r1, 15;
	@%p20 bra 	$L__BB12_40;
	ld.global.f64 	%fd73, [%rd3+144];
	add.f64 	%fd74, %fd73, 0d0000000000000000;
	ld.global.f64 	%fd75, [%rd1];
	add.f64 	%fd76, %fd75, %fd74;
	st.global.f64 	[%rd1], %fd76;
$L__BB12_40:
	setp.gt.u32 	%p21, %r1, 15;
	@%p21 bra 	$L__BB12_42;
	ld.global.f64 	%fd77, [%rd3+4240];
	add.f64 	%fd78, %fd77, 0d0000000000000000;
	ld.global.f64 	%fd79, [%rd1+128];
	add.f64 	%fd80, %fd79, %fd78;
	st.global.f64 	[%rd1+128], %fd80;
$L__BB12_42:
	setp.gt.u32 	%p22, %r1, 15;
	@%p22 bra 	$L__BB12_44;
	ld.global.f64 	%fd81, [%rd3+160];
	add.f64 	%fd82, %fd81, 0d0000000000000000;
	ld.global.f64 	%fd83, [%rd1];
	add.f64 	%fd84, %fd83, %fd82;
	st.global.f64 	[%rd1], %fd84;
$L__BB12_44:
	setp.gt.u32 	%p23, %r1, 15;
	@%p23 bra 	$L__BB12_46;
	ld.global.f64 	%fd85, [%rd3+4256];
	add.f64 	%fd86, %fd85, 0d0000000000000000;
	ld.global.f64 	%fd87, [%rd1+128];
	add.f64 	%fd88, %fd87, %fd86;
	st.global.f64 	[%rd1+128], %fd88;
$L__BB12_46:
	setp.gt.u32 	%p24, %r1, 15;
	@%p24 bra 	$L__BB12_48;
	ld.global.f64 	%fd89, [%rd3+176];
	add.f64 	%fd90, %fd89, 0d0000000000000000;
	ld.global.f64 	%fd91, [%rd1];
	add.f64 	%fd92, %fd91, %fd90;
	st.global.f64 	[%rd1], %fd92;
$L__BB12_48:
	setp.gt.u32 	%p25, %r1, 15;
	@%p25 bra 	$L__BB12_50;
	ld.global.f64 	%fd93, [%rd3+4272];
	add.f64 	%fd94, %fd93, 0d0000000000000000;
	ld.global.f64 	%fd95, [%rd1+128];
	add.f64 	%fd96, %fd95, %fd94;
	st.global.f64 	[%rd1+128], %fd96;
$L__BB12_50:
	setp.gt.u32 	%p26, %r1, 15;
	@%p26 bra 	$L__BB12_52;
	ld.global.f64 	%fd97, [%rd3+192];
	add.f64 	%fd98, %fd97, 0d0000000000000000;
	ld.global.f64 	%fd99, [%rd1];
	add.f64 	%fd100, %fd99, %fd98;
	st.global.f64 	[%rd1], %fd100;
$L__BB12_52:
	setp.gt.u32 	%p27, %r1, 15;
	@%p27 bra 	$L__BB12_54;
	ld.global.f64 	%fd101, [%rd3+4288];
	add.f64 	%fd102, %fd101, 0d0000000000000000;
	ld.global.f64 	%fd103, [%rd1+128];
	add.f64 	%fd104, %fd103, %fd102;
	st.global.f64 	[%rd1+128], %fd104;
$L__BB12_54:
	setp.gt.u32 	%p28, %r1, 15;
	@%p28 bra 	$L__BB12_56;
	ld.global.f64 	%fd105, [%rd3+208];
	add.f64 	%fd106, %fd105, 0d0000000000000000;
	ld.global.f64 	%fd107, [%rd1];
	add.f64 	%fd108, %fd107, %fd106;
	st.global.f64 	[%rd1], %fd108;
$L__BB12_56:
	setp.gt.u32 	%p29, %r1, 15;
	@%p29 bra 	$L__BB12_58;
	ld.global.f64 	%fd109, [%rd3+4304];
	add.f64 	%fd110, %fd109, 0d0000000000000000;
	ld.global.f64 	%fd111, [%rd1+128];
	add.f64 	%fd112, %fd111, %fd110;
	st.global.f64 	[%rd1+128], %fd112;
$L__BB12_58:
	setp.gt.u32 	%p30, %r1, 15;
	@%p30 bra 	$L__BB12_60;
	ld.global.f64 	%fd113, [%rd3+224];
	add.f64 	%fd114, %fd113, 0d0000000000000000;
	ld.global.f64 	%fd115, [%rd1];
	add.f64 	%fd116, %fd115, %fd114;
	st.global.f64 	[%rd1], %fd116;
$L__BB12_60:
	setp.gt.u32 	%p31, %r1, 15;
	@%p31 bra 	$L__BB12_62;
	ld.global.f64 	%fd117, [%rd3+4320];
	add.f64 	%fd118, %fd117, 0d0000000000000000;
	ld.global.f64 	%fd119, [%rd1+128];
	add.f64 	%fd120, %fd119, %fd118;
	st.global.f64 	[%rd1+128], %fd120;
$L__BB12_62:
	setp.gt.u32 	%p32, %r1, 15;
	@%p32 bra 	$L__BB12_64;
	ld.global.f64 	%fd121, [%rd3+240];
	add.f64 	%fd122, %fd121, 0d0000000000000000;
	ld.global.f64 	%fd123, [%rd1];
	add.f64 	%fd124, %fd123, %fd122;
	st.global.f64 	[%rd1], %fd124;
$L__BB12_64:
	setp.gt.u32 	%p33, %r1, 15;
	@%p33 bra 	$L__BB12_66;
	ld.global.f64 	%fd125, [%rd3+4336];
	add.f64 	%fd126, %fd125, 0d0000000000000000;
	ld.global.f64 	%fd127, [%rd1+128];
	add.f64 	%fd128, %fd127, %fd126;
	st.global.f64 	[%rd1+128], %fd128;
$L__BB12_66:
	add.s32 	%r13, %r13, 1;
	setp.ne.s32 	%p34, %r13, 0;
	add.s32 	%r12, %r12, 1024;
	@%p34 bra 	$L__BB12_2;
$L__BB12_67:
	ret;

}
	// .globl	_Z12gpukernelH8rPdS_S_i
.visible .entry _Z12gpukernelH8rPdS_S_i(
	.param .u64 .ptr .align 1 _Z12gpukernelH8rPdS_S_i_param_0,
	.param .u64 .ptr .align 1 _Z12gpukernelH8rPdS_S_i_param_1,
	.param .u64 .ptr .align 1 _Z12gpukernelH8rPdS_S_i_param_2,
	.param .u32 _Z12gpukernelH8rPdS_S_i_param_3
)
{
	.reg .pred 	%p<7>;
	.reg .b32 	%r<8>;
	.reg .b64 	%rd<16>;
	.reg .b64 	%fd<73>;

	ld.param.u64 	%rd5, [_Z12gpukernelH8rPdS_S_i_param_0];
	ld.param.u64 	%rd6, [_Z12gpukernelH8rPdS_S_i_param_1];
	ld.param.u32 	%r5, [_Z12gpukernelH8rPdS_S_i_param_3];
	setp.lt.s32 	%p1, %r5, 1;
	@%p1 bra 	$L__BB13_11;
	cvta.to.global.u64 	%rd7, %rd5;
	mov.u32 	%r1, %tid.x;
	cvt.u64.u32 	%rd8, %r1;
	mul.wide.u32 	%rd9, %r1, 8;
	add.s64 	%rd1, %rd7, %rd9;
	neg.s32 	%r7, %r5;
	and.b32  	%r6, %r1, 7;
	mul.wide.u32 	%rd10, %r6, 256;
	and.b64  	%rd11, %rd8, 1016;
	add.s64 	%rd12, %rd10, %rd11;
	cvta.to.global.u64 	%rd13, %rd6;
	add.s64 	%rd14, %rd12, %rd13;
	add.s64 	%rd15, %rd14, 4096;
$L__BB13_2:
	setp.gt.u32 	%p2, %r1, 7;
	@%p2 bra 	$L__BB13_4;
	ld.global.f64 	%fd1, [%rd15+-4096];
	ld.global.f64 	%fd2, [%rd15+-4064];
	ld.global.f64 	%fd3, [%rd15+-4032];
	ld.global.f64 	%fd4, [%rd15+-4000];
	ld.global.f64 	%fd5, [%rd15+-3968];
	ld.global.f64 	%fd6, [%rd15+-3936];
	ld.global.f64 	%fd7, [%rd15+-3904];
	ld.global.f64 	%fd8, [%rd15+-3872];
	ld.global.f64 	%fd9, [%rd1];
	add.f64 	%fd10, %fd1, 0d0000000000000000;
	add.f64 	%fd11, %fd10, %fd2;
	add.f64 	%fd12, %fd11, %fd3;
	add.f64 	%fd13, %fd12, %fd4;
	add.f64 	%fd14, %fd13, %fd5;
	add.f64 	%fd15, %fd14, %fd6;
	add.f64 	%fd16, %fd15, %fd7;
	add.f64 	%fd17, %fd16, %fd8;
	add.f64 	%fd18, %fd17, %fd9;
	st.global.f64 	[%rd1], %fd18;
$L__BB13_4:
	setp.gt.u32 	%p3, %r1, 7;
	@%p3 bra 	$L__BB13_6;
	ld.global.f64 	%fd19, [%rd15+-2048];
	ld.global.f64 	%fd20, [%rd15+-2016];
	ld.global.f64 	%fd21, [%rd15+-1984];
	ld.global.f64 	%fd22, [%rd15+-1952];
	ld.global.f64 	%fd23, [%rd15+-1920];
	ld.global.f64 	%fd24, [%rd15+-1888];
	ld.global.f64 	%fd25, [%rd15+-1856];
	ld.global.f64 	%fd26, [%rd15+-1824];
	ld.global.f64 	%fd27, [%rd1+64];
	add.f64 	%fd28, %fd19, 0d0000000000000000;
	add.f64 	%fd29, %fd28, %fd20;
	add.f64 	%fd30, %fd29, %fd21;
	add.f64 	%fd31, %fd30, %fd22;
	add.f64 	%fd32, %fd31, %fd23;
	add.f64 	%fd33, %fd32, %fd24;
	add.f64 	%fd34, %fd33, %fd25;
	add.f64 	%fd35, %fd34, %fd26;
	add.f64 	%fd36, %fd35, %fd27;
	st.global.f64 	[%rd1+64], %fd36;
$L__BB13_6:
	setp.gt.u32 	%p4, %r1, 7;
	@%p4 bra 	$L__BB13_8;
	ld.global.f64 	%fd37, [%rd15];
	ld.global.f64 	%fd38, [%rd15+32];
	ld.global.f64 	%fd39, [%rd15+64];
	ld.global.f64 	%fd40, [%rd15+96];
	ld.global.f64 	%fd41, [%rd15+128];
	ld.global.f64 	%fd42, [%rd15+160];
	ld.global.f64 	%fd43, [%rd15+192];
	ld.global.f64 	%fd44, [%rd15+224];
	ld.global.f64 	%fd45, [%rd1+128];
	add.f64 	%fd46, %fd37, 0d0000000000000000;
	add.f64 	%fd47, %fd46, %fd38;
	add.f64 	%fd48, %fd47, %fd39;
	add.f64 	%fd49, %fd48, %fd40;
	add.f64 	%fd50, %fd49, %fd41;
	add.f64 	%fd51, %fd50, %fd42;
	add.f64 	%fd52, %fd51, %fd43;
	add.f64 	%fd53, %fd52, %fd44;
	add.f64 	%fd54, %fd53, %fd45;
	st.global.f64 	[%rd1+128], %fd54;
$L__BB13_8:
	setp.gt.u32 	%p5, %r1, 7;
	@%p5 bra 	$L__BB13_10;
	ld.global.f64 	%fd55, [%rd15+2048];
	ld.global.f64 	%fd56, [%rd15+2080];
	ld.global.f64 	%fd57, [%rd15+2112];
	ld.global.f64 	%fd58, [%rd15+2144];
	ld.global.f64 	%fd59, [%rd15+2176];
	ld.global.f64 	%fd60, [%rd15+2208];
	ld.global.f64 	%fd61, [%rd15+2240];
	ld.global.f64 	%fd62, [%rd15+2272];
	ld.global.f64 	%fd63, [%rd1+192];
	add.f64 	%fd64, %fd55, 0d0000000000000000;
	add.f64 	%fd65, %fd64, %fd56;
	add.f64 	%fd66, %fd65, %fd57;
	add.f64 	%fd67, %fd66, %fd58;
	add.f64 	%fd68, %fd67, %fd59;
	add.f64 	%fd69, %fd68, %fd60;
	add.f64 	%fd70, %fd69, %fd61;
	add.f64 	%fd71, %fd70, %fd62;
	add.f64 	%fd72, %fd71, %fd63;
	st.global.f64 	[%rd1+192], %fd72;
$L__BB13_10:
	add.s32 	%r7, %r7, 1;
	setp.ne.s32 	%p6, %r7, 0;
	add.s64 	%rd15, %rd15, 8192;
	@%p6 bra 	$L__BB13_2;
$L__BB13_11:
	ret;

}
	// .globl	_Z12gpukernelH8cPdS_S_i
.visible .entry _Z12gpukernelH8cPdS_S_i(
	.param .u64 .ptr .align 1 _Z12gpukernelH8cPdS_S_i_param_0,
	.param .u64 .ptr .align 1 _Z12gpukernelH8cPdS_S_i_param_1,
	.param .u64 .ptr .align 1 _Z12gpukernelH8cPdS_S_i_param_2,
	.param .u32 _Z12gpukernelH8cPdS_S_i_param_3
)
{
	.reg .pred 	%p<35>;
	.reg .b32 	%r<14>;
	.reg .b64 	%rd<9>;
	.reg .b64 	%fd<129>;

	ld.param.u64 	%rd4, [_Z12gpukernelH8cPdS_S_i_param_0];
	ld.param.u64 	%rd5, [_Z12gpukernelH8cPdS_S_i_param_1];
	ld.param.u32 	%r8, [_Z12gpukernelH8cPdS_S_i_param_3];
	setp.lt.s32 	%p1, %r8, 1;
	@%p1 bra 	$L__BB14_67;
	cvta.to.global.u64 	%rd6, %rd4;
	mov.u32 	%r1, %tid.x;
	shr.u32 	%r9, %r1, 3;
	shl.b32 	%r10, %r1, 5;
	and.b32  	%r11, %r10, 224;
	mul.wide.u32 	%rd7, %r1, 8;
	add.s64 	%rd1, %rd6, %rd7;
	neg.s32 	%r13, %r8;
	add.s32 	%r12, %r9, %r11;
	cvta.to.global.u64 	%rd2, %rd5;
$L__BB14_2:
	setp.gt.u32 	%p2, %r1, 7;
	mul.wide.u32 	%rd8, %r12, 8;
	add.s64 	%rd3, %rd2, %rd8;
	@%p2 bra 	$L__BB14_4;
	ld.global.f64 	%fd1, [%rd3];
	add.f64 	%fd2, %fd1, 0d0000000000000000;
	ld.global.f64 	%fd3, [%rd1];
	add.f64 	%fd4, %fd3, %fd2;
	st.global.f64 	[%rd1], %fd4;
$L__BB14_4:
	setp.gt.u32 	%p3, %r1, 7;
	@%p3 bra 	$L__BB14_6;
	ld.global.f64 	%fd5, [%rd3+2048];
	add.f64 	%fd6, %fd5, 0d0000000000000000;
	ld.global.f64 	%fd7, [%rd1+64];
	add.f64 	%fd8, %fd7, %fd6;
	st.global.f64 	[%rd1+64], %fd8;
$L__BB14_6:
	setp.gt.u32 	%p4, %r1, 7;
	@%p4 bra 	$L__BB14_8;
	ld.global.f64 	%fd9, [%rd3+4096];
	add.f64 	%fd10, %fd9, 0d0000000000000000;
	ld.global.f64 	%fd11, [%rd1+128];
	add.f64 	%fd12, %fd11, %fd10;
	st.global.f64 	[%rd1+128], %fd12;
$L__BB14_8:
	setp.gt.u32 	%p5, %r1, 7;
	@%p5 bra 	$L__BB14_10;
	ld.global.f64 	%fd13, [%rd3+6144];
	add.f64 	%fd14, %fd13, 0d0000000000000000;
	ld.global.f64 	%fd15, [%rd1+192];
	add.f64 	%fd16, %fd15, %fd14;
	st.global.f64 	[%rd1+192], %fd16;
$L__BB14_10:
	setp.gt.u32 	%p6, %r1, 7;
	@%p6 bra 	$L__BB14_12;
	ld.global.f64 	%fd17, [%rd3+32];
	add.f64 	%fd18, %fd17, 0d0000000000000000;
	ld.global.f64 	%fd19, [%rd1];
	add.f64 	%fd20, %fd19, %fd18;
	st.global.f64 	[%rd1], %fd20;
$L__BB14_12:
	setp.gt.u32 	%p7, %r1, 7;
	@%p7 bra 	$L__BB14_14;
	ld.global.f64 	%fd21, [%rd3+2080];
	add.f64 	%fd22, %fd21, 0d0000000000000000;
	ld.global.f64 	%fd23, [%rd1+64];
	add.f64 	%fd24, %fd23, %fd22;
	st.global.f64 	[%rd1+64], %fd24;
$L__BB14_14:
	setp.gt.u32 	%p8, %r1, 7;
	@%p8 bra 	$L__BB14_16;
	ld.global.f64 	%fd25, [%rd3+4128];
	add.f64 	%fd26, %fd25, 0d0000000000000000;
	ld.global.f64 	%fd27, [%rd1+128];
	add.f64 	%fd28, %fd27, %fd26;
	st.global.f64 	[%rd1+128], %fd28;
$L__BB14_16:
	setp.gt.u32 	%p9, %r1, 7;
	@%p9 bra 	$L__BB14_18;
	ld.global.f64 	%fd29, [%rd3+6176];
	add.f64 	%fd30, %fd29, 0d0000000000000000;
	ld.global.f64 	%fd31, [%rd1+192];
	add.f64 	%fd32, %fd31, %fd30;
	st.global.f64 	[%rd1+192], %fd32;
$L__BB14_18:
	setp.gt.u32 	%p10, %r1, 7;
	@%p10 bra 	$L__BB14_20;
	ld.global.f64 	%fd33, [%rd3+64];
	add.f64 	%fd34, %fd33, 0d0000000000000000;
	ld.global.f64 	%fd35, [%rd1];
	add.f64 	%fd36, %fd35, %fd34;
	st.global.f64 	[%rd1], %fd36;
$L__BB14_20:
	setp.gt.u32 	%p11, %r1, 7;
	@%p11 bra 	$L__BB14_22;
	ld.global.f64 	%fd37, [%rd3+2112];
	add.f64 	%fd38, %fd37, 0d0000000000000000;
	ld.global.f64 	%fd39, [%rd1+64];
	add.f64 	%fd40, %fd39, %fd38;
	st.global.f64 	[%rd1+64], %fd40;
$L__BB14_22:
	setp.gt.u32 	%p12, %r1, 7;
	@%p12 bra 	$L__BB14_24;
	ld.global.f64 	%fd41, [%rd3+4160];
	add.f64 	%fd42, %fd41, 0d0000000000000000;
	ld.global.f64 	%fd43, [%rd1+128];
	add.f64 	%fd44, %fd43, %fd42;
	st.global.f64 	[%rd1+128], %fd44;
$L__BB14_24:
	setp.gt.u32 	%p13, %r1, 7;
	@%p13 bra 	$L__BB14_26;
	ld.global.f64 	%fd45, [%rd3+6208];
	add.f64 	%fd46, %fd45, 0d0000000000000000;
	ld.global.f64 	%fd47, [%rd1+192];
	add.f64 	%fd48, %fd47, %fd46;
	st.global.f64 	[%rd1+192], %fd48;
$L__BB14_26:
	setp.gt.u32 	%p14, %r1, 7;
	@%p14 bra 	$L__BB14_28;
	ld.global.f64 	%fd49, [%rd3+96];
	add.f64 	%fd50, %fd49, 0d0000000000000000;
	ld.global.f64 	%fd51, [%rd1];
	add.f64 	%fd52, %fd51, %fd50;
	st.global.f64 	[%rd1], %fd52;
$L__BB14_28:
	setp.gt.u32 	%p15, %r1, 7;
	@%p15 bra 	$L__BB14_30;
	ld.global.f64 	%fd53, [%rd3+2144];
	add.f64 	%fd54, %fd53, 0d0000000000000000;
	ld.global.f64 	%fd55, [%rd1+64];
	add.f64 	%fd56, %fd55, %fd54;
	st.global.f64 	[%rd1+64], %fd56;
$L__BB14_30:
	setp.gt.u32 	%p16, %r1, 7;
	@%p16 bra 	$L__BB14_32;
	ld.global.f64 	%fd57, [%rd3+4192];
	add.f64 	%fd58, %fd57, 0d0000000000000000;
	ld.global.f64 	%fd59, [%rd1+128];
	add.f64 	%fd60, %fd59, %fd58;
	st.global.f64 	[%rd1+128], %fd60;
$L__BB14_32:
	setp.gt.u32 	%p17, %r1, 7;
	@%p17 bra 	$L__BB14_34;
	ld.global.f64 	%fd61, [%rd3+6240];
	add.f64 	%fd62, %fd61, 0d0000000000000000;
	ld.global.f64 	%fd63, [%rd1+192];
	add.f64 	%fd64, %fd63, %fd62;
	st.global.f64 	[%rd1+192], %fd64;
$L__BB14_34:
	setp.gt.u32 	%p18, %r1, 7;
	@%p18 bra 	$L__BB14_36;
	ld.global.f64 	%fd65, [%rd3+128];
	add.f64 	%fd66, %fd65, 0d0000000000000000;
	ld.global.f64 	%fd67, [%rd1];
	add.f64 	%fd68, %fd67, %fd66;
	st.global.f64 	[%rd1], %fd68;
$L__BB14_36:
	setp.gt.u32 	%p19, %r1, 7;
	@%p19 bra 	$L__BB14_38;
	ld.global.f64 	%fd69, [%rd3+2176];
	add.f64 	%fd70, %fd69, 0d0000000000000000;
	ld.global.f64 	%fd71, [%rd1+64];
	add.f64 	%fd72, %fd71, %fd70;
	st.global.f64 	[%rd1+64], %fd72;
$L__BB14_38:
	setp.gt.u32 	%p20, %r1, 7;
	@%p20 bra 	$L__BB14_40;
	ld.global.f64 	%fd73, [%rd3+4224];
	add.f64 	%fd74, %fd73, 0d0000000000000000;
	ld.global.f64 	%fd75, [%rd1+128];
	add.f64 	%fd76, %fd75, %fd74;
	st.global.f64 	[%rd1+128], %fd76;
$L__BB14_40:
	setp.gt.u32 	%p21, %r1, 7;
	@%p21 bra 	$L__BB14_42;
	ld.global.f64 	%fd77, [%rd3+6272];
	add.f64 	%fd78, %fd77, 0d0000000000000000;
	ld.global.f64 	%fd79, [%rd1+192];
	add.f64 	%fd80, %fd79, %fd78;
	st.global.f64 	[%rd1+192], %fd80;
$L__BB14_42:
	setp.gt.u32 	%p22, %r1, 7;
	@%p22 bra 	$L__BB14_44;
	ld.global.f64 	%fd81, [%rd3+160];
	add.f64 	%fd82, %fd81, 0d0000000000000000;
	ld.global.f64 	%fd83, [%rd1];
	add.f64 	%fd84, %fd83, %fd82;
	st.global.f64 	[%rd1], %fd84;
$L__BB14_44:
	setp.gt.u32 	%p23, %r1, 7;
	@%p23 bra 	$L__BB14_46;
	ld.global.f64 	%fd85, [%rd3+2208];
	add.f64 	%fd86, %fd85, 0d0000000000000000;
	ld.global.f64 	%fd87, [%rd1+64];
	add.f64 	%fd88, %fd87, %fd86;
	st.global.f64 	[%rd1+64], %fd88;
$L__BB14_46:
	setp.gt.u32 	%p24, %r1, 7;
	@%p24 bra 	$L__BB14_48;
	ld.global.f64 	%fd89, [%rd3+4256];
	add.f64 	%fd90, %fd89, 0d0000000000000000;
	ld.global.f64 	%fd91, [%rd1+128];
	add.f64 	%fd92, %fd91, %fd90;
	st.global.f64 	[%rd1+128], %fd92;
$L__BB14_48:
	setp.gt.u32 	%p25, %r1, 7;
	@%p25 bra 	$L__BB14_50;
	ld.global.f64 	%fd93, [%rd3+6304];
	add.f64 	%fd94, %fd93, 0d0000000000000000;
	ld.global.f64 	%fd95, [%rd1+192];
	add.f64 	%fd96, %fd95, %fd94;
	st.global.f64 	[%rd1+192], %fd96;
$L__BB14_50:
	setp.gt.u32 	%p26, %r1, 7;
	@%p26 bra 	$L__BB14_52;
	ld.global.f64 	%fd97, [%rd3+192];
	add.f64 	%fd98, %fd97, 0d0000000000000000;
	ld.global.f64 	%fd99, [%rd1];
	add.f64 	%fd100, %fd99, %fd98;
	st.global.f64 	[%rd1], %fd100;
$L__BB14_52:
	setp.gt.u32 	%p27, %r1, 7;
	@%p27 bra 	$L__BB14_54;
	ld.global.f64 	%fd101, [%rd3+2240];
	add.f64 	%fd102, %fd101, 0d0000000000000000;
	ld.global.f64 	%fd103, [%rd1+64];
	add.f64 	%fd104, %fd103, %fd102;
	st.global.f64 	[%rd1+64], %fd104;
$L__BB14_54:
	setp.gt.u32 	%p28, %r1, 7;
	@%p28 bra 	$L__BB14_56;
	ld.global.f64 	%fd105, [%rd3+4288];
	add.f64 	%fd106, %fd105, 0d0000000000000000;
	ld.global.f64 	%fd107, [%rd1+128];
	add.f64 	%fd108, %fd107, %fd106;
	st.global.f64 	[%rd1+128], %fd108;
$L__BB14_56:
	setp.gt.u32 	%p29, %r1, 7;
	@%p29 bra 	$L__BB14_58;
	ld.global.f64 	%fd109, [%rd3+6336];
	add.f64 	%fd110, %fd109, 0d0000000000000000;
	ld.global.f64 	%fd111, [%rd1+192];
	add.f64 	%fd112, %fd111, %fd110;
	st.global.f64 	[%rd1+192], %fd112;
$L__BB14_58:
	setp.gt.u32 	%p30, %r1, 7;
	@%p30 bra 	$L__BB14_60;
	ld.global.f64 	%fd113, [%rd3+224];
	add.f64 	%fd114, %fd113, 0d0000000000000000;
	ld.global.f64 	%fd115, [%rd1];
	add.f64 	%fd116, %fd115, %fd114;
	st.global.f64 	[%rd1], %fd116;
$L__BB14_60:
	setp.gt.u32 	%p31, %r1, 7;
	@%p31 bra 	$L__BB14_62;
	ld.global.f64 	%fd117, [%rd3+2272];
	add.f64 	%fd118, %fd117, 0d0000000000000000;
	ld.global.f64 	%fd119, [%rd1+64];
	add.f64 	%fd120, %fd119, %fd118;
	st.global.f64 	[%rd1+64], %fd120;
$L__BB14_62:
	setp.gt.u32 	%p32, %r1, 7;
	@%p32 bra 	$L__BB14_64;
	ld.global.f64 	%fd121, [%rd3+4320];
	add.f64 	%fd122, %fd121, 0d0000000000000000;
	ld.global.f64 	%fd123, [%rd1+128];
	add.f64 	%fd124, %fd123, %fd122;
	st.global.f64 	[%rd1+128], %fd124;
$L__BB14_64:
	setp.gt.u32 	%p33, %r1, 7;
	@%p33 bra 	$L__BB14_66;
	ld.global.f64 	%fd125, [%rd3+6368];
	add.f64 	%fd126, %fd125, 0d0000000000000000;
	ld.global.f64 	%fd127, [%rd1+192];
	add.f64 	%fd128, %fd127, %fd126;
	st.global.f64 	[%rd1+192], %fd128;
$L__BB14_66:
	add.s32 	%r13, %r13, 1;
	setp.ne.s32 	%p34, %r13, 0;
	add.s32 	%r12, %r12, 1024;
	@%p34 bra 	$L__BB14_2;
$L__BB14_67:
	ret;

}
	// .globl	_Z12gpukernelH4rPdS_S_i
.visible .entry _Z12gpukernelH4rPdS_S_i(
	.param .u64 .ptr .align 1 _Z12gpukernelH4rPdS_S_i_param_0,
	.param .u64 .ptr .align 1 _Z12gpukernelH4rPdS_S_i_param_1,
	.param .u64 .ptr .align 1 _Z12gpukernelH4rPdS_S_i_param_2,
	.param .u32 _Z12gpukernelH4rPdS_S_i_param_3
)
{
	.reg .pred 	%p<11>;
	.reg .b32 	%r<8>;
	.reg .b64 	%rd<16>;
	.reg .b64 	%fd<81>;

	ld.param.u64 	%rd5, [_Z12gpukernelH4rPdS_S_i_param_0];
	ld.param.u64 	%rd6, [_Z12gpukernelH4rPdS_S_i_param_1];
	ld.param.u32 	%r5, [_Z12gpukernelH4rPdS_S_i_param_3];
	setp.lt.s32 	%p1, %r5, 1;
	@%p1 bra 	$L__BB15_19;
	cvta.to.global.u64 	%rd7, %rd5;
	mov.u32 	%r1, %tid.x;
	mul.wide.u32 	%rd8, %r1, 8;
	add.s64 	%rd1, %rd7, %rd8;
	neg.s32 	%r7, %r5;
	and.b32  	%r6, %r1, 3;
	mul.wide.u32 	%rd9, %r6, 256;
	mul.wide.u32 	%rd10, %r1, 2;
	and.b64  	%rd11, %rd10, 2040;
	add.s64 	%rd12, %rd9, %rd11;
	cvta.to.global.u64 	%rd13, %rd6;
	add.s64 	%rd14, %rd12, %rd13;
	add.s64 	%rd15, %rd14, 4096;
$L__BB15_2:
	setp.gt.u32 	%p2, %r1, 3;
	@%p2 bra 	$L__BB15_4;
	ld.global.f64 	%fd1, [%rd15+-4096];
	ld.global.f64 	%fd2, [%rd15+-4032];
	ld.global.f64 	%fd3, [%rd15+-3968];
	ld.global.f64 	%fd4, [%rd15+-3904];
	ld.global.f64 	%fd5, [%rd1];
	add.f64 	%fd6, %fd1, 0d0000000000000000;
	add.f64 	%fd7, %fd6, %fd2;
	add.f64 	%fd8, %fd7, %fd3;
	add.f64 	%fd9, %fd8, %fd4;
	add.f64 	%fd10, %fd9, %fd5;
	st.global.f64 	[%rd1], %fd10;
$L__BB15_4:
	setp.gt.u32 	%p3, %r1, 3;
	@%p3 bra 	$L__BB15_6;
	ld.global.f64 	%fd11, [%rd15+-3072];
	ld.global.f64 	%fd12, [%rd15+-3008];
	ld.global.f64 	%fd13, [%rd15+-2944];
	ld.global.f64 	%fd14, [%rd15+-2880];
	ld.global.f64 	%fd15, [%rd1+32];
	add.f64 	%fd16, %fd11, 0d0000000000000000;
	add.f64 	%fd17, %fd16, %fd12;
	add.f64 	%fd18, %fd17, %fd13;
	add.f64 	%fd19, %fd18, %fd14;
	add.f64 	%fd20, %fd19, %fd15;
	st.global.f64 	[%rd1+32], %fd20;
$L__BB15_6:
	setp.gt.u32 	%p4, %r1, 3;
	@%p4 bra 	$L__BB15_8;
	ld.global.f64 	%fd21, [%rd15+-2048];
	ld.global.f64 	%fd22, [%rd15+-1984];
	ld.global.f64 	%fd23, [%rd15+-1920];
	ld.global.f64 	%fd24, [%rd15+-1856];
	ld.global.f64 	%fd25, [%rd1+64];
	add.f64 	%fd26, %fd21, 0d0000000000000000;
	add.f64 	%fd27, %fd26, %fd22;
	add.f64 	%fd28, %fd27, %fd23;
	add.f64 	%fd29, %fd28, %fd24;
	add.f64 	%fd30, %fd29, %fd25;
	st.global.f64 	[%rd1+64], %fd30;
$L__BB15_8:
	setp.gt.u32 	%p5, %r1, 3;
	@%p5 bra 	$L__BB15_10;
	ld.global.f64 	%fd31, [%rd15+-1024];
	ld.global.f64 	%fd32, [%rd15+-960];
	ld.global.f64 	%fd33, [%rd15+-896];
	ld.global.f64 	%fd34, [%rd15+-832];
	ld.global.f64 	%fd35, [%rd1+96];
	add.f64 	%fd36, %fd31, 0d0000000000000000;
	add.f64 	%fd37, %fd36, %fd32;
	add.f64 	%fd38, %fd37, %fd33;
	add.f64 	%fd39, %fd38, %fd34;
	add.f64 	%fd40, %fd39, %fd35;
	st.global.f64 	[%rd1+96], %fd40;
$L__BB15_10:
	setp.gt.u32 	%p6, %r1, 3;
	@%p6 bra 	$L__BB15_12;
	ld.global.f64 	%fd41, [%rd15];
	ld.global.f64 	%fd42, [%rd15+64];
	ld.global.f64 	%fd43, [%rd15+128];
	ld.global.f64 	%fd44, [%rd15+192];
	ld.global.f64 	%fd45, [%rd1+128];
	add.f64 	%fd46, %fd41, 0d0000000000000000;
	add.f64 	%fd47, %fd46, %fd42;
	add.f64 	%fd48, %fd47, %fd43;
	add.f64 	%fd49, %fd48, %fd44;
	add.f64 	%fd50, %fd49, %fd45;
	st.global.f64 	[%rd1+128], %fd50;
$L__BB15_12:
	setp.gt.u32 	%p7, %r1, 3;
	@%p7 bra 	$L__BB15_14;
	ld.global.f64 	%fd51, [%rd15+1024];
	ld.global.f64 	%fd52, [%rd15+1088];
	ld.global.f64 	%fd53, [%rd15+1152];
	ld.global.f64 	%fd54, [%rd15+1216];
	ld.global.f64 	%fd55, [%rd1+160];
	add.f64 	%fd56, %fd51, 0d0000000000000000;
	add.f64 	%fd57, %fd56, %fd52;
	add.f64 	%fd58, %fd57, %fd53;
	add.f64 	%fd59, %fd58, %fd54;
	add.f64 	%fd60, %fd59, %fd55;
	st.global.f64 	[%rd1+160], %fd60;
$L__BB15_14:
	setp.gt.u32 	%p8, %r1, 3;
	@%p8 bra 	$L__BB15_16;
	ld.global.f64 	%fd61, [%rd15+2048];
	ld.global.f64 	%fd62, [%rd15+2112];
	ld.global.f64 	%fd63, [%rd15+2176];
	ld.global.f64 	%fd64, [%rd15+2240];
	ld.global.f64 	%fd65, [%rd1+192];
	add.f64 	%fd66, %fd61, 0d0000000000000000;
	add.f64 	%fd67, %fd66, %fd62;
	add.f64 	%fd68, %fd67, %fd63;
	add.f64 	%fd69, %fd68, %fd64;
	add.f64 	%fd70, %fd69, %fd65;
	st.global.f64 	[%rd1+192], %fd70;
$L__BB15_16:
	setp.gt.u32 	%p9, %r1, 3;
	@%p9 bra 	$L__BB15_18;
	ld.global.f64 	%fd71, [%rd15+3072];
	ld.global.f64 	%fd72, [%rd15+3136];
	ld.global.f64 	%fd73, [%rd15+3200];
	ld.global.f64 	%fd74, [%rd15+3264];
	ld.global.f64 	%fd75, [%rd1+224];
	add.f64 	%fd76, %fd71, 0d0000000000000000;
	add.f64 	%fd77, %fd76, %fd72;
	add.f64 	%fd78, %fd77, %fd73;
	add.f64 	%fd79, %fd78, %fd74;
	add.f64 	%fd80, %fd79, %fd75;
	st.global.f64 	[%rd1+224], %fd80;
$L__BB15_18:
	add.s32 	%r7, %r7, 1;
	setp.ne.s32 	%p10, %r7, 0;
	add.s64 	%rd15, %rd15, 8192;
	@%p10 bra 	$L__BB15_2;
$L__BB15_19:
	ret;

}
	// .globl	_Z12gpukernelH4cPdS_S_i
.visible .entry _Z12gpukernelH4cPdS_S_i(
	.param .u64 .ptr .align 1 _Z12gpukernelH4cPdS_S_i_param_0,
	.param .u64 .ptr .align 1 _Z12gpukernelH4cPdS_S_i_param_1,
	.param .u64 .ptr .align 1 _Z12gpukernelH4cPdS_S_i_param_2,
	.param .u32 _Z12gpukernelH4cPdS_S_i_param_3
)
{
	.reg .pred 	%p<35>;
	.reg .b32 	%r<14>;
	.reg .b64 	%rd<9>;
	.reg .b64 	%fd<129>;

	ld.param.u64 	%rd4, [_Z12gpukernelH4cPdS_S_i_param_0];
	ld.param.u64 	%rd5, [_Z12gpukernelH4cPdS_S_i_param_1];
	ld.param.u32 	%r8, [_Z12gpukernelH4cPdS_S_i_param_3];
	setp.lt.s32 	%p1, %r8, 1;
	@%p1 bra 	$L__BB16_67;
	cvta.to.global.u64 	%rd6, %rd4;
	mov.u32 	%r1, %tid.x;
	shr.u32 	%r9, %r1, 2;
	shl.b32 	%r10, %r1, 5;
	and.b32  	%r11, %r10, 96;
	mul.wide.u32 	%rd7, %r1, 8;
	add.s64 	%rd1, %rd6, %rd7;
	neg.s32 	%r13, %r8;
	add.s32 	%r12, %r9, %r11;
	cvta.to.global.u64 	%rd2, %rd5;
$L__BB16_2:
	setp.gt.u32 	%p2, %r1, 3;
	mul.wide.u32 	%rd8, %r12, 8;
	add.s64 	%rd3, %rd2, %rd8;
	@%p2 bra 	$L__BB16_4;
	ld.global.f64 	%fd1, [%rd3];
	add.f64 	%fd2, %fd1, 0d0000000000000000;
	ld.global.f64 	%fd3, [%rd1];
	add.f64 	%fd4, %fd3, %fd2;
	st.global.f64 	[%rd1], %fd4;
$L__BB16_4:
	setp.gt.u32 	%p3, %r1, 3;
	@%p3 bra 	$L__BB16_6;
	ld.global.f64 	%fd5, [%rd3+1024];
	add.f64 	%fd6, %fd5, 0d0000000000000000;
	ld.global.f64 	%fd7, [%rd1+32];
	add.f64 	%fd8, %fd7, %fd6;
	st.global.f64 	[%rd1+32], %fd8;
$L__BB16_6:
	setp.gt.u32 	%p4, %r1, 3;
	@%p4 bra 	$L__BB16_8;
	ld.global.f64 	%fd9, [%rd3+2048];
	add.f64 	%fd10, %fd9, 0d0000000000000000;
	ld.global.f64 	%fd11, [%rd1+64];
	add.f64 	%fd12, %fd11, %fd10;
	st.global.f64 	[%rd1+64], %fd12;
$L__BB16_8:
	setp.gt.u32 	%p5, %r1, 3;
	@%p5 bra 	$L__BB16_10;
	ld.global.f64 	%fd13, [%rd3+3072];
	add.f64 	%fd14, %fd13, 0d0000000000000000;
	ld.global.f64 	%fd15, [%rd1+96];
	add.f64 	%fd16, %fd15, %fd14;
	st.global.f64 	[%rd1+96], %fd16;
$L__BB16_10:
	setp.gt.u32 	%p6, %r1, 3;
	@%p6 bra 	$L__BB16_12;
	ld.global.f64 	%fd17, [%rd3+4096];
	add.f64 	%fd18, %fd17, 0d0000000000000000;
	ld.global.f64 	%fd19, [%rd1+128];
	add.f64 	%fd20, %fd19, %fd18;
	st.global.f64 	[%rd1+128], %fd20;
$L__BB16_12:
	setp.gt.u32 	%p7, %r1, 3;
	@%p7 bra 	$L__BB16_14;
	ld.global.f64 	%fd21, [%rd3+5120];
	add.f64 	%fd22, %fd21, 0d0000000000000000;
	ld.global.f64 	%fd23, [%rd1+160];
	add.f64 	%fd24, %fd23, %fd22;
	st.global.f64 	[%rd1+160], %fd24;
$L__BB16_14:
	setp.gt.u32 	%p8, %r1, 3;
	@%p8 bra 	$L__BB16_16;
	ld.global.f64 	%fd25, [%rd3+6144];
	add.f64 	%fd26, %fd25, 0d0000000000000000;
	ld.global.f64 	%fd27, [%rd1+192];
	add.f64 	%fd28, %fd27, %fd26;
	st.global.f64 	[%rd1+192], %fd28;
$L__BB16_16:
	setp.gt.u32 	%p9, %r1, 3;
	@%p9 bra 	$L__BB16_18;
	ld.global.f64 	%fd29, [%rd3+7168];
	add.f64 	%fd30, %fd29, 0d0000000000000000;
	ld.global.f64 	%fd31, [%rd1+224];
	add.f64 	%fd32, %fd31, %fd30;
	st.global.f64 	[%rd1+224], %fd32;
$L__BB16_18:
	setp.gt.u32 	%p10, %r1, 3;
	@%p10 bra 	$L__BB16_20;
	ld.global.f64 	%fd33, [%rd3+64];
	add.f64 	%fd34, %fd33, 0d0000000000000000;
	ld.global.f64 	%fd35, [%rd1];
	add.f64 	%fd36, %fd35, %fd34;
	st.global.f64 	[%rd1], %fd36;
$L__BB16_20:
	setp.gt.u32 	%p11, %r1, 3;
	@%p11 bra 	$L__BB16_22;
	ld.global.f64 	%fd37, [%rd3+1088];
	add.f64 	%fd38, %fd37, 0d0000000000000000;
	ld.global.f64 	%fd39, [%rd1+32];
	add.f64 	%fd40, %fd39, %fd38;
	st.global.f64 	[%rd1+32], %fd40;
$L__BB16_22:
	setp.gt.u32 	%p12, %r1, 3;
	@%p12 bra 	$L__BB16_24;
	ld.global.f64 	%fd41, [%rd3+2112];
	add.f64 	%fd42, %fd41, 0d0000000000000000;
	ld.global.f64 	%fd43, [%rd1+64];
	add.f64 	%fd44, %fd43, %fd42;
	st.global.f64 	[%rd1+64], %fd44;
$L__BB16_24:
	setp.gt.u32 	%p13, %r1, 3;
	@%p13 bra 	$L__BB16_26;
	ld.global.f64 	%fd45, [%rd3+3136];
	add.f64 	%fd46, %fd45, 0d0000000000000000;
	ld.global.f64 	%fd47, [%rd1+96];
	add.f64 	%fd48, %fd47, %fd46;
	st.global.f64 	[%rd1+96], %fd48;
$L__BB16_26:
	setp.gt.u32 	%p14, %r1, 3;
	@%p14 bra 	$L__BB16_28;
	ld.global.f64 	%fd49, [%rd3+4160];
	add.f64 	%fd50, %fd49, 0d0000000000000000;
	ld.global.f64 	%fd51, [%rd1+128];
	add.f64 	%fd52, %fd51, %fd50;
	st.global.f64 	[%rd1+128], %fd52;
$L__BB16_28:
	setp.gt.u32 	%p15, %r1, 3;
	@%p15 bra 	$L__BB16_30;
	ld.global.f64 	%fd53, [%rd3+5184];
	add.f64 	%fd54, %fd53, 0d0000000000000000;
	ld.global.f64 	%fd55, [%rd1+160];
	add.f64 	%fd56, %fd55, %fd54;
	st.global.f64 	[%rd1+160], %fd56;
$L__BB16_30:
	setp.gt.u32 	%p16, %r1, 3;
	@%p16 bra 	$L__BB16_32;
	ld.global.f64 	%fd57, [%rd3+6208];
	add.f64 	%fd58, %fd57, 0d0000000000000000;
	ld.global.f64 	%fd59, [%rd1+192];
	add.f64 	%fd60, %fd59, %fd58;
	st.global.f64 	[%rd1+192], %fd60;
$L__BB16_32:
	setp.gt.u32 	%p17, %r1, 3;
	@%p17 bra 	$L__BB16_34;
	ld.global.f64 	%fd61, [%rd3+7232];
	add.f64 	%fd62, %fd61, 0d0000000000000000;
	ld.global.f64 	%fd63, [%rd1+224];
	add.f64 	%fd64, %fd63, %fd62;
	st.global.f64 	[%rd1+224], %fd64;
$L__BB16_34:
	setp.gt.u32 	%p18, %r1, 3;
	@%p18 bra 	$L__BB16_36;
	ld.global.f64 	%fd65, [%rd3+128];
	add.f64 	%fd66, %fd65, 0d0000000000000000;
	ld.global.f64 	%fd67, [%rd1];
	add.f64 	%fd68, %fd67, %fd66;
	st.global.f64 	[%rd1], %fd68;
$L__BB16_36:
	setp.gt.u32 	%p19, %r1, 3;
	@%p19 bra 	$L__BB16_38;
	ld.global.f64 	%fd69, [%rd3+1152];
	add.f64 	%fd70, %fd69, 0d0000000000000000;
	ld.global.f64 	%fd71, [%rd1+32];
	add.f64 	%fd72, %fd71, %fd70;
	st.global.f64 	[%rd1+32], %fd72;
$L__BB16_38:
	setp.gt.u32 	%p20, %r1, 3;
	@%p20 bra 	$L__BB16_40;
	ld.global.f64 	%fd73, [%rd3+2176];
	add.f64 	%fd74, %fd73, 0d0000000000000000;
	ld.global.f64 	%fd75, [%rd1+64];
	add.f64 	%fd76, %fd75, %fd74;
	st.global.f64 	[%rd1+64], %fd76;
$L__BB16_40:
	setp.gt.u32 	%p21, %r1, 3;
	@%p21 bra 	$L__BB16_42;
	ld.global.f64 	%fd77, [%rd3+3200];
	add.f64 	%fd78, %fd77, 0d0000000000000000;
	ld.global.f64 	%fd79, [%rd1+96];
	add.f64 	%fd80, %fd79, %fd78;
	st.global.f64 	[%rd1+96], %fd80;
$L__BB16_42:
	setp.gt.u32 	%p22, %r1, 3;
	@%p22 bra 	$L__BB16_44;
	ld.global.f64 	%fd81, [%rd3+4224];
	add.f64 	%fd82, %fd81, 0d0000000000000000;
	ld.global.f64 	%fd83, [%rd1+128];
	add.f64 	%fd84, %fd83, %fd82;
	st.global.f64 	[%rd1+128], %fd84;
$L__BB16_44:
	setp.gt.u32 	%p23, %r1, 3;
	@%p23 bra 	$L__BB16_46;
	ld.global.f64 	%fd85, [%rd3+5248];
	add.f64 	%fd86, %fd85, 0d0000000000000000;
	ld.global.f64 	%fd87, [%rd1+160];
	add.f64 	%fd88, %fd87, %fd86;
	st.global.f64 	[%rd1+160], %fd88;
$L__BB16_46:
	setp.gt.u32 	%p24, %r1, 3;
	@%p24 bra 	$L__BB16_48;
	ld.global.f64 	%fd89, [%rd3+6272];
	add.f64 	%fd90, %fd89, 0d0000000000000000;
	ld.global.f64 	%fd91, [%rd1+192];
	add.f64 	%fd92, %fd91, %fd90;
	st.global.f64 	[%rd1+192], %fd92;
$L__BB16_48:
	setp.gt.u32 	%p25, %r1, 3;
	@%p25 bra 	$L__BB16_50;
	ld.global.f64 	%fd93, [%rd3+7296];
	add.f64 	%fd94, %fd93, 0d0000000000000000;
	ld.global.f64 	%fd95, [%rd1+224];
	add.f64 	%fd96, %fd95, %fd94;
	st.global.f64 	[%rd1+224], %fd96;
$L__BB16_50:
	setp.gt.u32 	%p26, %r1, 3;
	@%p26 bra 	$L__BB16_52;
	ld.global.f64 	%fd97, [%rd3+192];
	add.f64 	%fd98, %fd97, 0d0000000000000000;
	ld.global.f64 	%fd99, [%rd1];
	add.f64 	%fd100, %fd99, %fd98;
	st.global.f64 	[%rd1], %fd100;
$L__BB16_52:
	setp.gt.u32 	%p27, %r1, 3;
	@%p27 bra 	$L__BB16_54;
	ld.global.f64 	%fd101, [%rd3+1216];
	add.f64 	%fd102, %fd101, 0d0000000000000000;
	ld.global.f64 	%fd103, [%rd1+32];
	add.f64 	%fd104, %fd103, %fd102;
	st.global.f64 	[%rd1+32], %fd104;
$L__BB16_54:
	setp.gt.u32 	%p28, %r1, 3;
	@%p28 bra 	$L__BB16_56;
	ld.global.f64 	%fd105, [%rd3+2240];
	add.f64 	%fd106, %fd105, 0d0000000000000000;
	ld.global.f64 	%fd107, [%rd1+64];
	add.f64 	%fd108, %fd107, %fd106;
	st.global.f64 	[%rd1+64], %fd108;
$L__BB16_56:
	setp.gt.u32 	%p29, %r1, 3;
	@%p29 bra 	$L__BB16_58;
	ld.global.f64 	%fd109, [%rd3+3264];
	add.f64 	%fd110, %fd109, 0d0000000000000000;
	ld.global.f64 	%fd111, [%rd1+96];
	add.f64 	%fd112, %fd111, %fd110;
	st.global.f64 	[%rd1+96], %fd112;
$L__BB16_58:
	setp.gt.u32 	%p30, %r1, 3;
	@%p30 bra 	$L__BB16_60;
	ld.global.f64 	%fd113, [%rd3+4288];
	add.f64 	%fd114, %fd113, 0d0000000000000000;
	ld.global.f64 	%fd115, [%rd1+128];
	add.f64 	%fd116, %fd115, %fd114;
	st.global.f64 	[%rd1+128], %fd116;
$L__BB16_60:
	setp.gt.u32 	%p31, %r1, 3;
	@%p31 bra 	$L__BB16_62;
	ld.global.f64 	%fd117, [%rd3+5312];
	add.f64 	%fd118, %fd117, 0d0000000000000000;
	ld.global.f64 	%fd119, [%rd1+160];
	add.f64 	%fd120, %fd119, %fd118;
	st.global.f64 	[%rd1+160], %fd120;
$L__BB16_62:
	setp.gt.u32 	%p32, %r1, 3;
	@%p32 bra 	$L__BB16_64;
	ld.global.f64 	%fd121, [%rd3+6336];
	add.f64 	%fd122, %fd121, 0d0000000000000000;
	ld.global.f64 	%fd123, [%rd1+192];
	add.f64 	%fd124, %fd123, %fd122;
	st.global.f64 	[%rd1+192], %fd124;
$L__BB16_64:
	setp.gt.u32 	%p33, %r1, 3;
	@%p33 bra 	$L__BB16_66;
	ld.global.f64 	%fd125, [%rd3+7360];
	add.f64 	%fd126, %fd125, 0d0000000000000000;
	ld.global.f64 	%fd127, [%rd1+224];
	add.f64 	%fd128, %fd127, %fd126;
	st.global.f64 	[%rd1+224], %fd128;
$L__BB16_66:
	add.s32 	%r13, %r13, 1;
	setp.ne.s32 	%p34, %r13, 0;
	add.s32 	%r12, %r12, 1024;
	@%p34 bra 	$L__BB16_2;
$L__BB16_67:
	ret;

}
	// .globl	_Z12gpukernelH2rPdS_S_i
.visible .entry _Z12gpukernelH2rPdS_S_i(
	.param .u64 .ptr .align 1 _Z12gpukernelH2rPdS_S_i_param_0,
	.param .u64 .ptr .align 1 _Z12gpukernelH2rPdS_S_i_param_1,
	.param .u64 .ptr .align 1 _Z12gpukernelH2rPdS_S_i_param_2,
	.param .u32 _Z12gpukernelH2rPdS_S_i_param_3
)
{
	.reg .pred 	%p<19>;
	.reg .b32 	%r<8>;
	.reg .b64 	%rd<16>;
	.reg .b64 	%fd<97>;

	ld.param.u64 	%rd5, [_Z12gpukernelH2rPdS_S_i_param_0];
	ld.param.u64 	%rd6, [_Z12gpukernelH2rPdS_S_i_param_1];
	ld.param.u32 	%r5, [_Z12gpukernelH2rPdS_S_i_param_3];
	setp.lt.s32 	%p1, %r5, 1;
	@%p1 bra 	$L__BB17_35;
	cvta.to.global.u64 	%rd7, %rd5;
	mov.u32 	%r1, %tid.x;
	mul.wide.u32 	%rd8, %r1, 8;
	add.s64 	%rd1, %rd7, %rd8;
	neg.s32 	%r7, %r5;
	and.b32  	%r6, %r1, 1;
	mul.wide.u32 	%rd9, %r6, 256;
	mul.wide.u32 	%rd10, %r1, 4;
	and.b64  	%rd11, %rd10, 4088;
	add.s64 	%rd12, %rd9, %rd11;
	cvta.to.global.u64 	%rd13, %rd6;
	add.s64 	%rd14, %rd12, %rd13;
	add.s64 	%rd15, %rd14, 4096;
$L__BB17_2:
	setp.gt.u32 	%p2, %r1, 1;
	@%p2 bra 	$L__BB17_4;
	ld.global.f64 	%fd1, [%rd15+-4096];
	ld.global.f64 	%fd2, [%rd15+-3968];
	ld.global.f64 	%fd3, [%rd1];
	add.f64 	%fd4, %fd1, 0d0000000000000000;
	add.f64 	%fd5, %fd4, %fd2;
	add.f64 	%fd6, %fd5, %fd3;
	st.global.f64 	[%rd1], %fd6;
$L__BB17_4:
	setp.gt.u32 	%p3, %r1, 1;
	@%p3 bra 	$L__BB17_6;
	ld.global.f64 	%fd7, [%rd15+-3584];
	ld.global.f64 	%fd8, [%rd15+-3456];
	ld.global.f64 	%fd9, [%rd1+16];
	add.f64 	%fd10, %fd7, 0d0000000000000000;
	add.f64 	%fd11, %fd10, %fd8;
	add.f64 	%fd12, %fd11, %fd9;
	st.global.f64 	[%rd1+16], %fd12;
$L__BB17_6:
	setp.gt.u32 	%p4, %r1, 1;
	@%p4 bra 	$L__BB17_8;
	ld.global.f64 	%fd13, [%rd15+-3072];
	ld.global.f64 	%fd14, [%rd15+-2944];
	ld.global.f64 	%fd15, [%rd1+32];
	add.f64 	%fd16, %fd13, 0d0000000000000000;
	add.f64 	%fd17, %fd16, %fd14;
	add.f64 	%fd18, %fd17, %fd15;
	st.global.f64 	[%rd1+32], %fd18;
$L__BB17_8:
	setp.gt.u32 	%p5, %r1, 1;
	@%p5 bra 	$L__BB17_10;
	ld.global.f64 	%fd19, [%rd15+-2560];
	ld.global.f64 	%fd20, [%rd15+-2432];
	ld.global.f64 	%fd21, [%rd1+48];
	add.f64 	%fd22, %fd19, 0d0000000000000000;
	add.f64 	%fd23, %fd22, %fd20;
	add.f64 	%fd24, %fd23, %fd21;
	st.global.f64 	[%rd1+48], %fd24;
$L__BB17_10:
	setp.gt.u32 	%p6, %r1, 1;
	@%p6 bra 	$L__BB17_12;
	ld.global.f64 	%fd25, [%rd15+-2048];
	ld.global.f64 	%fd26, [%rd15+-1920];
	ld.global.f64 	%fd27, [%rd1+64];
	add.f64 	%fd28, %fd25, 0d0000000000000000;
	add.f64 	%fd29, %fd28, %fd26;
	add.f64 	%fd30, %fd29, %fd27;
	st.global.f64 	[%rd1+64], %fd30;
$L__BB17_12:
	setp.gt.u32 	%p7, %r1, 1;
	@%p7 bra 	$L__BB17_14;
	ld.global.f64 	%fd31, [%rd15+-1536];
	ld.global.f64 	%fd32, [%rd15+-1408];
	ld.global.f64 	%fd33, [%rd1+80];
	add.f64 	%fd34, %fd31, 0d0000000000000000;
	add.f64 	%fd35, %fd34, %fd32;
	add.f64 	%fd36, %fd35, %fd33;
	st.global.f64 	[%rd1+80], %fd36;
$L__BB17_14:
	setp.gt.u32 	%p8, %r1, 1;
	@%p8 bra 	$L__BB17_16;
	ld.global.f64 	%fd37, [%rd15+-1024];
	ld.global.f64 	%fd38, [%rd15+-896];
	ld.global.f64 	%fd39, [%rd1+96];
	add.f64 	%fd40, %fd37, 0d0000000000000000;
	add.f64 	%fd41, %fd40, %fd38;
	add.f64 	%fd42, %fd41, %fd39;
	st.global.f64 	[%rd1+96], %fd42;
$L__BB17_16:
	setp.gt.u32 	%p9, %r1, 1;
	@%p9 bra 	$L__BB17_18;
	ld.global.f64 	%fd43, [%rd15+-512];
	ld.global.f64 	%fd44, [%rd15+-384];
	ld.global.f64 	%fd45, [%rd1+112];
	add.f64 	%fd46, %fd43, 0d0000000000000000;
	add.f64 	%fd47, %fd46, %fd44;
	add.f64 	%fd48, %fd47, %fd45;
	st.global.f64 	[%rd1+112], %fd48;
$L__BB17_18:
	setp.gt.u32 	%p10, %r1, 1;
	@%p10 bra 	$L__BB17_20;
	ld.global.f64 	%fd49, [%rd15];
	ld.global.f64 	%fd50, [%rd15+128];
	ld.global.f64 	%fd51, [%rd1+128];
	add.f64 	%fd52, %fd49, 0d0000000000000000;
	add.f64 	%fd53, %fd52, %fd50;
	add.f64 	%fd54, %fd53, %fd51;
	st.global.f64 	[%rd1+128], %fd54;
$L__BB17_20:
	setp.gt.u32 	%p11, %r1, 1;
	@%p11 bra 	$L__BB17_22;
	ld.global.f64 	%fd55, [%rd15+512];
	ld.global.f64 	%fd56, [%rd15+640];
	ld.global.f64 	%fd57, [%rd1+144];
	add.f64 	%fd58, %fd55, 0d0000000000000000;
	add.f64 	%fd59, %fd58, %fd56;
	add.f64 	%fd60, %fd59, %fd57;
	st.global.f64 	[%rd1+144], %fd60;
$L__BB17_22:
	setp.gt.u32 	%p12, %r1, 1;
	@%p12 bra 	$L__BB17_24;
	ld.global.f64 	%fd61, [%rd15+1024];
	ld.global.f64 	%fd62, [%rd15+1152];
	ld.global.f64 	%fd63, [%rd1+160];
	add.f64 	%fd64, %fd61, 0d0000000000000000;
	add.f64 	%fd65, %fd64, %fd62;
	add.f64 	%fd66, %fd65, %fd63;
	st.global.f64 	[%rd1+160], %fd66;
$L__BB17_24:
	setp.gt.u32 	%p13, %r1, 1;
	@%p13 bra 	$L__BB17_26;
	ld.global.f64 	%fd67, [%rd15+1536];
	ld.global.f64 	%fd68, [%rd15+1664];
	ld.global.f64 	%fd69, [%rd1+176];
	add.f64 	%fd70, %fd67, 0d0000000000000000;
	add.f64 	%fd71, %fd70, %fd68;
	add.f64 	%fd72, %fd71, %fd69;
	st.global.f64 	[%rd1+176], %fd72;
$L__BB17_26:
	setp.gt.u32 	%p14, %r1, 1;
	@%p14 bra 	$L__BB17_28;
	ld.global.f64 	%fd73, [%rd15+2048];
	ld.global.f64 	%fd74, [%rd15+2176];
	ld.global.f64 	%fd75, [%rd1+192];
	add.f64 	%fd76, %fd73, 0d0000000000000000;
	add.f64 	%fd77, %fd76, %fd74;
	add.f64 	%fd78, %fd77, %fd75;
	st.global.f64 	[%rd1+192], %fd78;
$L__BB17_28:
	setp.gt.u32 	%p15, %r1, 1;
	@%p15 bra 	$L__BB17_30;
	ld.global.f64 	%fd79, [%rd15+2560];
	ld.global.f64 	%fd80, [%rd15+2688];
	ld.global.f64 	%fd81, [%rd1+208];
	add.f64 	%fd82, %fd79, 0d0000000000000000;
	add.f64 	%fd83, %fd82, %fd80;
	add.f64 	%fd84, %fd83, %fd81;
	st.global.f64 	[%rd1+208], %fd84;
$L__BB17_30:
	setp.gt.u32 	%p16, %r1, 1;
	@%p16 bra 	$L__BB17_32;
	ld.global.f64 	%fd85, [%rd15+3072];
	ld.global.f64 	%fd86, [%rd15+3200];
	ld.global.f64 	%fd87, [%rd1+224];
	add.f64 	%fd88, %fd85, 0d0000000000000000;
	add.f64 	%fd89, %fd88, %fd86;
	add.f64 	%fd90, %fd89, %fd87;
	st.global.f64 	[%rd1+224], %fd90;
$L__BB17_32:
	setp.gt.u32 	%p17, %r1, 1;
	@%p17 bra 	$L__BB17_34;
	ld.global.f64 	%fd91, [%rd15+3584];
	ld.global.f64 	%fd92, [%rd15+3712];
	ld.global.f64 	%fd93, [%rd1+240];
	add.f64 	%fd94, %fd91, 0d0000000000000000;
	add.f64 	%fd95, %fd94, %fd92;
	add.f64 	%fd96, %fd95, %fd93;
	st.global.f64 	[%rd1+240], %fd96;
$L__BB17_34:
	add.s32 	%r7, %r7, 1;
	setp.ne.s32 	%p18, %r7, 0;
	add.s64 	%rd15, %rd15, 8192;
	@%p18 bra 	$L__BB17_2;
$L__BB17_35:
	ret;

}
	// .globl	_Z12gpukernelH2cPdS_S_i
.visible .entry _Z12gpukernelH2cPdS_S_i(
	.param .u64 .ptr .align 1 _Z12gpukernelH2cPdS_S_i_param_0,
	.param .u64 .ptr .align 1 _Z12gpukernelH2cPdS_S_i_param_1,
	.param .u64 .ptr .align 1 _Z12gpukernelH2cPdS_S_i_param_2,
	.param .u32 _Z12gpukernelH2cPdS_S_i_param_3
)
{
	.reg .pred 	%p<35>;
	.reg .b32 	%r<14>;
	.reg .b64 	%rd<9>;
	.reg .b64 	%fd<129>;

	ld.param.u64 	%rd4, [_Z12gpukernelH2cPdS_S_i_param_0];
	ld.param.u64 	%rd5, [_Z12gpukernelH2cPdS_S_i_param_1];
	ld.param.u32 	%r8, [_Z12gpukernelH2cPdS_S_i_param_3];
	setp.lt.s32 	%p1, %r8, 1;
	@%p1 bra 	$L__BB18_67;
	cvta.to.global.u64 	%rd6, %rd4;
	mov.u32 	%r1, %tid.x;
	shr.u32 	%r9, %r1, 1;
	shl.b32 	%r10, %r1, 5;
	and.b32  	%r11, %r10, 32;
	mul.wide.u32 	%rd7, %r1, 8;
	add.s64 	%rd1, %rd6, %rd7;
	neg.s32 	%r13, %r8;
	add.s32 	%r12, %r9, %r11;
	cvta.to.global.u64 	%rd2, %rd5;
$L__BB18_2:
	setp.gt.u32 	%p2, %r1, 1;
	mul.wide.u32 	%rd8, %r12, 8;
	add.s64 	%rd3, %rd2, %rd8;
	@%p2 bra 	$L__BB18_4;
	ld.global.f64 	%fd1, [%rd3];
	add.f64 	%fd2, %fd1, 0d0000000000000000;
	ld.global.f64 	%fd3, [%rd1];
	add.f64 	%fd4, %fd3, %fd2;
	st.global.f64 	[%rd1], %fd4;
$L__BB18_4:
	setp.gt.u32 	%p3, %r1, 1;
	@%p3 bra 	$L__BB18_6;
	ld.global.f64 	%fd5, [%rd3+512];
	add.f64 	%fd6, %fd5, 0d0000000000000000;
	ld.global.f64 	%fd7, [%rd1+16];
	add.f64 	%fd8, %fd7, %fd6;
	st.global.f64 	[%rd1+16], %fd8;
$L__BB18_6:
	setp.gt.u32 	%p4, %r1, 1;
	@%p4 bra 	$L__BB18_8;
	ld.global.f64 	%fd9, [%rd3+1024];
	add.f64 	%fd10, %fd9, 0d0000000000000000;
	ld.global.f64 	%fd11, [%rd1+32];
	add.f64 	%fd12, %fd11, %fd10;
	st.global.f64 	[%rd1+32], %fd12;
$L__BB18_8:
	setp.gt.u32 	%p5, %r1, 1;
	@%p5 bra 	$L__BB18_10;
	ld.global.f64 	%fd13, [%rd3+1536];
	add.f64 	%fd14, %fd13, 0d0000000000000000;
	ld.global.f64 	%fd15, [%rd1+48];
	add.f64 	%fd16, %fd15, %fd14;
	st.global.f64 	[%rd1+48], %fd16;
$L__BB18_10:
	setp.gt.u32 	%p6, %r1, 1;
	@%p6 bra 	$L__BB18_12;
	ld.global.f64 	%fd17, [%rd3+2048];
	add.f64 	%fd18, %fd17, 0d0000000000000000;
	ld.global.f64 	%fd19, [%rd1+64];
	add.f64 	%fd20, %fd19, %fd18;
	st.global.f64 	[%rd1+64], %fd20;
$L__BB18_12:
	setp.gt.u32 	%p7, %r1, 1;
	@%p7 bra 	$L__BB18_14;
	ld.global.f64 	%fd21, [%rd3+2560];
	add.f64 	%fd22, %fd21, 0d0000000000000000;
	ld.global.f64 	%fd23, [%rd1+80];
	add.f64 	%fd24, %fd23, %fd22;
	st.global.f64 	[%rd1+80], %fd24;
$L__BB18_14:
	setp.gt.u32 	%p8, %r1, 1;
	@%p8 bra 	$L__BB18_16;
	ld.global.f64 	%fd25, [%rd3+3072];
	add.f64 	%fd26, %fd25, 0d0000000000000000;
	ld.global.f64 	%fd27, [%rd1+96];
	add.f64 	%fd28, %fd27, %fd26;
	st.global.f64 	[%rd1+96], %fd28;
$L__BB18_16:
	setp.gt.u32 	%p9, %r1, 1;
	@%p9 bra 	$L__BB18_18;
	ld.global.f64 	%fd29, [%rd3+3584];
	add.f64 	%fd30, %fd29, 0d0000000000000000;
	ld.global.f64 	%fd31, [%rd1+112];
	add.f64 	%fd32, %fd31, %fd30;
	st.global.f64 	[%rd1+112], %fd32;
$L__BB18_18:
	setp.gt.u32 	%p10, %r1, 1;
	@%p10 bra 	$L__BB18_20;
	ld.global.f64 	%fd33, [%rd3+4096];
	add.f64 	%fd34, %fd33, 0d0000000000000000;
	ld.global.f64 	%fd35, [%rd1+128];
	add.f64 	%fd36, %fd35, %fd34;
	st.global.f64 	[%rd1+128], %fd36;
$L__BB18_20:
	setp.gt.u32 	%p11, %r1, 1;
	@%p11 bra 	$L__BB18_22;
	ld.global.f64 	%fd37, [%rd3+4608];
	add.f64 	%fd38, %fd37, 0d0000000000000000;
	ld.global.f64 	%fd39, [%rd1+144];
	add.f64 	%fd40, %fd39, %fd38;
	st.global.f64 	[%rd1+144], %fd40;
$L__BB18_22:
	setp.gt.u32 	%p12, %r1, 1;
	@%p12 bra 	$L__BB18_24;
	ld.global.f64 	%fd41, [%rd3+5120];
	add.f64 	%fd42, %fd41, 0d0000000000000000;
	ld.global.f64 	%fd43, [%rd1+160];
	add.f64 	%fd44, %fd43, %fd42;
	st.global.f64 	[%rd1+160], %fd44;
$L__BB18_24:
	setp.gt.u32 	%p13, %r1, 1;
	@%p13 bra 	$L__BB18_26;
	ld.global.f64 	%fd45, [%rd3+5632];
	add.f64 	%fd46, %fd45, 0d0000000000000000;
	ld.global.f64 	%fd47, [%rd1+176];
	add.f64 	%fd48, %fd47, %fd46;
	st.global.f64 	[%rd1+176], %fd48;
$L__BB18_26:
	setp.gt.u32 	%p14, %r1, 1;
	@%p14 bra 	$L__BB18_28;
	ld.global.f64 	%fd49, [%rd3+6144];
	add.f64 	%fd50, %fd49, 0d0000000000000000;
	ld.global.f64 	%fd51, [%rd1+192];
	add.f64 	%fd52, %fd51, %fd50;
	st.global.f64 	[%rd1+192], %fd52;
$L__BB18_28:
	setp.gt.u32 	%p15, %r1, 1;
	@%p15 bra 	$L__BB18_30;
	ld.global.f64 	%fd53, [%rd3+6656];
	add.f64 	%fd54, %fd53, 0d0000000000000000;
	ld.global.f64 	%fd55, [%rd1+208];
	add.f64 	%fd56, %fd55, %fd54;
	st.global.f64 	[%rd1+208], %fd56;
$L__BB18_30:
	setp.gt.u32 	%p16, %r1, 1;
	@%p16 bra 	$L__BB18_32;
	ld.global.f64 	%fd57, [%rd3+7168];
	add.f64 	%fd58, %fd57, 0d0000000000000000;
	ld.global.f64 	%fd59, [%rd1+224];
	add.f64 	%fd60, %fd59, %fd58;
	st.global.f64 	[%rd1+224], %fd60;
$L__BB18_32:
	setp.gt.u32 	%p17, %r1, 1;
	@%p17 bra 	$L__BB18_34;
	ld.global.f64 	%fd61, [%rd3+7680];
	add.f64 	%fd62, %fd61, 0d0000000000000000;
	ld.global.f64 	%fd63, [%rd1+240];
	add.f64 	%fd64, %fd63, %fd62;
	st.global.f64 	[%rd1+240], %fd64;
$L__BB18_34:
	setp.gt.u32 	%p18, %r1, 1;
	@%p18 bra 	$L__BB18_36;
	ld.global.f64 	%fd65, [%rd3+128];
	add.f64 	%fd66, %fd65, 0d0000000000000000;
	ld.global.f64 	%fd67, [%rd1];
	add.f64 	%fd68, %fd67, %fd66;
	st.global.f64 	[%rd1], %fd68;
$L__BB18_36:
	setp.gt.u32 	%p19, %r1, 1;
	@%p19 bra 	$L__BB18_38;
	ld.global.f64 	%fd69, [%rd3+640];
	add.f64 	%fd70, %fd69, 0d0000000000000000;
	ld.global.f64 	%fd71, [%rd1+16];
	add.f64 	%fd72, %fd71, %fd70;
	st.global.f64 	[%rd1+16], %fd72;
$L__BB18_38:
	setp.gt.u32 	%p20, %r1, 1;
	@%p20 bra 	$L__BB18_40;
	ld.global.f64 	%fd73, [%rd3+1152];
	add.f64 	%fd74, %fd73, 0d0000000000000000;
	ld.global.f64 	%fd75, [%rd1+32];
	add.f64 	%fd76, %fd75, %fd74;
	st.global.f64 	[%rd1+32], %fd76;
$L__BB18_40:
	setp.gt.u32 	%p21, %r1, 1;
	@%p21 bra 	$L__BB18_42;
	ld.global.f64 	%fd77, [%rd3+1664];
	add.f64 	%fd78, %fd77, 0d0000000000000000;
	ld.global.f64 	%fd79, [%rd1+48];
	add.f64 	%fd80, %fd79, %fd78;
	st.global.f64 	[%rd1+48], %fd80;
$L__BB18_42:
	setp.gt.u32 	%p22, %r1, 1;
	@%p22 bra 	$L__BB18_44;
	ld.global.f64 	%fd81, [%rd3+2176];
	add.f64 	%fd82, %fd81, 0d0000000000000000;
	ld.global.f64 	%fd83, [%rd1+64];
	add.f64 	%fd84, %fd83, %fd82;
	st.global.f64 	[%rd1+64], %fd84;
$L__BB18_44:
	setp.gt.u32 	%p23, %r1, 1;
	@%p23 bra 	$L__BB18_46;
	ld.global.f64 	%fd85, [%rd3+2688];
	add.f64 	%fd86, %fd85, 0d0000000000000000;
	ld.global.f64 	%fd87, [%rd1+80];
	add.f64 	%fd88, %fd87, %fd86;
	st.global.f64 	[%rd1+80], %fd88;
$L__BB18_46:
	setp.gt.u32 	%p24, %r1, 1;
	@%p24 bra 	$L__BB18_48;
	ld.global.f64 	%fd89, [%rd3+3200];
	add.f64 	%fd90, %fd89, 0d0000000000000000;
	ld.global.f64 	%fd91, [%rd1+96];
	add.f64 	%fd92, %fd91, %fd90;
	st.global.f64 	[%rd1+96], %fd92;
$L__BB18_48:
	setp.gt.u32 	%p25, %r1, 1;
	@%p25 bra 	$L__BB18_50;
	ld.global.f64 	%fd93, [%rd3+3712];
	add.f64 	%fd94, %fd93, 0d0000000000000000;
	ld.global.f64 	%fd95, [%rd1+112];
	add.f64 	%fd96, %fd95, %fd94;
	st.global.f64 	[%rd1+112], %fd96;
$L__BB18_50:
	setp.gt.u32 	%p26, %r1, 1;
	@%p26 bra 	$L__BB18_52;
	ld.global.f64 	%fd97, [%rd3+4224];
	add.f64 	%fd98, %fd97, 0d0000000000000000;
	ld.global.f64 	%fd99, [%rd1+128];
	add.f64 	%fd100, %fd99, %fd98;
	st.global.f64 	[%rd1+128], %fd100;
$L__BB18_52:
	setp.gt.u32 	%p27, %r1, 1;
	@%p27 bra 	$L__BB18_54;
	ld.global.f64 	%fd101, [%rd3+4736];
	add.f64 	%fd102, %fd101, 0d0000000000000000;
	ld.global.f64 	%fd103, [%rd1+144];
	add.f64 	%fd104, %fd103, %fd102;
	st.global.f64 	[%rd1+144], %fd104;
$L__BB18_54:
	setp.gt.u32 	%p28, %r1, 1;
	@%p28 bra 	$L__BB18_56;
	ld.global.f64 	%fd105, [%rd3+5248];
	add.f64 	%fd106, %fd105, 0d0000000000000000;
	ld.global.f64 	%fd107, [%rd1+160];
	add.f64 	%fd108, %fd107, %fd106;
	st.global.f64 	[%rd1+160], %fd108;
$L__BB18_56:
	setp.gt.u32 	%p29, %r1, 1;
	@%p29 bra 	$L__BB18_58;
	ld.global.f64 	%fd109, [%rd3+5760];
	add.f64 	%fd110, %fd109, 0d0000000000000000;
	ld.global.f64 	%fd111, [%rd1+176];
	add.f64 	%fd112, %fd111, %fd110;
	st.global.f64 	[%rd1+176], %fd112;
$L__BB18_58:
	setp.gt.u32 	%p30, %r1, 1;
	@%p30 bra 	$L__BB18_60;
	ld.global.f64 	%fd113, [%rd3+6272];
	add.f64 	%fd114, %fd113, 0d0000000000000000;
	ld.global.f64 	%fd115, [%rd1+192];
	add.f64 	%fd116, %fd115, %fd114;
	st.global.f64 	[%rd1+192], %fd116;
$L__BB18_60:
	setp.gt.u32 	%p31, %r1, 1;
	@%p31 bra 	$L__BB18_62;
	ld.global.f64 	%fd117, [%rd3+6784];
	add.f64 	%fd118, %fd117, 0d0000000000000000;
	ld.global.f64 	%fd119, [%rd1+208];
	add.f64 	%fd120, %fd119, %fd118;
	st.global.f64 	[%rd1+208], %fd120;
$L__BB18_62:
	setp.gt.u32 	%p32, %r1, 1;
	@%p32 bra 	$L__BB18_64;
	ld.global.f64 	%fd121, [%rd3+7296];
	add.f64 	%fd122, %fd121, 0d0000000000000000;
	ld.global.f64 	%fd123, [%rd1+224];
	add.f64 	%fd124, %fd123, %fd122;
	st.global.f64 	[%rd1+224], %fd124;
$L__BB18_64:
	setp.gt.u32 	%p33, %r1, 1;
	@%p33 bra 	$L__BB18_66;
	ld.global.f64 	%fd125, [%rd3+7808];
	add.f64 	%fd126, %fd125, 0d0000000000000000;
	ld.global.f64 	%fd127, [%rd1+240];
	add.f64 	%fd128, %fd127, %fd126;
	st.global.f64 	[%rd1+240], %fd128;
$L__BB18_66:
	add.s32 	%r13, %r13, 1;
	setp.ne.s32 	%p34, %r13, 0;
	add.s32 	%r12, %r12, 1024;
	@%p34 bra 	$L__BB18_2;
$L__BB18_67:
	ret;

}
	// .globl	_Z11gpukernelH1PdS_S_i
.visible .entry _Z11gpukernelH1PdS_S_i(
	.param .u64 .ptr .align 1 _Z11gpukernelH1PdS_S_i_param_0,
	.param .u64 .ptr .align 1 _Z11gpukernelH1PdS_S_i_param_1,
	.param .u64 .ptr .align 1 _Z11gpukernelH1PdS_S_i_param_2,
	.param .u32 _Z11gpukernelH1PdS_S_i_param_3
)
{
	.reg .pred 	%p<35>;
	.reg .b32 	%r<10>;
	.reg .b64 	%rd<7>;
	.reg .b64 	%fd<129>;

	ld.param.u64 	%rd5, [_Z11gpukernelH1PdS_S_i_param_0];
	ld.param.u64 	%rd4, [_Z11gpukernelH1PdS_S_i_param_1];
	ld.param.u32 	%r7, [_Z11gpukernelH1PdS_S_i_param_3];
	cvta.to.global.u64 	%rd1, %rd5;
	setp.lt.s32 	%p1, %r7, 1;
	@%p1 bra 	$L__BB19_67;
	mov.u32 	%r1, %tid.x;
	neg.s32 	%r9, %r7;
	cvta.to.global.u64 	%rd2, %rd4;
	mov.u32 	%r8, %r1;
$L__BB19_2:
	setp.ne.s32 	%p2, %r1, 0;
	mul.wide.u32 	%rd6, %r8, 8;
	add.s64 	%rd3, %rd2, %rd6;
	@%p2 bra 	$L__BB19_4;
	ld.global.f64 	%fd1, [%rd3];
	add.f64 	%fd2, %fd1, 0d0000000000000000;
	ld.global.f64 	%fd3, [%rd1];
	add.f64 	%fd4, %fd3, %fd2;
	st.global.f64 	[%rd1], %fd4;
$L__BB19_4:
	setp.ne.s32 	%p3, %r1, 0;
	@%p3 bra 	$L__BB19_6;
	ld.global.f64 	%fd5, [%rd3+256];
	add.f64 	%fd6, %fd5, 0d0000000000000000;
	ld.global.f64 	%fd7, [%rd1+8];
	add.f64 	%fd8, %fd7, %fd6;
	st.global.f64 	[%rd1+8], %fd8;
$L__BB19_6:
	setp.ne.s32 	%p4, %r1, 0;
	@%p4 bra 	$L__BB19_8;
	ld.global.f64 	%fd9, [%rd3+512];
	add.f64 	%fd10, %fd9, 0d0000000000000000;
	ld.global.f64 	%fd11, [%rd1+16];
	add.f64 	%fd12, %fd11, %fd10;
	st.global.f64 	[%rd1+16], %fd12;
$L__BB19_8:
	setp.ne.s32 	%p5, %r1, 0;
	@%p5 bra 	$L__BB19_10;
	ld.global.f64 	%fd13, [%rd3+768];
	add.f64 	%fd14, %fd13, 0d0000000000000000;
	ld.global.f64 	%fd15, [%rd1+24];
	add.f64 	%fd16, %fd15, %fd14;
	st.global.f64 	[%rd1+24], %fd16;
$L__BB19_10:
	setp.ne.s32 	%p6, %r1, 0;
	@%p6 bra 	$L__BB19_12;
	ld.global.f64 	%fd17, [%rd3+1024];
	add.f64 	%fd18, %fd17, 0d0000000000000000;
	ld.global.f64 	%fd19, [%rd1+32];
	add.f64 	%fd20, %fd19, %fd18;
	st.global.f64 	[%rd1+32], %fd20;
$L__BB19_12:
	setp.ne.s32 	%p7, %r1, 0;
	@%p7 bra 	$L__BB19_14;
	ld.global.f64 	%fd21, [%rd3+1280];
	add.f64 	%fd22, %fd21, 0d0000000000000000;
	ld.global.f64 	%fd23, [%rd1+40];
	add.f64 	%fd24, %fd23, %fd22;
	st.global.f64 	[%rd1+40], %fd24;
$L__BB19_14:
	setp.ne.s32 	%p8, %r1, 0;
	@%p8 bra 	$L__BB19_16;
	ld.global.f64 	%fd25, [%rd3+1536];
	add.f64 	%fd26, %fd25, 0d0000000000000000;
	ld.global.f64 	%fd27, [%rd1+48];
	add.f64 	%fd28, %fd27, %fd26;
	st.global.f64 	[%rd1+48], %fd28;
$L__BB19_16:
	setp.ne.s32 	%p9, %r1, 0;
	@%p9 bra 	$L__BB19_18;
	ld.global.f64 	%fd29, [%rd3+1792];
	add.f64 	%fd30, %fd29, 0d0000000000000000;
	ld.global.f64 	%fd31, [%rd1+56];
	add.f64 	%fd32, %fd31, %fd30;
	st.global.f64 	[%rd1+56], %fd32;
$L__BB19_18:
	setp.ne.s32 	%p10, %r1, 0;
	@%p10 bra 	$L__BB19_20;
	ld.global.f64 	%fd33, [%rd3+2048];
	add.f64 	%fd34, %fd33, 0d0000000000000000;
	ld.global.f64 	%fd35, [%rd1+64];
	add.f64 	%fd36, %fd35, %fd34;
	st.global.f64 	[%rd1+64], %fd36;
$L__BB19_20:
	setp.ne.s32 	%p11, %r1, 0;
	@%p11 bra 	$L__BB19_22;
	ld.global.f64 	%fd37, [%rd3+2304];
	add.f64 	%fd38, %fd37, 0d0000000000000000;
	ld.global.f64 	%fd39, [%rd1+72];
	add.f64 	%fd40, %fd39, %fd38;
	st.global.f64 	[%rd1+72], %fd40;
$L__BB19_22:
	setp.ne.s32 	%p12, %r1, 0;
	@%p12 bra 	$L__BB19_24;
	ld.global.f64 	%fd41, [%rd3+2560];
	add.f64 	%fd42, %fd41, 0d0000000000000000;
	ld.global.f64 	%fd43, [%rd1+80];
	add.f64 	%fd44, %fd43, %fd42;
	st.global.f64 	[%rd1+80], %fd44;
$L__BB19_24:
	setp.ne.s32 	%p13, %r1, 0;
	@%p13 bra 	$L__BB19_26;
	ld.global.f64 	%fd45, [%rd3+2816];
	add.f64 	%fd46, %fd45, 0d0000000000000000;
	ld.global.f64 	%fd47, [%rd1+88];
	add.f64 	%fd48, %fd47, %fd46;
	st.global.f64 	[%rd1+88], %fd48;
$L__BB19_26:
	setp.ne.s32 	%p14, %r1, 0;
	@%p14 bra 	$L__BB19_28;
	ld.global.f64 	%fd49, [%rd3+3072];
	add.f64 	%fd50, %fd49, 0d0000000000000000;
	ld.global.f64 	%fd51, [%rd1+96];
	add.f64 	%fd52, %fd51, %fd50;
	st.global.f64 	[%rd1+96], %fd52;
$L__BB19_28:
	setp.ne.s32 	%p15, %r1, 0;
	@%p15 bra 	$L__BB19_30;
	ld.global.f64 	%fd53, [%rd3+3328];
	add.f64 	%fd54, %fd53, 0d0000000000000000;
	ld.global.f64 	%fd55, [%rd1+104];
	add.f64 	%fd56, %fd55, %fd54;
	st.global.f64 	[%rd1+104], %fd56;
$L__BB19_30:
	setp.ne.s32 	%p16, %r1, 0;
	@%p16 bra 	$L__BB19_32;
	ld.global.f64 	%fd57, [%rd3+3584];
	add.f64 	%fd58, %fd57, 0d0000000000000000;
	ld.global.f64 	%fd59, [%rd1+112];
	add.f64 	%fd60, %fd59, %fd58;
	st.global.f64 	[%rd1+112], %fd60;
$L__BB19_32:
	setp.ne.s32 	%p17, %r1, 0;
	@%p17 bra 	$L__BB19_34;
	ld.global.f64 	%fd61, [%rd3+3840];
	add.f64 	%fd62, %fd61, 0d0000000000000000;
	ld.global.f64 	%fd63, [%rd1+120];
	add.f64 	%fd64, %fd63, %fd62;
	st.global.f64 	[%rd1+120], %fd64;
$L__BB19_34:
	setp.ne.s32 	%p18, %r1, 0;
	@%p18 bra 	$L__BB19_36;
	ld.global.f64 	%fd65, [%rd3+4096];
	add.f64 	%fd66, %fd65, 0d0000000000000000;
	ld.global.f64 	%fd67, [%rd1+128];
	add.f64 	%fd68, %fd67, %fd66;
	st.global.f64 	[%rd1+128], %fd68;
$L__BB19_36:
	setp.ne.s32 	%p19, %r1, 0;
	@%p19 bra 	$L__BB19_38;
	ld.global.f64 	%fd69, [%rd3+4352];
	add.f64 	%fd70, %fd69, 0d0000000000000000;
	ld.global.f64 	%fd71, [%rd1+136];
	add.f64 	%fd72, %fd71, %fd70;
	st.global.f64 	[%rd1+136], %fd72;
$L__BB19_38:
	setp.ne.s32 	%p20, %r1, 0;
	@%p20 bra 	$L__BB19_40;
	ld.global.f64 	%fd73, [%rd3+4608];
	add.f64 	%fd74, %fd73, 0d0000000000000000;
	ld.global.f64 	%fd75, [%rd1+144];
	add.f64 	%fd76, %fd75, %fd74;
	st.global.f64 	[%rd1+144], %fd76;
$L__BB19_40:
	setp.ne.s32 	%p21, %r1, 0;
	@%p21 bra 	$L__BB19_42;
	ld.global.f64 	%fd77, [%rd3+4864];
	add.f64 	%fd78, %fd77, 0d0000000000000000;
	ld.global.f64 	%fd79, [%rd1+152];
	add.f64 	%fd80, %fd79, %fd78;
	st.global.f64 	[%rd1+152], %fd80;
$L__BB19_42:
	setp.ne.s32 	%p22, %r1, 0;
	@%p22 bra 	$L__BB19_44;
	ld.global.f64 	%fd81, [%rd3+5120];
	add.f64 	%fd82, %fd81, 0d0000000000000000;
	ld.global.f64 	%fd83, [%rd1+160];
	add.f64 	%fd84, %fd83, %fd82;
	st.global.f64 	[%rd1+160], %fd84;
$L__BB19_44:
	setp.ne.s32 	%p23, %r1, 0;
	@%p23 bra 	$L__BB19_46;
	ld.global.f64 	%fd85, [%rd3+5376];
	add.f64 	%fd86, %fd85, 0d0000000000000000;
	ld.global.f64 	%fd87, [%rd1+168];
	add.f64 	%fd88, %fd87, %fd86;
	st.global.f64 	[%rd1+168], %fd88;
$L__BB19_46:
	setp.ne.s32 	%p24, %r1, 0;
	@%p24 bra 	$L__BB19_48;
	ld.global.f64 	%fd89, [%rd3+5632];
	add.f64 	%fd90, %fd89, 0d0000000000000000;
	ld.global.f64 	%fd91, [%rd1+176];
	add.f64 	%fd92, %fd91, %fd90;
	st.global.f64 	[%rd1+176], %fd92;
$L__BB19_48:
	setp.ne.s32 	%p25, %r1, 0;
	@%p25 bra 	$L__BB19_50;
	ld.global.f64 	%fd93, [%rd3+5888];
	add.f64 	%fd94, %fd93, 0d0000000000000000;
	ld.global.f64 	%fd95, [%rd1+184];
	add.f64 	%fd96, %fd95, %fd94;
	st.global.f64 	[%rd1+184], %fd96;
$L__BB19_50:
	setp.ne.s32 	%p26, %r1, 0;
	@%p26 bra 	$L__BB19_52;
	ld.global.f64 	%fd97, [%rd3+6144];
	add.f64 	%fd98, %fd97, 0d0000000000000000;
	ld.global.f64 	%fd99, [%rd1+192];
	add.f64 	%fd100, %fd99, %fd98;
	st.global.f64 	[%rd1+192], %fd100;
$L__BB19_52:
	setp.ne.s32 	%p27, %r1, 0;
	@%p27 bra 	$L__BB19_54;
	ld.global.f64 	%fd101, [%rd3+6400];
	add.f64 	%fd102, %fd101, 0d0000000000000000;
	ld.global.f64 	%fd103, [%rd1+200];
	add.f64 	%fd104, %fd103, %fd102;
	st.global.f64 	[%rd1+200], %fd104;
$L__BB19_54:
	setp.ne.s32 	%p28, %r1, 0;
	@%p28 bra 	$L__BB19_56;
	ld.global.f64 	%fd105, [%rd3+6656];
	add.f64 	%fd106, %fd105, 0d0000000000000000;
	ld.global.f64 	%fd107, [%rd1+208];
	add.f64 	%fd108, %fd107, %fd106;
	st.global.f64 	[%rd1+208], %fd108;
$L__BB19_56:
	setp.ne.s32 	%p29, %r1, 0;
	@%p29 bra 	$L__BB19_58;
	ld.global.f64 	%fd109, [%rd3+6912];
	add.f64 	%fd110, %fd109, 0d0000000000000000;
	ld.global.f64 	%fd111, [%rd1+216];
	add.f64 	%fd112, %fd111, %fd110;
	st.global.f64 	[%rd1+216], %fd112;
$L__BB19_58:
	setp.ne.s32 	%p30, %r1, 0;
	@%p30 bra 	$L__BB19_60;
	ld.global.f64 	%fd113, [%rd3+7168];
	add.f64 	%fd114, %fd113, 0d0000000000000000;
	ld.global.f64 	%fd115, [%rd1+224];
	add.f64 	%fd116, %fd115, %fd114;
	st.global.f64 	[%rd1+224], %fd116;
$L__BB19_60:
	setp.ne.s32 	%p31, %r1, 0;
	@%p31 bra 	$L__BB19_62;
	ld.global.f64 	%fd117, [%rd3+7424];
	add.f64 	%fd118, %fd117, 0d0000000000000000;
	ld.global.f64 	%fd119, [%rd1+232];
	add.f64 	%fd120, %fd119, %fd118;
	st.global.f64 	[%rd1+232], %fd120;
$L__BB19_62:
	setp.ne.s32 	%p32, %r1, 0;
	@%p32 bra 	$L__BB19_64;
	ld.global.f64 	%fd121, [%rd3+7680];
	add.f64 	%fd122, %fd121, 0d0000000000000000;
	ld.global.f64 	%fd123, [%rd1+240];
	add.f64 	%fd124, %fd123, %fd122;
	st.global.f64 	[%rd1+240], %fd124;
$L__BB19_64:
	setp.ne.s32 	%p33, %r1, 0;
	@%p33 bra 	$L__BB19_66;
	ld.global.f64 	%fd125, [%rd3+7936];
	add.f64 	%fd126, %fd125, 0d0000000000000000;
	ld.global.f64 	%fd127, [%rd1+248];
	add.f64 	%fd128, %fd127, %fd126;
	st.global.f64 	[%rd1+248], %fd128;
$L__BB19_66:
	add.s32 	%r9, %r9, 1;
	setp.ne.s32 	%p34, %r9, 0;
	add.s32 	%r8, %r8, 1024;
	@%p34 bra 	$L__BB19_2;
$L__BB19_67:
	ret;

}
	// .globl	_Z12gpukernelWNrILi32EEvPdS0_S0_i
.visible .entry _Z12gpukernelWNrILi32EEvPdS0_S0_i(
	.param .u64 .ptr .align 1 _Z12gpukernelWNrILi32EEvPdS0_S0_i_param_0,
	.param .u64 .ptr .align 1 _Z12gpukernelWNrILi32EEvPdS0_S0_i_param_1,
	.param .u64 .ptr .align 1 _Z12gpukernelWNrILi32EEvPdS0_S0_i_param_2,
	.param .u32 _Z12gpukernelWNrILi32EEvPdS0_S0_i_param_3
)
{
	.reg .pred 	%p<12>;
	.reg .b32 	%r<70>;
	.reg .b64 	%rd<28>;
	.reg .b64 	%fd<33>;

	ld.param.u64 	%rd5, [_Z12gpukernelWNrILi32EEvPdS0_S0_i_param_0];
	ld.param.u64 	%rd6, [_Z12gpukernelWNrILi32EEvPdS0_S0_i_param_1];
	ld.param.u32 	%r36, [_Z12gpukernelWNrILi32EEvPdS0_S0_i_param_3];
	cvta.to.global.u64 	%rd1, %rd6;
	setp.lt.s32 	%p1, %r36, 1;
	@%p1 bra 	$L__BB20_21;
	mov.u32 	%r38, %tid.x;
	and.b32  	%r1, %r38, 31;
	add.s32 	%r39, %r38, 192;
	and.b32  	%r40, %r39, 2016;
	or.b32  	%r2, %r40, %r1;
	add.s32 	%r41, %r38, 160;
	and.b32  	%r42, %r41, 2016;
	or.b32  	%r3, %r42, %r1;
	add.s32 	%r43, %r38, 128;
	and.b32  	%r44, %r43, 2016;
	or.b32  	%r4, %r44, %r1;
	add.s32 	%r45, %r38, 96;
	and.b32  	%r46, %r45, 2016;
	or.b32  	%r5, %r46, %r1;
	add.s32 	%r47, %r38, 64;
	and.b32  	%r48, %r47, 2016;
	or.b32  	%r6, %r48, %r1;
	shr.u32 	%r49, %r38, 2;
	cvt.u64.u32 	%rd7, %r49;
	and.b64  	%rd8, %rd7, 248;
	cvta.to.global.u64 	%rd9, %rd5;
	add.s64 	%rd10, %rd8, %rd9;
	add.s64 	%rd2, %rd10, 32;
	add.s32 	%r50, %r38, 32;
	and.b32  	%r51, %r50, 2016;
	or.b32  	%r7, %r51, %r1;
	mov.b32 	%r60, 0;
$L__BB20_2:
	shl.b32 	%r53, %r60, 10;
	and.b32  	%r55, %r38, 992;
	or.b32  	%r56, %r55, %r1;
	or.b32  	%r68, %r56, %r53;
	add.s32 	%r57, %r38, 224;
	and.b32  	%r58, %r57, 2016;
	or.b32  	%r59, %r58, %r1;
	add.s32 	%r67, %r59, %r53;
	add.s32 	%r66, %r2, %r53;
	add.s32 	%r65, %r3, %r53;
	add.s32 	%r64, %r4, %r53;
	add.s32 	%r63, %r5, %r53;
	add.s32 	%r62, %r6, %r53;
	add.s32 	%r61, %r7, %r53;
	mov.b32 	%r69, 0;
	mov.u64 	%rd27, %rd2;
$L__BB20_3:
	setp.ne.s32 	%p2, %r1, 0;
	@%p2 bra 	$L__BB20_5;
	mul.wide.u32 	%rd11, %r68, 8;
	add.s64 	%rd12, %rd1, %rd11;
	ld.global.f64 	%fd1, [%rd12];
	add.f64 	%fd2, %fd1, 0d0000000000000000;
	ld.global.f64 	%fd3, [%rd27+-32];
	add.f64 	%fd4, %fd2, %fd3;
	st.global.f64 	[%rd27+-32], %fd4;
$L__BB20_5:
	setp.ne.s32 	%p3, %r1, 0;
	@%p3 bra 	$L__BB20_7;
	mul.wide.u32 	%rd13, %r61, 8;
	add.s64 	%rd14, %rd1, %rd13;
	ld.global.f64 	%fd5, [%rd14];
	add.f64 	%fd6, %fd5, 0d0000000000000000;
	ld.global.f64 	%fd7, [%rd27+-24];
	add.f64 	%fd8, %fd6, %fd7;
	st.global.f64 	[%rd27+-24], %fd8;
$L__BB20_7:
	setp.ne.s32 	%p4, %r1, 0;
	@%p4 bra 	$L__BB20_9;
	mul.wide.u32 	%rd15, %r62, 8;
	add.s64 	%rd16, %rd1, %rd15;
	ld.global.f64 	%fd9, [%rd16];
	add.f64 	%fd10, %fd9, 0d0000000000000000;
	ld.global.f64 	%fd11, [%rd27+-16];
	add.f64 	%fd12, %fd10, %fd11;
	st.global.f64 	[%rd27+-16], %fd12;
$L__BB20_9:
	setp.ne.s32 	%p5, %r1, 0;
	@%p5 bra 	$L__BB20_11;
	mul.wide.u32 	%rd17, %r63, 8;
	add.s64 	%rd18, %rd1, %rd17;
	ld.global.f64 	%fd13, [%rd18];
	add.f64 	%fd14, %fd13, 0d0000000000000000;
	ld.global.f64 	%fd15, [%rd27+-8];
	add.f64 	%fd16, %fd14, %fd15;
	st.global.f64 	[%rd27+-8], %fd16;
$L__BB20_11:
	setp.ne.s32 	%p6, %r1, 0;
	@%p6 bra 	$L__BB20_13;
	mul.wide.u32 	%rd19, %r64, 8;
	add.s64 	%rd20, %rd1, %rd19;
	ld.global.f64 	%fd17, [%rd20];
	add.f64 	%fd18, %fd17, 0d0000000000000000;
	ld.global.f64 	%fd19, [%rd27];
	add.f64 	%fd20, %fd18, %fd19;
	st.global.f64 	[%rd27], %fd20;
$L__BB20_13:
	setp.ne.s32 	%p7, %r1, 0;
	@%p7 bra 	$L__BB20_15;
	mul.wide.u32 	%rd21, %r65, 8;
	add.s64 	%rd22, %rd1, %rd21;
	ld.global.f64 	%fd21, [%rd22];
	add.f64 	%fd22, %fd21, 0d0000000000000000;
	ld.global.f64 	%fd23, [%rd27+8];
	add.f64 	%fd24, %fd22, %fd23;
	st.global.f64 	[%rd27+8], %fd24;
$L__BB20_15:
	setp.ne.s32 	%p8, %r1, 0;
	@%p8 bra 	$L__BB20_17;
	mul.wide.u32 	%rd23, %r66, 8;
	add.s64 	%rd24, %rd1, %rd23;
	ld.global.f64 	%fd25, [%rd24];
	add.f64 	%fd26, %fd25, 0d0000000000000000;
	ld.global.f64 	%fd27, [%rd27+16];
	add.f64 	%fd28, %fd26, %fd27;
	st.global.f64 	[%rd27+16], %fd28;
$L__BB20_17:
	setp.ne.s32 	%p9, %r1, 0;
	@%p9 bra 	$L__BB20_19;
	mul.wide.u32 	%rd25, %r67, 8;
	add.s64 	%rd26, %rd1, %rd25;
	ld.global.f64 	%fd29, [%rd26];
	add.f64 	%fd30, %fd29, 0d0000000000000000;
	ld.global.f64 	%fd31, [%rd27+24];
	add.f64 	%fd32, %fd30, %fd31;
	st.global.f64 	[%rd27+24], %fd32;
$L__BB20_19:
	add.s32 	%r69, %r69, 8;
	add.s32 	%r68, %r68, 256;
	add.s32 	%r67, %r67, 256;
	add.s32 	%r66, %r66, 256;
	add.s32 	%r65, %r65, 256;
	add.s32 	%r64, %r64, 256;
	add.s32 	%r63, %r63, 256;
	add.s32 	%r62, %r62, 256;
	add.s64 	%rd27, %rd27, 64;
	add.s32 	%r61, %r61, 256;
	setp.ne.s32 	%p10, %r69, 32;
	@%p10 bra 	$L__BB20_3;
	add.s32 	%r60, %r60, 1;
	setp.ne.s32 	%p11, %r60, %r36;
	@%p11 bra 	$L__BB20_2;
$L__BB20_21:
	ret;

}
	// .globl	_Z12gpukernelWNcILi32EEvPdS0_S0_i
.visible .entry _Z12gpukernelWNcILi32EEvPdS0_S0_i(
	.param .u64 .ptr .align 1 _Z12gpukernelWNcILi32EEvPdS0_S0_i_param_0,
	.param .u64 .ptr .align 1 _Z12gpukernelWNcILi32EEvPdS0_S0_i_param_1,
	.param .u64 .ptr .align 1 _Z12gpukernelWNcILi32EEvPdS0_S0_i_param_2,
	.param .u32 _Z12gpukernelWNcILi32EEvPdS0_S0_i_param_3
)
{
	.reg .pred 	%p<12>;
	.reg .b32 	%r<70>;
	.reg .b64 	%rd<28>;
	.reg .b64 	%fd<33>;

	ld.param.u64 	%rd5, [_Z12gpukernelWNcILi32EEvPdS0_S0_i_param_0];
	ld.param.u64 	%rd6, [_Z12gpukernelWNcILi32EEvPdS0_S0_i_param_1];
	ld.param.u32 	%r36, [_Z12gpukernelWNcILi32EEvPdS0_S0_i_param_3];
	cvta.to.global.u64 	%rd1, %rd6;
	setp.lt.s32 	%p1, %r36, 1;
	@%p1 bra 	$L__BB21_21;
	mov.u32 	%r38, %tid.x;
	and.b32  	%r1, %r38, 31;
	add.s32 	%r39, %r38, 192;
	and.b32  	%r40, %r39, 2016;
	or.b32  	%r2, %r40, %r1;
	add.s32 	%r41, %r38, 160;
	and.b32  	%r42, %r41, 2016;
	or.b32  	%r3, %r42, %r1;
	add.s32 	%r43, %r38, 128;
	and.b32  	%r44, %r43, 2016;
	or.b32  	%r4, %r44, %r1;
	add.s32 	%r45, %r38, 96;
	and.b32  	%r46, %r45, 2016;
	or.b32  	%r5, %r46, %r1;
	add.s32 	%r47, %r38, 64;
	and.b32  	%r48, %r47, 2016;
	or.b32  	%r6, %r48, %r1;
	shr.u32 	%r49, %r38, 2;
	cvt.u64.u32 	%rd7, %r49;
	and.b64  	%rd8, %rd7, 248;
	cvta.to.global.u64 	%rd9, %rd5;
	add.s64 	%rd10, %rd8, %rd9;
	add.s64 	%rd2, %rd10, 32;
	add.s32 	%r50, %r38, 32;
	and.b32  	%r51, %r50, 2016;
	or.b32  	%r7, %r51, %r1;
	mov.b32 	%r60, 0;
$L__BB21_2:
	shl.b32 	%r53, %r60, 10;
	and.b32  	%r55, %r38, 992;
	or.b32  	%r56, %r55, %r1;
	or.b32  	%r68, %r56, %r53;
	add.s32 	%r57, %r38, 224;
	and.b32  	%r58, %r57, 2016;
	or.b32  	%r59, %r58, %r1;
	add.s32 	%r67, %r59, %r53;
	add.s32 	%r66, %r2, %r53;
	add.s32 	%r65, %r3, %r53;
	add.s32 	%r64, %r4, %r53;
	add.s32 	%r63, %r5, %r53;
	add.s32 	%r62, %r6, %r53;
	add.s32 	%r61, %r7, %r53;
	mov.b32 	%r69, 0;
	mov.u64 	%rd27, %rd2;
$L__BB21_3:
	setp.ne.s32 	%p2, %r1, 0;
	@%p2 bra 	$L__BB21_5;
	mul.wide.u32 	%rd11, %r68, 8;
	add.s64 	%rd12, %rd1, %rd11;
	ld.global.f64 	%fd1, [%rd12];
	add.f64 	%fd2, %fd1, 0d0000000000000000;
	ld.global.f64 	%fd3, [%rd27+-32];
	add.f64 	%fd4, %fd3, %fd2;
	st.global.f64 	[%rd27+-32], %fd4;
$L__BB21_5:
	setp.ne.s32 	%p3, %r1, 0;
	@%p3 bra 	$L__BB21_7;
	mul.wide.u32 	%rd13, %r61, 8;
	add.s64 	%rd14, %rd1, %rd13;
	ld.global.f64 	%fd5, [%rd14];
	add.f64 	%fd6, %fd5, 0d0000000000000000;
	ld.global.f64 	%fd7, [%rd27+-24];
	add.f64 	%fd8, %fd7, %fd6;
	st.global.f64 	[%rd27+-24], %fd8;
$L__BB21_7:
	setp.ne.s32 	%p4, %r1, 0;
	@%p4 bra 	$L__BB21_9;
	mul.wide.u32 	%rd15, %r62, 8;
	add.s64 	%rd16, %rd1, %rd15;
	ld.global.f64 	%fd9, [%rd16];
	add.f64 	%fd10, %fd9, 0d0000000000000000;
	ld.global.f64 	%fd11, [%rd27+-16];
	add.f64 	%fd12, %fd11, %fd10;
	st.global.f64 	[%rd27+-16], %fd12;
$L__BB21_9:
	setp.ne.s32 	%p5, %r1, 0;
	@%p5 bra 	$L__BB21_11;
	mul.wide.u32 	%rd17, %r63, 8;
	add.s64 	%rd18, %rd1, %rd17;
	ld.global.f64 	%fd13, [%rd18];
	add.f64 	%fd14, %fd13, 0d0000000000000000;
	ld.global.f64 	%fd15, [%rd27+-8];
	add.f64 	%fd16, %fd15, %fd14;
	st.global.f64 	[%rd27+-8], %fd16;
$L__BB21_11:
	setp.ne.s32 	%p6, %r1, 0;
	@%p6 bra 	$L__BB21_13;
	mul.wide.u32 	%rd19, %r64, 8;
	add.s64 	%rd20, %rd1, %rd19;
	ld.global.f64 	%fd17, [%rd20];
	add.f64 	%fd18, %fd17, 0d0000000000000000;
	ld.global.f64 	%fd19, [%rd27];
	add.f64 	%fd20, %fd19, %fd18;
	st.global.f64 	[%rd27], %fd20;
$L__BB21_13:
	setp.ne.s32 	%p7, %r1, 0;
	@%p7 bra 	$L__BB21_15;
	mul.wide.u32 	%rd21, %r65, 8;
	add.s64 	%rd22, %rd1, %rd21;
	ld.global.f64 	%fd21, [%rd22];
	add.f64 	%fd22, %fd21, 0d0000000000000000;
	ld.global.f64 	%fd23, [%rd27+8];
	add.f64 	%fd24, %fd23, %fd22;
	st.global.f64 	[%rd27+8], %fd24;
$L__BB21_15:
	setp.ne.s32 	%p8, %r1, 0;
	@%p8 bra 	$L__BB21_17;
	mul.wide.u32 	%rd23, %r66, 8;
	add.s64 	%rd24, %rd1, %rd23;
	ld.global.f64 	%fd25, [%rd24];
	add.f64 	%fd26, %fd25, 0d0000000000000000;
	ld.global.f64 	%fd27, [%rd27+16];
	add.f64 	%fd28, %fd27, %fd26;
	st.global.f64 	[%rd27+16], %fd28;
$L__BB21_17:
	setp.ne.s32 	%p9, %r1, 0;
	@%p9 bra 	$L__BB21_19;
	mul.wide.u32 	%rd25, %r67, 8;
	add.s64 	%rd26, %rd1, %rd25;
	ld.global.f64 	%fd29, [%rd26];
	add.f64 	%fd30, %fd29, 0d0000000000000000;
	ld.global.f64 	%fd31, [%rd27+24];
	add.f64 	%fd32, %fd31, %fd30;
	st.global.f64 	[%rd27+24], %fd32;
$L__BB21_19:
	add.s32 	%r69, %r69, 8;
	add.s32 	%r68, %r68, 256;
	add.s32 	%r67, %r67, 256;
	add.s32 	%r66, %r66, 256;
	add.s32 	%r65, %r65, 256;
	add.s32 	%r64, %r64, 256;
	add.s32 	%r63, %r63, 256;
	add.s32 	%r62, %r62, 256;
	add.s64 	%rd27, %rd27, 64;
	add.s32 	%r61, %r61, 256;
	setp.ne.s32 	%p10, %r69, 32;
	@%p10 bra 	$L__BB21_3;
	add.s32 	%r60, %r60, 1;
	setp.ne.s32 	%p11, %r60, %r36;
	@%p11 bra 	$L__BB21_2;
$L__BB21_21:
	ret;

}
	// .globl	_Z12gpukernelWNrILi16EEvPdS0_S0_i
.visible .entry _Z12gpukernelWNrILi16EEvPdS0_S0_i(
	.param .u64 .ptr .align 1 _Z12gpukernelWNrILi16EEvPdS0_S0_i_param_0,
	.param .u64 .ptr .align 1 _Z12gpukernelWNrILi16EEvPdS0_S0_i_param_1,
	.param .u64 .ptr .align 1 _Z12gpukernelWNrILi16EEvPdS0_S0_i_param_2,
	.param .u32 _Z12gpukernelWNrILi16EEvPdS0_S0_i_param_3
)
{
	.reg .pred 	%p<19>;
	.reg .b32 	%r<30>;
	.reg .b64 	%rd<46>;
	.reg .b64 	%fd<97>;

	ld.param.u64 	%rd6, [_Z12gpukernelWNrILi16EEvPdS0_S0_i_param_0];
	ld.param.u64 	%rd7, [_Z12gpukernelWNrILi16EEvPdS0_S0_i_param_1];
	ld.param.u32 	%r8, [_Z12gpukernelWNrILi16EEvPdS0_S0_i_param_3];
	cvta.to.global.u64 	%rd1, %rd7;
	setp.lt.s32 	%p1, %r8, 1;
	@%p1 bra 	$L__BB22_35;
	cvta.to.global.u64 	%rd8, %rd6;
	mov.u32 	%r9, %tid.x;
	shr.u32 	%r10, %r9, 4;
	and.b32  	%r1, %r9, 15;
	shl.b32 	%r11, %r10, 5;
	mul.wide.u32 	%rd9, %r10, 8;
	add.s64 	%rd2, %rd8, %rd9;
	neg.s32 	%r29, %r8;
	or.b32  	%r12, %r11, %r1;
	add.s32 	%r28, %r12, 512;
	shl.b32 	%r13, %r9, 4;
	cvt.u64.u32 	%rd10, %r13;
	and.b64  	%rd11, %rd10, 16128;
	mul.wide.u32 	%rd12, %r1, 8;
	or.b64  	%rd13, %rd11, %rd12;
	add.s64 	%rd14, %rd13, %rd1;
	add.s64 	%rd45, %rd14, 128;
$L__BB22_2:
	setp.ne.s32 	%p2, %r1, 0;
	@%p2 bra 	$L__BB22_4;
	ld.global.f64 	%fd1, [%rd45+-128];
	ld.global.f64 	%fd2, [%rd45];
	ld.global.f64 	%fd3, [%rd2];
	add.f64 	%fd4, %fd1, 0d0000000000000000;
	add.f64 	%fd5, %fd4, %fd2;
	add.f64 	%fd6, %fd5, %fd3;
	st.global.f64 	[%rd2], %fd6;
$L__BB22_4:
	setp.ne.s32 	%p3, %r1, 0;
	@%p3 bra 	$L__BB22_6;
	add.s32 	%r14, %r28, -448;
	mul.wide.u32 	%rd15, %r14, 8;
	add.s64 	%rd16, %rd1, %rd15;
	ld.global.f64 	%fd7, [%rd16];
	ld.global.f64 	%fd8, [%rd16+128];
	ld.global.f64 	%fd9, [%rd2+16];
	add.f64 	%fd10, %fd7, 0d0000000000000000;
	add.f64 	%fd11, %fd10, %fd8;
	add.f64 	%fd12, %fd11, %fd9;
	st.global.f64 	[%rd2+16], %fd12;
$L__BB22_6:
	setp.ne.s32 	%p4, %r1, 0;
	@%p4 bra 	$L__BB22_8;
	add.s32 	%r15, %r28, -384;
	mul.wide.u32 	%rd17, %r15, 8;
	add.s64 	%rd18, %rd1, %rd17;
	ld.global.f64 	%fd13, [%rd18];
	ld.global.f64 	%fd14, [%rd18+128];
	ld.global.f64 	%fd15, [%rd2+32];
	add.f64 	%fd16, %fd13, 0d0000000000000000;
	add.f64 	%fd17, %fd16, %fd14;
	add.f64 	%fd18, %fd17, %fd15;
	st.global.f64 	[%rd2+32], %fd18;
$L__BB22_8:
	setp.ne.s32 	%p5, %r1, 0;
	@%p5 bra 	$L__BB22_10;
	add.s32 	%r16, %r28, -320;
	mul.wide.u32 	%rd19, %r16, 8;
	add.s64 	%rd20, %rd1, %rd19;
	ld.global.f64 	%fd19, [%rd20];
	ld.global.f64 	%fd20, [%rd20+128];
	ld.global.f64 	%fd21, [%rd2+48];
	add.f64 	%fd22, %fd19, 0d0000000000000000;
	add.f64 	%fd23, %fd22, %fd20;
	add.f64 	%fd24, %fd23, %fd21;
	st.global.f64 	[%rd2+48], %fd24;
$L__BB22_10:
	setp.ne.s32 	%p6, %r1, 0;
	@%p6 bra 	$L__BB22_12;
	add.s32 	%r17, %r28, -256;
	mul.wide.u32 	%rd21, %r17, 8;
	add.s64 	%rd22, %rd1, %rd21;
	ld.global.f64 	%fd25, [%rd22];
	ld.global.f64 	%fd26, [%rd22+128];
	ld.global.f64 	%fd27, [%rd2+64];
	add.f64 	%fd28, %fd25, 0d0000000000000000;
	add.f64 	%fd29, %fd28, %fd26;
	add.f64 	%fd30, %fd29, %fd27;
	st.global.f64 	[%rd2+64], %fd30;
$L__BB22_12:
	setp.ne.s32 	%p7, %r1, 0;
	@%p7 bra 	$L__BB22_14;
	add.s32 	%r18, %r28, -192;
	mul.wide.u32 	%rd23, %r18, 8;
	add.s64 	%rd24, %rd1, %rd23;
	ld.global.f64 	%fd31, [%rd24];
	ld.global.f64 	%fd32, [%rd24+128];
	ld.global.f64 	%fd33, [%rd2+80];
	add.f64 	%fd34, %fd31, 0d0000000000000000;
	add.f64 	%fd35, %fd34, %fd32;
	add.f64 	%fd36, %fd35, %fd33;
	st.global.f64 	[%rd2+80], %fd36;
$L__BB22_14:
	setp.ne.s32 	%p8, %r1, 0;
	@%p8 bra 	$L__BB22_16;
	add.s32 	%r19, %r28, -128;
	mul.wide.u32 	%rd25, %r19, 8;
	add.s64 	%rd26, %rd1, %rd25;
	ld.global.f64 	%fd37, [%rd26];
	ld.global.f64 	%fd38, [%rd26+128];
	ld.global.f64 	%fd39, [%rd2+96];
	add.f64 	%fd40, %fd37, 0d0000000000000000;
	add.f64 	%fd41, %fd40, %fd38;
	add.f64 	%fd42, %fd41, %fd39;
	st.global.f64 	[%rd2+96], %fd42;
$L__BB22_16:
	setp.ne.s32 	%p9, %r1, 0;
	@%p9 bra 	$L__BB22_18;
	add.s32 	%r20, %r28, -64;
	mul.wide.u32 	%rd27, %r20, 8;
	add.s64 	%rd28, %rd1, %rd27;
	ld.global.f64 	%fd43, [%rd28];
	ld.global.f64 	%fd44, [%rd28+128];
	ld.global.f64 	%fd45, [%rd2+112];
	add.f64 	%fd46, %fd43, 0d0000000000000000;
	add.f64 	%fd47, %fd46, %fd44;
	add.f64 	%fd48, %fd47, %fd45;
	st.global.f64 	[%rd2+112], %fd48;
$L__BB22_18:
	setp.ne.s32 	%p10, %r1, 0;
	@%p10 bra 	$L__BB22_20;
	mul.wide.u32 	%rd29, %r28, 8;
	add.s64 	%rd30, %rd1, %rd29;
	ld.global.f64 	%fd49, [%rd30];
	ld.global.f64 	%fd50, [%rd30+128];
	ld.global.f64 	%fd51, [%rd2+128];
	add.f64 	%fd52, %fd49, 0d0000000000000000;
	add.f64 	%fd53, %fd52, %fd50;
	add.f64 	%fd54, %fd53, %fd51;
	st.global.f64 	[%rd2+128], %fd54;
$L__BB22_20:
	setp.ne.s32 	%p11, %r1, 0;
	@%p11 bra 	$L__BB22_22;
	add.s32 	%r21, %r28, 64;
	mul.wide.u32 	%rd31, %r21, 8;
	add.s64 	%rd32, %rd1, %rd31;
	ld.global.f64 	%fd55, [%rd32];
	ld.global.f64 	%fd56, [%rd32+128];
	ld.global.f64 	%fd57, [%rd2+144];
	add.f64 	%fd58, %fd55, 0d0000000000000000;
	add.f64 	%fd59, %fd58, %fd56;
	add.f64 	%fd60, %fd59, %fd57;
	st.global.f64 	[%rd2+144], %fd60;
$L__BB22_22:
	setp.ne.s32 	%p12, %r1, 0;
	@%p12 bra 	$L__BB22_24;
	add.s32 	%r22, %r28, 128;
	mul.wide.u32 	%rd33, %r22, 8;
	add.s64 	%rd34, %rd1, %rd33;
	ld.global.f64 	%fd61, [%rd34];
	ld.global.f64 	%fd62, [%rd34+128];
	ld.global.f64 	%fd63, [%rd2+160];
	add.f64 	%fd64, %fd61, 0d0000000000000000;
	add.f64 	%fd65, %fd64, %fd62;
	add.f64 	%fd66, %fd65, %fd63;
	st.global.f64 	[%rd2+160], %fd66;
$L__BB22_24:
	setp.ne.s32 	%p13, %r1, 0;
	@%p13 bra 	$L__BB22_26;
	add.s32 	%r23, %r28, 192;
	mul.wide.u32 	%rd35, %r23, 8;
	add.s64 	%rd36, %rd1, %rd35;
	ld.global.f64 	%fd67, [%rd36];
	ld.global.f64 	%fd68, [%rd36+128];
	ld.global.f64 	%fd69, [%rd2+176];
	add.f64 	%fd70, %fd67, 0d0000000000000000;
	add.f64 	%fd71, %fd70, %fd68;
	add.f64 	%fd72, %fd71, %fd69;
	st.global.f64 	[%rd2+176], %fd72;
$L__BB22_26:
	setp.ne.s32 	%p14, %r1, 0;
	@%p14 bra 	$L__BB22_28;
	add.s32 	%r24, %r28, 256;
	mul.wide.u32 	%rd37, %r24, 8;
	add.s64 	%rd38, %rd1, %rd37;
	ld.global.f64 	%fd73, [%rd38];
	ld.global.f64 	%fd74, [%rd38+128];
	ld.global.f64 	%fd75, [%rd2+192];
	add.f64 	%fd76, %fd73, 0d0000000000000000;
	add.f64 	%fd77, %fd76, %fd74;
	add.f64 	%fd78, %fd77, %fd75;
	st.global.f64 	[%rd2+192], %fd78;
$L__BB22_28:
	setp.ne.s32 	%p15, %r1, 0;
	@%p15 bra 	$L__BB22_30;
	add.s32 	%r25, %r28, 320;
	mul.wide.u32 	%rd39, %r25, 8;
	add.s64 	%rd40, %rd1, %rd39;
	ld.global.f64 	%fd79, [%rd40];
	ld.global.f64 	%fd80, [%rd40+128];
	ld.global.f64 	%fd81, [%rd2+208];
	add.f64 	%fd82, %fd79, 0d0000000000000000;
	add.f64 	%fd83, %fd82, %fd80;
	add.f64 	%fd84, %fd83, %fd81;
	st.global.f64 	[%rd2+208], %fd84;
$L__BB22_30:
	setp.ne.s32 	%p16, %r1, 0;
	@%p16 bra 	$L__BB22_32;
	add.s32 	%r26, %r28, 384;
	mul.wide.u32 	%rd41, %r26, 8;
	add.s64 	%rd42, %rd1, %rd41;
	ld.global.f64 	%fd85, [%rd42];
	ld.global.f64 	%fd86, [%rd42+128];
	ld.global.f64 	%fd87, [%rd2+224];
	add.f64 	%fd88, %fd85, 0d0000000000000000;
	add.f64 	%fd89, %fd88, %fd86;
	add.f64 	%fd90, %fd89, %fd87;
	st.global.f64 	[%rd2+224], %fd90;
$L__BB22_32:
	setp.ne.s32 	%p17, %r1, 0;
	@%p17 bra 	$L__BB22_34;
	add.s32 	%r27, %r28, 448;
	mul.wide.u32 	%rd43, %r27, 8;
	add.s64 	%rd44, %rd1, %rd43;
	ld.global.f64 	%fd91, [%rd44];
	ld.global.f64 	%fd92, [%rd44+128];
	ld.global.f64 	%fd93, [%rd2+240];
	add.f64 	%fd94, %fd91, 0d0000000000000000;
	add.f64 	%fd95, %fd94, %fd92;
	add.f64 	%fd96, %fd95, %fd93;
	st.global.f64 	[%rd2+240], %fd96;
$L__BB22_34:
	add.s32 	%r29, %r29, 1;
	setp.ne.s32 	%p18, %r29, 0;
	add.s32 	%r28, %r28, 1024;
	add.s64 	%rd45, %rd45, 8192;
	@%p18 bra 	$L__BB22_2;
$L__BB22_35:
	ret;

}
	// .globl	_Z12gpukernelWNcILi16EEvPdS0_S0_i
.visible .entry _Z12gpukernelWNcILi16EEvPdS0_S0_i(
	.param .u64 .ptr .align 1 _Z12gpukernelWNcILi16EEvPdS0_S0_i_param_0,
	.param .u64 .ptr .align 1 _Z12gpukernelWNcILi16EEvPdS0_S0_i_param_1,
	.param .u64 .ptr .align 1 _Z12gpukernelWNcILi16EEvPdS0_S0_i_param_2,
	.param .u32 _Z12gpukernelWNcILi16EEvPdS0_S0_i_param_3
)
{
	.reg .pred 	%p<35>;
	.reg .b32 	%r<30>;
	.reg .b64 	%rd<39>;
	.reg .b64 	%fd<129>;

	ld.param.u64 	%rd4, [_Z12gpukernelWNcILi16EEvPdS0_S0_i_param_0];
	ld.param.u64 	%rd5, [_Z12gpukernelWNcILi16EEvPdS0_S0_i_param_1];
	ld.param.u32 	%r8, [_Z12gpukernelWNcILi16EEvPdS0_S0_i_param_3];
	cvta.to.global.u64 	%rd1, %rd5;
	setp.lt.s32 	%p1, %r8, 1;
	@%p1 bra 	$L__BB23_67;
	cvta.to.global.u64 	%rd6, %rd4;
	mov.u32 	%r9, %tid.x;
	shr.u32 	%r10, %r9, 4;
	and.b32  	%r1, %r9, 15;
	shl.b32 	%r11, %r10, 5;
	mul.wide.u32 	%rd7, %r10, 8;
	add.s64 	%rd2, %rd6, %rd7;
	neg.s32 	%r29, %r8;
	or.b32  	%r12, %r11, %r1;
	add.s32 	%r28, %r12, 512;
$L__BB23_2:
	setp.ne.s32 	%p2, %r1, 0;
	add.s32 	%r13, %r28, -512;
	mul.wide.u32 	%rd8, %r13, 8;
	add.s64 	%rd3, %rd1, %rd8;
	@%p2 bra 	$L__BB23_4;
	ld.global.f64 	%fd1, [%rd3];
	add.f64 	%fd2, %fd1, 0d0000000000000000;
	ld.global.f64 	%fd3, [%rd2];
	add.f64 	%fd4, %fd3, %fd2;
	st.global.f64 	[%rd2], %fd4;
$L__BB23_4:
	setp.ne.s32 	%p3, %r1, 0;
	@%p3 bra 	$L__BB23_6;
	add.s32 	%r14, %r28, -448;
	mul.wide.u32 	%rd9, %r14, 8;
	add.s64 	%rd10, %rd1, %rd9;
	ld.global.f64 	%fd5, [%rd10];
	add.f64 	%fd6, %fd5, 0d0000000000000000;
	ld.global.f64 	%fd7, [%rd2+16];
	add.f64 	%fd8, %fd7, %fd6;
	st.global.f64 	[%rd2+16], %fd8;
$L__BB23_6:
	setp.ne.s32 	%p4, %r1, 0;
	@%p4 bra 	$L__BB23_8;
	add.s32 	%r15, %r28, -384;
	mul.wide.u32 	%rd11, %r15, 8;
	add.s64 	%rd12, %rd1, %rd11;
	ld.global.f64 	%fd9, [%rd12];
	add.f64 	%fd10, %fd9, 0d0000000000000000;
	ld.global.f64 	%fd11, [%rd2+32];
	add.f64 	%fd12, %fd11, %fd10;
	st.global.f64 	[%rd2+32], %fd12;
$L__BB23_8:
	setp.ne.s32 	%p5, %r1, 0;
	@%p5 bra 	$L__BB23_10;
	add.s32 	%r16, %r28, -320;
	mul.wide.u32 	%rd13, %r16, 8;
	add.s64 	%rd14, %rd1, %rd13;
	ld.global.f64 	%fd13, [%rd14];
	add.f64 	%fd14, %fd13, 0d0000000000000000;
	ld.global.f64 	%fd15, [%rd2+48];
	add.f64 	%fd16, %fd15, %fd14;
	st.global.f64 	[%rd2+48], %fd16;
$L__BB23_10:
	setp.ne.s32 	%p6, %r1, 0;
	@%p6 bra 	$L__BB23_12;
	add.s32 	%r17, %r28, -256;
	mul.wide.u32 	%rd15, %r17, 8;
	add.s64 	%rd16, %rd1, %rd15;
	ld.global.f64 	%fd17, [%rd16];
	add.f64 	%fd18, %fd17, 0d0000000000000000;
	ld.global.f64 	%fd19, [%rd2+64];
	add.f64 	%fd20, %fd19, %fd18;
	st.global.f64 	[%rd2+64], %fd20;
$L__BB23_12:
	setp.ne.s32 	%p7, %r1, 0;
	@%p7 bra 	$L__BB23_14;
	add.s32 	%r18, %r28, -192;
	mul.wide.u32 	%rd17, %r18, 8;
	add.s64 	%rd18, %rd1, %rd17;
	ld.global.f64 	%fd21, [%rd18];
	add.f64 	%fd22, %fd21, 0d0000000000000000;
	ld.global.f64 	%fd23, [%rd2+80];
	add.f64 	%fd24, %fd23, %fd22;
	st.global.f64 	[%rd2+80], %fd24;
$L__BB23_14:
	setp.ne.s32 	%p8, %r1, 0;
	@%p8 bra 	$L__BB23_16;
	add.s32 	%r19, %r28, -128;
	mul.wide.u32 	%rd19, %r19, 8;
	add.s64 	%rd20, %rd1, %rd19;
	ld.global.f64 	%fd25, [%rd20];
	add.f64 	%fd26, %fd25, 0d0000000000000000;
	ld.global.f64 	%fd27, [%rd2+96];
	add.f64 	%fd28, %fd27, %fd26;
	st.global.f64 	[%rd2+96], %fd28;
$L__BB23_16:
	setp.ne.s32 	%p9, %r1, 0;
	@%p9 bra 	$L__BB23_18;
	add.s32 	%r20, %r28, -64;
	mul.wide.u32 	%rd21, %r20, 8;
	add.s64 	%rd22, %rd1, %rd21;
	ld.global.f64 	%fd29, [%rd22];
	add.f64 	%fd30, %fd29, 0d0000000000000000;
	ld.global.f64 	%fd31, [%rd2+112];
	add.f64 	%fd32, %fd31, %fd30;
	st.global.f64 	[%rd2+112], %fd32;
$L__BB23_18:
	setp.ne.s32 	%p10, %r1, 0;
	@%p10 bra 	$L__BB23_20;
	mul.wide.u32 	%rd23, %r28, 8;
	add.s64 	%rd24, %rd1, %rd23;
	ld.global.f64 	%fd33, [%rd24];
	add.f64 	%fd34, %fd33, 0d0000000000000000;
	ld.global.f64 	%fd35, [%rd2+128];
	add.f64 	%fd36, %fd35, %fd34;
	st.global.f64 	[%rd2+128], %fd36;
$L__BB23_20:
	setp.ne.s32 	%p11, %r1, 0;
	@%p11 bra 	$L__BB23_22;
	add.s32 	%r21, %r28, 64;
	mul.wide.u32 	%rd25, %r21, 8;
	add.s64 	%rd26, %rd1, %rd25;
	ld.global.f64 	%fd37, [%rd26];
	add.f64 	%fd38, %fd37, 0d0000000000000000;
	ld.global.f64 	%fd39, [%rd2+144];
	add.f64 	%fd40, %fd39, %fd38;
	st.global.f64 	[%rd2+144], %fd40;
$L__BB23_22:
	setp.ne.s32 	%p12, %r1, 0;
	@%p12 bra 	$L__BB23_24;
	add.s32 	%r22, %r28, 128;
	mul.wide.u32 	%rd27, %r22, 8;
	add.s64 	%rd28, %rd1, %rd27;
	ld.global.f64 	%fd41, [%rd28];
	add.f64 	%fd42, %fd41, 0d0000000000000000;
	ld.global.f64 	%fd43, [%rd2+160];
	add.f64 	%fd44, %fd43, %fd42;
	st.global.f64 	[%rd2+160], %fd44;
$L__BB23_24:
	setp.ne.s32 	%p13, %r1, 0;
	@%p13 bra 	$L__BB23_26;
	add.s32 	%r23, %r28, 192;
	mul.wide.u32 	%rd29, %r23, 8;
	add.s64 	%rd30, %rd1, %rd29;
	ld.global.f64 	%fd45, [%rd30];
	add.f64 	%fd46, %fd45, 0d0000000000000000;
	ld.global.f64 	%fd47, [%rd2+176];
	add.f64 	%fd48, %fd47, %fd46;
	st.global.f64 	[%rd2+176], %fd48;
$L__BB23_26:
	setp.ne.s32 	%p14, %r1, 0;
	@%p14 bra 	$L__BB23_28;
	add.s32 	%r24, %r28, 256;
	mul.wide.u32 	%rd31, %r24, 8;
	add.s64 	%rd32, %rd1, %rd31;
	ld.global.f64 	%fd49, [%rd32];
	add.f64 	%fd50, %fd49, 0d0000000000000000;
	ld.global.f64 	%fd51, [%rd2+192];
	add.f64 	%fd52, %fd51, %fd50;
	st.global.f64 	[%rd2+192], %fd52;
$L__BB23_28:
	setp.ne.s32 	%p15, %r1, 0;
	@%p15 bra 	$L__BB23_30;
	add.s32 	%r25, %r28, 320;
	mul.wide.u32 	%rd33, %r25, 8;
	add.s64 	%rd34, %rd1, %rd33;
	ld.global.f64 	%fd53, [%rd34];
	add.f64 	%fd54, %fd53, 0d0000000000000000;
	ld.global.f64 	%fd55, [%rd2+208];
	add.f64 	%fd56, %fd55, %fd54;
	st.global.f64 	[%rd2+208], %fd56;
$L__BB23_30:
	setp.ne.s32 	%p16, %r1, 0;
	@%p16 bra 	$L__BB23_32;
	add.s32 	%r26, %r28, 384;
	mul.wide.u32 	%rd35, %r26, 8;
	add.s64 	%rd36, %rd1, %rd35;
	ld.global.f64 	%fd57, [%rd36];
	add.f64 	%fd58, %fd57, 0d0000000000000000;
	ld.global.f64 	%fd59, [%rd2+224];
	add.f64 	%fd60, %fd59, %fd58;
	st.global.f64 	[%rd2+224], %fd60;
$L__BB23_32:
	setp.ne.s32 	%p17, %r1, 0;
	@%p17 bra 	$L__BB23_34;
	add.s32 	%r27, %r28, 448;
	mul.wide.u32 	%rd37, %r27, 8;
	add.s64 	%rd38, %rd1, %rd37;
	ld.global.f64 	%fd61, [%rd38];
	add.f64 	%fd62, %fd61, 0d0000000000000000;
	ld.global.f64 	%fd63, [%rd2+240];
	add.f64 	%fd64, %fd63, %fd62;
	st.global.f64 	[%rd2+240], %fd64;
$L__BB23_34:
	setp.ne.s32 	%p18, %r1, 0;
	@%p18 bra 	$L__BB23_36;
	ld.global.f64 	%fd65, [%rd3+128];
	add.f64 	%fd66, %fd65, 0d0000000000000000;
	ld.global.f64 	%fd67, [%rd2];
	add.f64 	%fd68, %fd67, %fd66;
	st.global.f64 	[%rd2], %fd68;
$L__BB23_36:
	setp.ne.s32 	%p19, %r1, 0;
	@%p19 bra 	$L__BB23_38;
	ld.global.f64 	%fd69, [%rd3+640];
	add.f64 	%fd70, %fd69, 0d0000000000000000;
	ld.global.f64 	%fd71, [%rd2+16];
	add.f64 	%fd72, %fd71, %fd70;
	st.global.f64 	[%rd2+16], %fd72;
$L__BB23_38:
	setp.ne.s32 	%p20, %r1, 0;
	@%p20 bra 	$L__BB23_40;
	ld.global.f64 	%fd73, [%rd3+1152];
	add.f64 	%fd74, %fd73, 0d0000000000000000;
	ld.global.f64 	%fd75, [%rd2+32];
	add.f64 	%fd76, %fd75, %fd74;
	st.global.f64 	[%rd2+32], %fd76;
$L__BB23_40:
	setp.ne.s32 	%p21, %r1, 0;
	@%p21 bra 	$L__BB23_42;
	ld.global.f64 	%fd77, [%rd3+1664];
	add.f64 	%fd78, %fd77, 0d0000000000000000;
	ld.global.f64 	%fd79, [%rd2+48];
	add.f64 	%fd80, %fd79, %fd78;
	st.global.f64 	[%rd2+48], %fd80;
$L__BB23_42:
	setp.ne.s32 	%p22, %r1, 0;
	@%p22 bra 	$L__BB23_44;
	ld.global.f64 	%fd81, [%rd3+2176];
	add.f64 	%fd82, %fd81, 0d0000000000000000;
	ld.global.f64 	%fd83, [%rd2+64];
	add.f64 	%fd84, %fd83, %fd82;
	st.global.f64 	[%rd2+64], %fd84;
$L__BB23_44:
	setp.ne.s32 	%p23, %r1, 0;
	@%p23 bra 	$L__BB23_46;
	ld.global.f64 	%fd85, [%rd3+2688];
	add.f64 	%fd86, %fd85, 0d0000000000000000;
	ld.global.f64 	%fd87, [%rd2+80];
	add.f64 	%fd88, %fd87, %fd86;
	st.global.f64 	[%rd2+80], %fd88;
$L__BB23_46:
	setp.ne.s32 	%p24, %r1, 0;
	@%p24 bra 	$L__BB23_48;
	ld.global.f64 	%fd89, [%rd3+3200];
	add.f64 	%fd90, %fd89, 0d0000000000000000;
	ld.global.f64 	%fd91, [%rd2+96];
	add.f64 	%fd92, %fd91, %fd90;
	st.global.f64 	[%rd2+96], %fd92;
$L__BB23_48:
	setp.ne.s32 	%p25, %r1, 0;
	@%p25 bra 	$L__BB23_50;
	ld.global.f64 	%fd93, [%rd3+3712];
	add.f64 	%fd94, %fd93, 0d0000000000000000;
	ld.global.f64 	%fd95, [%rd2+112];
	add.f64 	%fd96, %fd95, %fd94;
	st.global.f64 	[%rd2+112], %fd96;
$L__BB23_50:
	setp.ne.s32 	%p26, %r1, 0;
	@%p26 bra 	$L__BB23_52;
	ld.global.f64 	%fd97, [%rd3+4224];
	add.f64 	%fd98, %fd97, 0d0000000000000000;
	ld.global.f64 	%fd99, [%rd2+128];
	add.f64 	%fd100, %fd99, %fd98;
	st.global.f64 	[%rd2+128], %fd100;
$L__BB23_52:
	setp.ne.s32 	%p27, %r1, 0;
	@%p27 bra 	$L__BB23_54;
	ld.global.f64 	%fd101, [%rd3+4736];
	add.f64 	%fd102, %fd101, 0d0000000000000000;
	ld.global.f64 	%fd103, [%rd2+144];
	add.f64 	%fd104, %fd103, %fd102;
	st.global.f64 	[%rd2+144], %fd104;
$L__BB23_54:
	setp.ne.s32 	%p28, %r1, 0;
	@%p28 bra 	$L__BB23_56;
	ld.global.f64 	%fd105, [%rd3+5248];
	add.f64 	%fd106, %fd105, 0d0000000000000000;
	ld.global.f64 	%fd107, [%rd2+160];
	add.f64 	%fd108, %fd107, %fd106;
	st.global.f64 	[%rd2+160], %fd108;
$L__BB23_56:
	setp.ne.s32 	%p29, %r1, 0;
	@%p29 bra 	$L__BB23_58;
	ld.global.f64 	%fd109, [%rd3+5760];
	add.f64 	%fd110, %fd109, 0d0000000000000000;
	ld.global.f64 	%fd111, [%rd2+176];
	add.f64 	%fd112, %fd111, %fd110;
	st.global.f64 	[%rd2+176], %fd112;
$L__BB23_58:
	setp.ne.s32 	%p30, %r1, 0;
	@%p30 bra 	$L__BB23_60;
	ld.global.f64 	%fd113, [%rd3+6272];
	add.f64 	%fd114, %fd113, 0d0000000000000000;
	ld.global.f64 	%fd115, [%rd2+192];
	add.f64 	%fd116, %fd115, %fd114;
	st.global.f64 	[%rd2+192], %fd116;
$L__BB23_60:
	setp.ne.s32 	%p31, %r1, 0;
	@%p31 bra 	$L__BB23_62;
	ld.global.f64 	%fd117, [%rd3+6784];
	add.f64 	%fd118, %fd117, 0d0000000000000000;
	ld.global.f64 	%fd119, [%rd2+208];
	add.f64 	%fd120, %fd119, %fd118;
	st.global.f64 	[%rd2+208], %fd120;
$L__BB23_62:
	setp.ne.s32 	%p32, %r1, 0;
	@%p32 bra 	$L__BB23_64;
	ld.global.f64 	%fd121, [%rd3+7296];
	add.f64 	%fd122, %fd121, 0d0000000000000000;
	ld.global.f64 	%fd123, [%rd2+224];
	add.f64 	%fd124, %fd123, %fd122;
	st.global.f64 	[%rd2+224], %fd124;
$L__BB23_64:
	setp.ne.s32 	%p33, %r1, 0;
	@%p33 bra 	$L__BB23_66;
	ld.global.f64 	%fd125, [%rd3+7808];
	add.f64 	%fd126, %fd125, 0d0000000000000000;
	ld.global.f64 	%fd127, [%rd2+240];
	add.f64 	%fd128, %fd127, %fd126;
	st.global.f64 	[%rd2+240], %fd128;
$L__BB23_66:
	add.s32 	%r29, %r29, 1;
	setp.ne.s32 	%p34, %r29, 0;
	add.s32 	%r28, %r28, 1024;
	@%p34 bra 	$L__BB23_2;
$L__BB23_67:
	ret;

}
	// .globl	_Z12gpukernelWNrILi8EEvPdS0_S0_i
.visible .entry _Z12gpukernelWNrILi8EEvPdS0_S0_i(
	.param .u64 .ptr .align 1 _Z12gpukernelWNrILi8EEvPdS0_S0_i_param_0,
	.param .u64 .ptr .align 1 _Z12gpukernelWNrILi8EEvPdS0_S0_i_param_1,
	.param .u64 .ptr .align 1 _Z12gpukernelWNrILi8EEvPdS0_S0_i_param_2,
	.param .u32 _Z12gpukernelWNrILi8EEvPdS0_S0_i_param_3
)
{
	.reg .pred 	%p<11>;
	.reg .b32 	%r<21>;
	.reg .b64 	%rd<23>;
	.reg .b64 	%fd<81>;

	ld.param.u64 	%rd4, [_Z12gpukernelWNrILi8EEvPdS0_S0_i_param_0];
	ld.param.u64 	%rd5, [_Z12gpukernelWNrILi8EEvPdS0_S0_i_param_1];
	ld.param.u32 	%r6, [_Z12gpukernelWNrILi8EEvPdS0_S0_i_param_3];
	cvta.to.global.u64 	%rd1, %rd5;
	setp.lt.s32 	%p1, %r6, 1;
	@%p1 bra 	$L__BB24_19;
	cvta.to.global.u64 	%rd6, %rd4;
	mov.u32 	%r8, %tid.x;
	and.b32  	%r1, %r8, 7;
	shl.b32 	%r9, %r8, 2;
	and.b32  	%r2, %r9, 4064;
	and.b32  	%r10, %r8, 1016;
	cvt.u64.u32 	%rd7, %r10;
	add.s64 	%rd2, %rd6, %rd7;
	mov.b32 	%r20, 0;
$L__BB24_2:
	setp.ne.s32 	%p2, %r1, 0;
	shl.b32 	%r11, %r20, 10;
	or.b32  	%r12, %r11, %r1;
	add.s32 	%r4, %r12, %r2;
	@%p2 bra 	$L__BB24_4;
	mul.wide.u32 	%rd8, %r4, 8;
	add.s64 	%rd9, %rd1, %rd8;
	ld.global.f64 	%fd1, [%rd9];
	ld.global.f64 	%fd2, [%rd9+64];
	ld.global.f64 	%fd3, [%rd9+128];
	ld.global.f64 	%fd4, [%rd9+192];
	ld.global.f64 	%fd5, [%rd2];
	add.f64 	%fd6, %fd1, 0d0000000000000000;
	add.f64 	%fd7, %fd6, %fd2;
	add.f64 	%fd8, %fd7, %fd3;
	add.f64 	%fd9, %fd8, %fd4;
	add.f64 	%fd10, %fd9, %fd5;
	st.global.f64 	[%rd2], %fd10;
$L__BB24_4:
	setp.ne.s32 	%p3, %r1, 0;
	@%p3 bra 	$L__BB24_6;
	add.s32 	%r13, %r4, 128;
	mul.wide.u32 	%rd10, %r13, 8;
	add.s64 	%rd11, %rd1, %rd10;
	ld.global.f64 	%fd11, [%rd11];
	ld.global.f64 	%fd12, [%rd11+64];
	ld.global.f64 	%fd13, [%rd11+128];
	ld.global.f64 	%fd14, [%rd11+192];
	ld.global.f64 	%fd15, [%rd2+32];
	add.f64 	%fd16, %fd11, 0d0000000000000000;
	add.f64 	%fd17, %fd16, %fd12;
	add.f64 	%fd18, %fd17, %fd13;
	add.f64 	%fd19, %fd18, %fd14;
	add.f64 	%fd20, %fd19, %fd15;
	st.global.f64 	[%rd2+32], %fd20;
$L__BB24_6:
	setp.ne.s32 	%p4, %r1, 0;
	@%p4 bra 	$L__BB24_8;
	add.s32 	%r14, %r4, 256;
	mul.wide.u32 	%rd12, %r14, 8;
	add.s64 	%rd13, %rd1, %rd12;
	ld.global.f64 	%fd21, [%rd13];
	ld.global.f64 	%fd22, [%rd13+64];
	ld.global.f64 	%fd23, [%rd13+128];
	ld.global.f64 	%fd24, [%rd13+192];
	ld.global.f64 	%fd25, [%rd2+64];
	add.f64 	%fd26, %fd21, 0d0000000000000000;
	add.f64 	%fd27, %fd26, %fd22;
	add.f64 	%fd28, %fd27, %fd23;
	add.f64 	%fd29, %fd28, %fd24;
	add.f64 	%fd30, %fd29, %fd25;
	st.global.f64 	[%rd2+64], %fd30;
$L__BB24_8:
	setp.ne.s32 	%p5, %r1, 0;
	@%p5 bra 	$L__BB24_10;
	add.s32 	%r15, %r4, 384;
	mul.wide.u32 	%rd14, %r15, 8;
	add.s64 	%rd15, %rd1, %rd14;
	ld.global.f64 	%fd31, [%rd15];
	ld.global.f64 	%fd32, [%rd15+64];
	ld.global.f64 	%fd33, [%rd15+128];
	ld.global.f64 	%fd34, [%rd15+192];
	ld.global.f64 	%fd35, [%rd2+96];
	add.f64 	%fd36, %fd31, 0d0000000000000000;
	add.f64 	%fd37, %fd36, %fd32;
	add.f64 	%fd38, %fd37, %fd33;
	add.f64 	%fd39, %fd38, %fd34;
	add.f64 	%fd40, %fd39, %fd35;
	st.global.f64 	[%rd2+96], %fd40;
$L__BB24_10:
	setp.ne.s32 	%p6, %r1, 0;
	@%p6 bra 	$L__BB24_12;
	add.s32 	%r16, %r4, 512;
	mul.wide.u32 	%rd16, %r16, 8;
	add.s64 	%rd17, %rd1, %rd16;
	ld.global.f64 	%fd41, [%rd17];
	ld.global.f64 	%fd42, [%rd17+64];
	ld.global.f64 	%fd43, [%rd17+128];
	ld.global.f64 	%fd44, [%rd17+192];
	ld.global.f64 	%fd45, [%rd2+128];
	add.f64 	%fd46, %fd41, 0d0000000000000000;
	add.f64 	%fd47, %fd46, %fd42;
	add.f64 	%fd48, %fd47, %fd43;
	add.f64 	%fd49, %fd48, %fd44;
	add.f64 	%fd50, %fd49, %fd45;
	st.global.f64 	[%rd2+128], %fd50;
$L__BB24_12:
	setp.ne.s32 	%p7, %r1, 0;
	@%p7 bra 	$L__BB24_14;
	add.s32 	%r17, %r4, 640;
	mul.wide.u32 	%rd18, %r17, 8;
	add.s64 	%rd19, %rd1, %rd18;
	ld.global.f64 	%fd51, [%rd19];
	ld.global.f64 	%fd52, [%rd19+64];
	ld.global.f64 	%fd53, [%rd19+128];
	ld.global.f64 	%fd54, [%rd19+192];
	ld.global.f64 	%fd55, [%rd2+160];
	add.f64 	%fd56, %fd51, 0d0000000000000000;
	add.f64 	%fd57, %fd56, %fd52;
	add.f64 	%fd58, %fd57, %fd53;
	add.f64 	%fd59, %fd58, %fd54;
	add.f64 	%fd60, %fd59, %fd55;
	st.global.f64 	[%rd2+160], %fd60;
$L__BB24_14:
	setp.ne.s32 	%p8, %r1, 0;
	@%p8 bra 	$L__BB24_16;
	add.s32 	%r18, %r4, 768;
	mul.wide.u32 	%rd20, %r18, 8;
	add.s64 	%rd21, %rd1, %rd20;
	ld.global.f64 	%fd61, [%rd21];
	ld.global.f64 	%fd62, [%rd21+64];
	ld.global.f64 	%fd63, [%rd21+128];
	ld.global.f64 	%fd64, [%rd21+192];
	ld.global.f64 	%fd65, [%rd2+192];
	add.f64 	%fd66, %fd61, 0d0000000000000000;
	add.f64 	%fd67, %fd66, %fd62;
	add.f64 	%fd68, %fd67, %fd63;
	add.f64 	%fd69, %fd68, %fd64;
	add.f64 	%fd70, %fd69, %fd65;
	st.global.f64 	[%rd2+192], %fd70;
$L__BB24_16:
	setp.ne.s32 	%p9, %r1, 0;
	add.s32 	%r19, %r4, 896;
	mul.wide.u32 	%rd22, %r19, 8;
	add.s64 	%rd3, %rd1, %rd22;
	@%p9 bra 	$L__BB24_18;
	ld.global.f64 	%fd71, [%rd3];
	ld.global.f64 	%fd72, [%rd3+64];
	ld.global.f64 	%fd73, [%rd3+128];
	ld.global.f64 	%fd74, [%rd3+192];
	ld.global.f64 	%fd75, [%rd2+224];
	add.f64 	%fd76, %fd71, 0d0000000000000000;
	add.f64 	%fd77, %fd76, %fd72;
	add.f64 	%fd78, %fd77, %fd73;
	add.f64 	%fd79, %fd78, %fd74;
	add.f64 	%fd80, %fd79, %fd75;
	st.global.f64 	[%rd2+224], %fd80;
$L__BB24_18:
	add.s32 	%r20, %r20, 1;
	setp.ne.s32 	%p10, %r20, %r6;
	@%p10 bra 	$L__BB24_2;
$L__BB24_19:
	ret;

}
	// .globl	_Z12gpukernelWNcILi8EEvPdS0_S0_i
.visible .entry _Z12gpukernelWNcILi8EEvPdS0_S0_i(
	.param .u64 .ptr .align 1 _Z12gpukernelWNcILi8EEvPdS0_S0_i_param_0,
	.param .u64 .ptr .align 1 _Z12gpukernelWNcILi8EEvPdS0_S0_i_param_1,
	.param .u64 .ptr .align 1 _Z12gpukernelWNcILi8EEvPdS0_S0_i_param_2,
	.param .u32 _Z12gpukernelWNcILi8EEvPdS0_S0_i_param_3
)
{
	.reg .pred 	%p<35>;
	.reg .b32 	%r<23>;
	.reg .b64 	%rd<23>;
	.reg .b64 	%fd<129>;

	ld.param.u64 	%rd4, [_Z12gpukernelWNcILi8EEvPdS0_S0_i_param_0];
	ld.param.u64 	%rd5, [_Z12gpukernelWNcILi8EEvPdS0_S0_i_param_1];
	ld.param.u32 	%r8, [_Z12gpukernelWNcILi8EEvPdS0_S0_i_param_3];
	cvta.to.global.u64 	%rd1, %rd5;
	setp.lt.s32 	%p1, %r8, 1;
	@%p1 bra 	$L__BB25_67;
	cvta.to.global.u64 	%rd6, %rd4;
	mov.u32 	%r9, %tid.x;
	and.b32  	%r1, %r9, 7;
	shl.b32 	%r10, %r9, 2;
	and.b32  	%r11, %r10, 4064;
	and.b32  	%r12, %r9, 1016;
	cvt.u64.u32 	%rd7, %r12;
	add.s64 	%rd2, %rd6, %rd7;
	neg.s32 	%r22, %r8;
	or.b32  	%r13, %r11, %r1;
	add.s32 	%r21, %r13, 512;
$L__BB25_2:
	setp.ne.s32 	%p2, %r1, 0;
	add.s32 	%r14, %r21, -512;
	mul.wide.u32 	%rd8, %r14, 8;
	add.s64 	%rd3, %rd1, %rd8;
	@%p2 bra 	$L__BB25_4;
	ld.global.f64 	%fd1, [%rd3];
	add.f64 	%fd2, %fd1, 0d0000000000000000;
	ld.global.f64 	%fd3, [%rd2];
	add.f64 	%fd4, %fd3, %fd2;
	st.global.f64 	[%rd2], %fd4;
$L__BB25_4:
	setp.ne.s32 	%p3, %r1, 0;
	@%p3 bra 	$L__BB25_6;
	add.s32 	%r15, %r21, -384;
	mul.wide.u32 	%rd9, %r15, 8;
	add.s64 	%rd10, %rd1, %rd9;
	ld.global.f64 	%fd5, [%rd10];
	add.f64 	%fd6, %fd5, 0d0000000000000000;
	ld.global.f64 	%fd7, [%rd2+32];
	add.f64 	%fd8, %fd7, %fd6;
	st.global.f64 	[%rd2+32], %fd8;
$L__BB25_6:
	setp.ne.s32 	%p4, %r1, 0;
	@%p4 bra 	$L__BB25_8;
	add.s32 	%r16, %r21, -256;
	mul.wide.u32 	%rd11, %r16, 8;
	add.s64 	%rd12, %rd1, %rd11;
	ld.global.f64 	%fd9, [%rd12];
	add.f64 	%fd10, %fd9, 0d0000000000000000;
	ld.global.f64 	%fd11, [%rd2+64];
	add.f64 	%fd12, %fd11, %fd10;
	st.global.f64 	[%rd2+64], %fd12;
$L__BB25_8:
	setp.ne.s32 	%p5, %r1, 0;
	@%p5 bra 	$L__BB25_10;
	add.s32 	%r17, %r21, -128;
	mul.wide.u32 	%rd13, %r17, 8;
	add.s64 	%rd14, %rd1, %rd13;
	ld.global.f64 	%fd13, [%rd14];
	add.f64 	%fd14, %fd13, 0d0000000000000000;
	ld.global.f64 	%fd15, [%rd2+96];
	add.f64 	%fd16, %fd15, %fd14;
	st.global.f64 	[%rd2+96], %fd16;
$L__BB25_10:
	setp.ne.s32 	%p6, %r1, 0;
	@%p6 bra 	$L__BB25_12;
	mul.wide.u32 	%rd15, %r21, 8;
	add.s64 	%rd16, %rd1, %rd15;
	ld.global.f64 	%fd17, [%rd16];
	add.f64 	%fd18, %fd17, 0d0000000000000000;
	ld.global.f64 	%fd19, [%rd2+128];
	add.f64 	%fd20, %fd19, %fd18;
	st.global.f64 	[%rd2+128], %fd20;
$L__BB25_12:
	setp.ne.s32 	%p7, %r1, 0;
	@%p7 bra 	$L__BB25_14;
	add.s32 	%r18, %r21, 128;
	mul.wide.u32 	%rd17, %r18, 8;
	add.s64 	%rd18, %rd1, %rd17;
	ld.global.f64 	%fd21, [%rd18];
	add.f64 	%fd22, %fd21, 0d0000000000000000;
	ld.global.f64 	%fd23, [%rd2+160];
	add.f64 	%fd24, %fd23, %fd22;
	st.global.f64 	[%rd2+160], %fd24;
$L__BB25_14:
	setp.ne.s32 	%p8, %r1, 0;
	@%p8 bra 	$L__BB25_16;
	add.s32 	%r19, %r21, 256;
	mul.wide.u32 	%rd19, %r19, 8;
	add.s64 	%rd20, %rd1, %rd19;
	ld.global.f64 	%fd25, [%rd20];
	add.f64 	%fd26, %fd25, 0d0000000000000000;
	ld.global.f64 	%fd27, [%rd2+192];
	add.f64 	%fd28, %fd27, %fd26;
	st.global.f64 	[%rd2+192], %fd28;
$L__BB25_16:
	setp.ne.s32 	%p9, %r1, 0;
	@%p9 bra 	$L__BB25_18;
	add.s32 	%r20, %r21, 384;
	mul.wide.u32 	%rd21, %r20, 8;
	add.s64 	%rd22, %rd1, %rd21;
	ld.global.f64 	%fd29, [%rd22];
	add.f64 	%fd30, %fd29, 0d0000000000000000;
	ld.global.f64 	%fd31, [%rd2+224];
	add.f64 	%fd32, %fd31, %fd30;
	st.global.f64 	[%rd2+224], %fd32;
$L__BB25_18:
	setp.ne.s32 	%p10, %r1, 0;
	@%p10 bra 	$L__BB25_20;
	ld.global.f64 	%fd33, [%rd3+64];
	add.f64 	%fd34, %fd33, 0d0000000000000000;
	ld.global.f64 	%fd35, [%rd2];
	add.f64 	%fd36, %fd35, %fd34;
	st.global.f64 	[%rd2], %fd36;
$L__BB25_20:
	setp.ne.s32 	%p11, %r1, 0;
	@%p11 bra 	$L__BB25_22;
	ld.global.f64 	%fd37, [%rd3+1088];
	add.f64 	%fd38, %fd37, 0d0000000000000000;
	ld.global.f64 	%fd39, [%rd2+32];
	add.f64 	%fd40, %fd39, %fd38;
	st.global.f64 	[%rd2+32], %fd40;
$L__BB25_22:
	setp.ne.s32 	%p12, %r1, 0;
	@%p12 bra 	$L__BB25_24;
	ld.global.f64 	%fd41, [%rd3+2112];
	add.f64 	%fd42, %fd41, 0d0000000000000000;
	ld.global.f64 	%fd43, [%rd2+64];
	add.f64 	%fd44, %fd43, %fd42;
	st.global.f64 	[%rd2+64], %fd44;
$L__BB25_24:
	setp.ne.s32 	%p13, %r1, 0;
	@%p13 bra 	$L__BB25_26;
	ld.global.f64 	%fd45, [%rd3+3136];
	add.f64 	%fd46, %fd45, 0d0000000000000000;
	ld.global.f64 	%fd47, [%rd2+96];
	add.f64 	%fd48, %fd47, %fd46;
	st.global.f64 	[%rd2+96], %fd48;
$L__BB25_26:
	setp.ne.s32 	%p14, %r1, 0;
	@%p14 bra 	$L__BB25_28;
	ld.global.f64 	%fd49, [%rd3+4160];
	add.f64 	%fd50, %fd49, 0d0000000000000000;
	ld.global.f64 	%fd51, [%rd2+128];
	add.f64 	%fd52, %fd51, %fd50;
	st.global.f64 	[%rd2+128], %fd52;
$L__BB25_28:
	setp.ne.s32 	%p15, %r1, 0;
	@%p15 bra 	$L__BB25_30;
	ld.global.f64 	%fd53, [%rd3+5184];
	add.f64 	%fd54, %fd53, 0d0000000000000000;
	ld.global.f64 	%fd55, [%rd2+160];
	add.f64 	%fd56, %fd55, %fd54;
	st.global.f64 	[%rd2+160], %fd56;
$L__BB25_30:
	setp.ne.s32 	%p16, %r1, 0;
	@%p16 bra 	$L__BB25_32;
	ld.global.f64 	%fd57, [%rd3+6208];
	add.f64 	%fd58, %fd57, 0d0000000000000000;
	ld.global.f64 	%fd59, [%rd2+192];
	add.f64 	%fd60, %fd59, %fd58;
	st.global.f64 	[%rd2+192], %fd60;
$L__BB25_32:
	setp.ne.s32 	%p17, %r1, 0;
	@%p17 bra 	$L__BB25_34;
	ld.global.f64 	%fd61, [%rd3+7232];
	add.f64 	%fd62, %fd61, 0d0000000000000000;
	ld.global.f64 	%fd63, [%rd2+224];
	add.f64 	%fd64, %fd63, %fd62;
	st.global.f64 	[%rd2+224], %fd64;
$L__BB25_34:
	setp.ne.s32 	%p18, %r1, 0;
	@%p18 bra 	$L__BB25_36;
	ld.global.f64 	%fd65, [%rd3+128];
	add.f64 	%fd66, %fd65, 0d0000000000000000;
	ld.global.f64 	%fd67, [%rd2];
	add.f64 	%fd68, %fd67, %fd66;
	st.global.f64 	[%rd2], %fd68;
$L__BB25_36:
	setp.ne.s32 	%p19, %r1, 0;
	@%p19 bra 	$L__BB25_38;
	ld.global.f64 	%fd69, [%rd3+1152];
	add.f64 	%fd70, %fd69, 0d0000000000000000;
	ld.global.f64 	%fd71, [%rd2+32];
	add.f64 	%fd72, %fd71, %fd70;
	st.global.f64 	[%rd2+32], %fd72;
$L__BB25_38:
	setp.ne.s32 	%p20, %r1, 0;
	@%p20 bra 	$L__BB25_40;
	ld.global.f64 	%fd73, [%rd3+2176];
	add.f64 	%fd74, %fd73, 0d0000000000000000;
	ld.global.f64 	%fd75, [%rd2+64];
	add.f64 	%fd76, %fd75, %fd74;
	st.global.f64 	[%rd2+64], %fd76;
$L__BB25_40:
	setp.ne.s32 	%p21, %r1, 0;
	@%p21 bra 	$L__BB25_42;
	ld.global.f64 	%fd77, [%rd3+3200];
	add.f64 	%fd78, %fd77, 0d0000000000000000;
	ld.global.f64 	%fd79, [%rd2+96];
	add.f64 	%fd80, %fd79, %fd78;
	st.global.f64 	[%rd2+96], %fd80;
$L__BB25_42:
	setp.ne.s32 	%p22, %r1, 0;
	@%p22 bra 	$L__BB25_44;
	ld.global.f64 	%fd81, [%rd3+4224];
	add.f64 	%fd82, %fd81, 0d0000000000000000;
	ld.global.f64 	%fd83, [%rd2+128];
	add.f64 	%fd84, %fd83, %fd82;
	st.global.f64 	[%rd2+128], %fd84;
$L__BB25_44:
	setp.ne.s32 	%p23, %r1, 0;
	@%p23 bra 	$L__BB25_46;
	ld.global.f64 	%fd85, [%rd3+5248];
	add.f64 	%fd86, %fd85, 0d0000000000000000;
	ld.global.f64 	%fd87, [%rd2+160];
	add.f64 	%fd88, %fd87, %fd86;
	st.global.f64 	[%rd2+160], %fd88;
$L__BB25_46:
	setp.ne.s32 	%p24, %r1, 0;
	@%p24 bra 	$L__BB25_48;
	ld.global.f64 	%fd89, [%rd3+6272];
	add.f64 	%fd90, %fd89, 0d0000000000000000;
	ld.global.f64 	%fd91, [%rd2+192];
	add.f64 	%fd92, %fd91, %fd90;
	st.global.f64 	[%rd2+192], %fd92;
$L__BB25_48:
	setp.ne.s32 	%p25, %r1, 0;
	@%p25 bra 	$L__BB25_50;
	ld.global.f64 	%fd93, [%rd3+7296];
	add.f64 	%fd94, %fd93, 0d0000000000000000;
	ld.global.f64 	%fd95, [%rd2+224];
	add.f64 	%fd96, %fd95, %fd94;
	st.global.f64 	[%rd2+224], %fd96;
$L__BB25_50:
	setp.ne.s32 	%p26, %r1, 0;
	@%p26 bra 	$L__BB25_52;
	ld.global.f64 	%fd97, [%rd3+192];
	add.f64 	%fd98, %fd97, 0d0000000000000000;
	ld.global.f64 	%fd99, [%rd2];
	add.f64 	%fd100, %fd99, %fd98;
	st.global.f64 	[%rd2], %fd100;
$L__BB25_52:
	setp.ne.s32 	%p27, %r1, 0;
	@%p27 bra 	$L__BB25_54;
	ld.global.f64 	%fd101, [%rd3+1216];
	add.f64 	%fd102, %fd101, 0d0000000000000000;
	ld.global.f64 	%fd103, [%rd2+32];
	add.f64 	%fd104, %fd103, %fd102;
	st.global.f64 	[%rd2+32], %fd104;
$L__BB25_54:
	setp.ne.s32 	%p28, %r1, 0;
	@%p28 bra 	$L__BB25_56;
	ld.global.f64 	%fd105, [%rd3+2240];
	add.f64 	%fd106, %fd105, 0d0000000000000000;
	ld.global.f64 	%fd107, [%rd2+64];
	add.f64 	%fd108, %fd107, %fd106;
	st.global.f64 	[%rd2+64], %fd108;
$L__BB25_56:
	setp.ne.s32 	%p29, %r1, 0;
	@%p29 bra 	$L__BB25_58;
	ld.global.f64 	%fd109, [%rd3+3264];
	add.f64 	%fd110, %fd109, 0d0000000000000000;
	ld.global.f64 	%fd111, [%rd2+96];
	add.f64 	%fd112, %fd111, %fd110;
	st.global.f64 	[%rd2+96], %fd112;
$L__BB25_58:
	setp.ne.s32 	%p30, %r1, 0;
	@%p30 bra 	$L__BB25_60;
	ld.global.f64 	%fd113, [%rd3+4288];
	add.f64 	%fd114, %fd113, 0d0000000000000000;
	ld.global.f64 	%fd115, [%rd2+128];
	add.f64 	%fd116, %fd115, %fd114;
	st.global.f64 	[%rd2+128], %fd116;
$L__BB25_60:
	setp.ne.s32 	%p31, %r1, 0;
	@%p31 bra 	$L__BB25_62;
	ld.global.f64 	%fd117, [%rd3+5312];
	add.f64 	%fd118, %fd117, 0d0000000000000000;
	ld.global.f64 	%fd119, [%rd2+160];
	add.f64 	%fd120, %fd119, %fd118;
	st.global.f64 	[%rd2+160], %fd120;
$L__BB25_62:
	setp.ne.s32 	%p32, %r1, 0;
	@%p32 bra 	$L__BB25_64;
	ld.global.f64 	%fd121, [%rd3+6336];
	add.f64 	%fd122, %fd121, 0d0000000000000000;
	ld.global.f64 	%fd123, [%rd2+192];
	add.f64 	%fd124, %fd123, %fd122;
	st.global.f64 	[%rd2+192], %fd124;
$L__BB25_64:
	setp.ne.s32 	%p33, %r1, 0;
	@%p33 bra 	$L__BB25_66;
	ld.global.f64 	%fd125, [%rd3+7360];
	add.f64 	%fd126, %fd125, 0d0000000000000000;
	ld.global.f64 	%fd127, [%rd2+224];
	add.f64 	%fd128, %fd127, %fd126;
	st.global.f64 	[%rd2+224], %fd128;
$L__BB25_66:
	add.s32 	%r22, %r22, 1;
	setp.ne.s32 	%p34, %r22, 0;
	add.s32 	%r21, %r21, 1024;
	@%p34 bra 	$L__BB25_2;
$L__BB25_67:
	ret;

}
	// .globl	_Z12gpukernelWNrILi4EEvPdS0_S0_i
.visible .entry _Z12gpukernelWNrILi4EEvPdS0_S0_i(
	.param .u64 .ptr .align 1 _Z12gpukernelWNrILi4EEvPdS0_S0_i_param_0,
	.param .u64 .ptr .align 1 _Z12gpukernelWNrILi4EEvPdS0_S0_i_param_1,
	.param .u64 .ptr .align 1 _Z12gpukernelWNrILi4EEvPdS0_S0_i_param_2,
	.param .u32 _Z12gpukernelWNrILi4EEvPdS0_S0_i_param_3
)
{
	.reg .pred 	%p<7>;
	.reg .b32 	%r<16>;
	.reg .b64 	%rd<15>;
	.reg .b64 	%fd<73>;

	ld.param.u64 	%rd4, [_Z12gpukernelWNrILi4EEvPdS0_S0_i_param_0];
	ld.param.u64 	%rd5, [_Z12gpukernelWNrILi4EEvPdS0_S0_i_param_1];
	ld.param.u32 	%r6, [_Z12gpukernelWNrILi4EEvPdS0_S0_i_param_3];
	cvta.to.global.u64 	%rd1, %rd5;
	setp.lt.s32 	%p1, %r6, 1;
	@%p1 bra 	$L__BB26_11;
	cvta.to.global.u64 	%rd6, %rd4;
	mov.u32 	%r8, %tid.x;
	shr.u32 	%r9, %r8, 2;
	and.b32  	%r1, %r8, 3;
	shl.b32 	%r2, %r9, 5;
	mul.wide.u32 	%rd7, %r9, 8;
	add.s64 	%rd2, %rd6, %rd7;
	mov.b32 	%r15, 0;
$L__BB26_2:
	setp.ne.s32 	%p2, %r1, 0;
	shl.b32 	%r10, %r15, 10;
	or.b32  	%r11, %r10, %r1;
	add.s32 	%r4, %r11, %r2;
	@%p2 bra 	$L__BB26_4;
	mul.wide.u32 	%rd8, %r4, 8;
	add.s64 	%rd9, %rd1, %rd8;
	ld.global.f64 	%fd1, [%rd9];
	ld.global.f64 	%fd2, [%rd9+32];
	ld.global.f64 	%fd3, [%rd9+64];
	ld.global.f64 	%fd4, [%rd9+96];
	ld.global.f64 	%fd5, [%rd9+128];
	ld.global.f64 	%fd6, [%rd9+160];
	ld.global.f64 	%fd7, [%rd9+192];
	ld.global.f64 	%fd8, [%rd9+224];
	ld.global.f64 	%fd9, [%rd2];
	add.f64 	%fd10, %fd1, 0d0000000000000000;
	add.f64 	%fd11, %fd10, %fd2;
	add.f64 	%fd12, %fd11, %fd3;
	add.f64 	%fd13, %fd12, %fd4;
	add.f64 	%fd14, %fd13, %fd5;
	add.f64 	%fd15, %fd14, %fd6;
	add.f64 	%fd16, %fd15, %fd7;
	add.f64 	%fd17, %fd16, %fd8;
	add.f64 	%fd18, %fd17, %fd9;
	st.global.f64 	[%rd2], %fd18;
$L__BB26_4:
	setp.ne.s32 	%p3, %r1, 0;
	@%p3 bra 	$L__BB26_6;
	add.s32 	%r12, %r4, 256;
	mul.wide.u32 	%rd10, %r12, 8;
	add.s64 	%rd11, %rd1, %rd10;
	ld.global.f64 	%fd19, [%rd11];
	ld.global.f64 	%fd20, [%rd11+32];
	ld.global.f64 	%fd21, [%rd11+64];
	ld.global.f64 	%fd22, [%rd11+96];
	ld.global.f64 	%fd23, [%rd11+128];
	ld.global.f64 	%fd24, [%rd11+160];
	ld.global.f64 	%fd25, [%rd11+192];
	ld.global.f64 	%fd26, [%rd11+224];
	ld.global.f64 	%fd27, [%rd2+64];
	add.f64 	%fd28, %fd19, 0d0000000000000000;
	add.f64 	%fd29, %fd28, %fd20;
	add.f64 	%fd30, %fd29, %fd21;
	add.f64 	%fd31, %fd30, %fd22;
	add.f64 	%fd32, %fd31, %fd23;
	add.f64 	%fd33, %fd32, %fd24;
	add.f64 	%fd34, %fd33, %fd25;
	add.f64 	%fd35, %fd34, %fd26;
	add.f64 	%fd36, %fd35, %fd27;
	st.global.f64 	[%rd2+64], %fd36;
$L__BB26_6:
	setp.ne.s32 	%p4, %r1, 0;
	@%p4 bra 	$L__BB26_8;
	add.s32 	%r13, %r4, 512;
	mul.wide.u32 	%rd12, %r13, 8;
	add.s64 	%rd13, %rd1, %rd12;
	ld.global.f64 	%fd37, [%rd13];
	ld.global.f64 	%fd38, [%rd13+32];
	ld.global.f64 	%fd39, [%rd13+64];
	ld.global.f64 	%fd40, [%rd13+96];
	ld.global.f64 	%fd41, [%rd13+128];
	ld.global.f64 	%fd42, [%rd13+160];
	ld.global.f64 	%fd43, [%rd13+192];
	ld.global.f64 	%fd44, [%rd13+224];
	ld.global.f64 	%fd45, [%rd2+128];
	add.f64 	%fd46, %fd37, 0d0000000000000000;
	add.f64 	%fd47, %fd46, %fd38;
	add.f64 	%fd48, %fd47, %fd39;
	add.f64 	%fd49, %fd48, %fd40;
	add.f64 	%fd50, %fd49, %fd41;
	add.f64 	%fd51, %fd50, %fd42;
	add.f64 	%fd52, %fd51, %fd43;
	add.f64 	%fd53, %fd52, %fd44;
	add.f64 	%fd54, %fd53, %fd45;
	st.global.f64 	[%rd2+128], %fd54;
$L__BB26_8:
	setp.ne.s32 	%p5, %r1, 0;
	add.s32 	%r14, %r4, 768;
	mul.wide.u32 	%rd14, %r14, 8;
	add.s64 	%rd3, %rd1, %rd14;
	@%p5 bra 	$L__BB26_10;
	ld.global.f64 	%fd55, [%rd3];
	ld.global.f64 	%fd56, [%rd3+32];
	ld.global.f64 	%fd57, [%rd3+64];
	ld.global.f64 	%fd58, [%rd3+96];
	ld.global.f64 	%fd59, [%rd3+128];
	ld.global.f64 	%fd60, [%rd3+160];
	ld.global.f64 	%fd61, [%rd3+192];
	ld.global.f64 	%fd62, [%rd3+224];
	ld.global.f64 	%fd63, [%rd2+192];
	add.f64 	%fd64, %fd55, 0d0000000000000000;
	add.f64 	%fd65, %fd64, %fd56;
	add.f64 	%fd66, %fd65, %fd57;
	add.f64 	%fd67, %fd66, %fd58;
	add.f64 	%fd68, %fd67, %fd59;
	add.f64 	%fd69, %fd68, %fd60;
	add.f64 	%fd70, %fd69, %fd61;
	add.f64 	%fd71, %fd70, %fd62;
	add.f64 	%fd72, %fd71, %fd63;
	st.global.f64 	[%rd2+192], %fd72;
$L__BB26_10:
	add.s32 	%r15, %r15, 1;
	setp.ne.s32 	%p6, %r15, %r6;
	@%p6 bra 	$L__BB26_2;
$L__BB26_11:
	ret;

}
	// .globl	_Z12gpukernelWNcILi4EEvPdS0_S0_i
.visible .entry _Z12gpukernelWNcILi4EEvPdS0_S0_i(
	.param .u64 .ptr .align 1 _Z12gpukernelWNcILi4EEvPdS0_S0_i_param_0,
	.param .u64 .ptr .align 1 _Z12gpukernelWNcILi4EEvPdS0_S0_i_param_1,
	.param .u64 .ptr .align 1 _Z12gpukernelWNcILi4EEvPdS0_S0_i_param_2,
	.param .u32 _Z12gpukernelWNcILi4EEvPdS0_S0_i_param_3
)
{
	.reg .pred 	%p<35>;
	.reg .b32 	%r<18>;
	.reg .b64 	%rd<15>;
	.reg .b64 	%fd<129>;

	ld.param.u64 	%rd4, [_Z12gpukernelWNcILi4EEvPdS0_S0_i_param_0];
	ld.param.u64 	%rd5, [_Z12gpukernelWNcILi4EEvPdS0_S0_i_param_1];
	ld.param.u32 	%r8, [_Z12gpukernelWNcILi4EEvPdS0_S0_i_param_3];
	cvta.to.global.u64 	%rd1, %rd5;
	setp.lt.s32 	%p1, %r8, 1;
	@%p1 bra 	$L__BB27_67;
	cvta.to.global.u64 	%rd6, %rd4;
	mov.u32 	%r9, %tid.x;
	shr.u32 	%r10, %r9, 2;
	and.b32  	%r1, %r9, 3;
	shl.b32 	%r11, %r10, 5;
	mul.wide.u32 	%rd7, %r10, 8;
	add.s64 	%rd2, %rd6, %rd7;
	neg.s32 	%r17, %r8;
	or.b32  	%r12, %r11, %r1;
	add.s32 	%r16, %r12, 512;
$L__BB27_2:
	setp.ne.s32 	%p2, %r1, 0;
	add.s32 	%r13, %r16, -512;
	mul.wide.u32 	%rd8, %r13, 8;
	add.s64 	%rd3, %rd1, %rd8;
	@%p2 bra 	$L__BB27_4;
	ld.global.f64 	%fd1, [%rd3];
	add.f64 	%fd2, %fd1, 0d0000000000000000;
	ld.global.f64 	%fd3, [%rd2];
	add.f64 	%fd4, %fd3, %fd2;
	st.global.f64 	[%rd2], %fd4;
$L__BB27_4:
	setp.ne.s32 	%p3, %r1, 0;
	@%p3 bra 	$L__BB27_6;
	add.s32 	%r14, %r16, -256;
	mul.wide.u32 	%rd9, %r14, 8;
	add.s64 	%rd10, %rd1, %rd9;
	ld.global.f64 	%fd5, [%rd10];
	add.f64 	%fd6, %fd5, 0d0000000000000000;
	ld.global.f64 	%fd7, [%rd2+64];
	add.f64 	%fd8, %fd7, %fd6;
	st.global.f64 	[%rd2+64], %fd8;
$L__BB27_6:
	setp.ne.s32 	%p4, %r1, 0;
	@%p4 bra 	$L__BB27_8;
	mul.wide.u32 	%rd11, %r16, 8;
	add.s64 	%rd12, %rd1, %rd11;
	ld.global.f64 	%fd9, [%rd12];
	add.f64 	%fd10, %fd9, 0d0000000000000000;
	ld.global.f64 	%fd11, [%rd2+128];
	add.f64 	%fd12, %fd11, %fd10;
	st.global.f64 	[%rd2+128], %fd12;
$L__BB27_8:
	setp.ne.s32 	%p5, %r1, 0;
	@%p5 bra 	$L__BB27_10;
	add.s32 	%r15, %r16, 256;
	mul.wide.u32 	%rd13, %r15, 8;
	add.s64 	%rd14, %rd1, %rd13;
	ld.global.f64 	%fd13, [%rd14];
	add.f64 	%fd14, %fd13, 0d0000000000000000;
	ld.global.f64 	%fd15, [%rd2+192];
	add.f64 	%fd16, %fd15, %fd14;
	st.global.f64 	[%rd2+192], %fd16;
$L__BB27_10:
	setp.ne.s32 	%p6, %r1, 0;
	@%p6 bra 	$L__BB27_12;
	ld.global.f64 	%fd17, [%rd3+32];
	add.f64 	%fd18, %fd17, 0d0000000000000000;
	ld.global.f64 	%fd19, [%rd2];
	add.f64 	%fd20, %fd19, %fd18;
	st.global.f64 	[%rd2], %fd20;
$L__BB27_12:
	setp.ne.s32 	%p7, %r1, 0;
	@%p7 bra 	$L__BB27_14;
	ld.global.f64 	%fd21, [%rd3+2080];
	add.f64 	%fd22, %fd21, 0d0000000000000000;
	ld.global.f64 	%fd23, [%rd2+64];
	add.f64 	%fd24, %fd23, %fd22;
	st.global.f64 	[%rd2+64], %fd24;
$L__BB27_14:
	setp.ne.s32 	%p8, %r1, 0;
	@%p8 bra 	$L__BB27_16;
	ld.global.f64 	%fd25, [%rd3+4128];
	add.f64 	%fd26, %fd25, 0d0000000000000000;
	ld.global.f64 	%fd27, [%rd2+128];
	add.f64 	%fd28, %fd27, %fd26;
	st.global.f64 	[%rd2+128], %fd28;
$L__BB27_16:
	setp.ne.s32 	%p9, %r1, 0;
	@%p9 bra 	$L__BB27_18;
	ld.global.f64 	%fd29, [%rd3+6176];
	add.f64 	%fd30, %fd29, 0d0000000000000000;
	ld.global.f64 	%fd31, [%rd2+192];
	add.f64 	%fd32, %fd31, %fd30;
	st.global.f64 	[%rd2+192], %fd32;
$L__BB27_18:
	setp.ne.s32 	%p10, %r1, 0;
	@%p10 bra 	$L__BB27_20;
	ld.global.f64 	%fd33, [%rd3+64];
	add.f64 	%fd34, %fd33, 0d0000000000000000;
	ld.global.f64 	%fd35, [%rd2];
	add.f64 	%fd36, %fd35, %fd34;
	st.global.f64 	[%rd2], %fd36;
$L__BB27_20:
	setp.ne.s32 	%p11, %r1, 0;
	@%p11 bra 	$L__BB27_22;
	ld.global.f64 	%fd37, [%rd3+2112];
	add.f64 	%fd38, %fd37, 0d0000000000000000;
	ld.global.f64 	%fd39, [%rd2+64];
	add.f64 	%fd40, %fd39, %fd38;
	st.global.f64 	[%rd2+64], %fd40;
$L__BB27_22:
	setp.ne.s32 	%p12, %r1, 0;
	@%p12 bra 	$L__BB27_24;
	ld.global.f64 	%fd41, [%rd3+4160];
	add.f64 	%fd42, %fd41, 0d0000000000000000;
	ld.global.f64 	%fd43, [%rd2+128];
	add.f64 	%fd44, %fd43, %fd42;
	st.global.f64 	[%rd2+128], %fd44;
$L__BB27_24:
	setp.ne.s32 	%p13, %r1, 0;
	@%p13 bra 	$L__BB27_26;
	ld.global.f64 	%fd45, [%rd3+6208];
	add.f64 	%fd46, %fd45, 0d0000000000000000;
	ld.global.f64 	%fd47, [%rd2+192];
	add.f64 	%fd48, %fd47, %fd46;
	st.global.f64 	[%rd2+192], %fd48;
$L__BB27_26:
	setp.ne.s32 	%p14, %r1, 0;
	@%p14 bra 	$L__BB27_28;
	ld.global.f64 	%fd49, [%rd3+96];
	add.f64 	%fd50, %fd49, 0d0000000000000000;
	ld.global.f64 	%fd51, [%rd2];
	add.f64 	%fd52, %fd51, %fd50;
	st.global.f64 	[%rd2], %fd52;
$L__BB27_28:
	setp.ne.s32 	%p15, %r1, 0;
	@%p15 bra 	$L__BB27_30;
	ld.global.f64 	%fd53, [%rd3+2144];
	add.f64 	%fd54, %fd53, 0d0000000000000000;
	ld.global.f64 	%fd55, [%rd2+64];
	add.f64 	%fd56, %fd55, %fd54;
	st.global.f64 	[%rd2+64], %fd56;
$L__BB27_30:
	setp.ne.s32 	%p16, %r1, 0;
	@%p16 bra 	$L__BB27_32;
	ld.global.f64 	%fd57, [%rd3+4192];
	add.f64 	%fd58, %fd57, 0d0000000000000000;
	ld.global.f64 	%fd59, [%rd2+128];
	add.f64 	%fd60, %fd59, %fd58;
	st.global.f64 	[%rd2+128], %fd60;
$L__BB27_32:
	setp.ne.s32 	%p17, %r1, 0;
	@%p17 bra 	$L__BB27_34;
	ld.global.f64 	%fd61, [%rd3+6240];
	add.f64 	%fd62, %fd61, 0d0000000000000000;
	ld.global.f64 	%fd63, [%rd2+192];
	add.f64 	%fd64, %fd63, %fd62;
	st.global.f64 	[%rd2+192], %fd64;
$L__BB27_34:
	setp.ne.s32 	%p18, %r1, 0;
	@%p18 bra 	$L__BB27_36;
	ld.global.f64 	%fd65, [%rd3+128];
	add.f64 	%fd66, %fd65, 0d0000000000000000;
	ld.global.f64 	%fd67, [%rd2];
	add.f64 	%fd68, %fd67, %fd66;
	st.global.f64 	[%rd2], %fd68;
$L__BB27_36:
	setp.ne.s32 	%p19, %r1, 0;
	@%p19 bra 	$L__BB27_38;
	ld.global.f64 	%fd69, [%rd3+2176];
	add.f64 	%fd70, %fd69, 0d0000000000000000;
	ld.global.f64 	%fd71, [%rd2+64];
	add.f64 	%fd72, %fd71, %fd70;
	st.global.f64 	[%rd2+64], %fd72;
$L__BB27_38:
	setp.ne.s32 	%p20, %r1, 0;
	@%p20 bra 	$L__BB27_40;
	ld.global.f64 	%fd73, [%rd3+4224];
	add.f64 	%fd74, %fd73, 0d0000000000000000;
	ld.global.f64 	%fd75, [%rd2+128];
	add.f64 	%fd76, %fd75, %fd74;
	st.global.f64 	[%rd2+128], %fd76;
$L__BB27_40:
	setp.ne.s32 	%p21, %r1, 0;
	@%p21 bra 	$L__BB27_42;
	ld.global.f64 	%fd77, [%rd3+6272];
	add.f64 	%fd78, %fd77, 0d0000000000000000;
	ld.global.f64 	%fd79, [%rd2+192];
	add.f64 	%fd80, %fd79, %fd78;
	st.global.f64 	[%rd2+192], %fd80;
$L__BB27_42:
	setp.ne.s32 	%p22, %r1, 0;
	@%p22 bra 	$L__BB27_44;
	ld.global.f64 	%fd81, [%rd3+160];
	add.f64 	%fd82, %fd81, 0d0000000000000000;
	ld.global.f64 	%fd83, [%rd2];
	add.f64 	%fd84, %fd83, %fd82;
	st.global.f64 	[%rd2], %fd84;
$L__BB27_44:
	setp.ne.s32 	%p23, %r1, 0;
	@%p23 bra 	$L__BB27_46;
	ld.global.f64 	%fd85, [%rd3+2208];
	add.f64 	%fd86, %fd85, 0d0000000000000000;
	ld.global.f64 	%fd87, [%rd2+64];
	add.f64 	%fd88, %fd87, %fd86;
	st.global.f64 	[%rd2+64], %fd88;
$L__BB27_46:
	setp.ne.s32 	%p24, %r1, 0;
	@%p24 bra 	$L__BB27_48;
	ld.global.f64 	%fd89, [%rd3+4256];
	add.f64 	%fd90, %fd89, 0d0000000000000000;
	ld.global.f64 	%fd91, [%rd2+128];
	add.f64 	%fd92, %fd91, %fd90;
	st.global.f64 	[%rd2+128], %fd92;
$L__BB27_48:
	setp.ne.s32 	%p25, %r1, 0;
	@%p25 bra 	$L__BB27_50;
	ld.global.f64 	%fd93, [%rd3+6304];
	add.f64 	%fd94, %fd93, 0d0000000000000000;
	ld.global.f64 	%fd95, [%rd2+192];
	add.f64 	%fd96, %fd95, %fd94;
	st.global.f64 	[%rd2+192], %fd96;
$L__BB27_50:
	setp.ne.s32 	%p26, %r1, 0;
	@%p26 bra 	$L__BB27_52;
	ld.global.f64 	%fd97, [%rd3+192];
	add.f64 	%fd98, %fd97, 0d0000000000000000;
	ld.global.f64 	%fd99, [%rd2];
	add.f64 	%fd100, %fd99, %fd98;
	st.global.f64 	[%rd2], %fd100;
$L__BB27_52:
	setp.ne.s32 	%p27, %r1, 0;
	@%p27 bra 	$L__BB27_54;
	ld.global.f64 	%fd101, [%rd3+2240];
	add.f64 	%fd102, %fd101, 0d0000000000000000;
	ld.global.f64 	%fd103, [%rd2+64];
	add.f64 	%fd104, %fd103, %fd102;
	st.global.f64 	[%rd2+64], %fd104;
$L__BB27_54:
	setp.ne.s32 	%p28, %r1, 0;
	@%p28 bra 	$L__BB27_56;
	ld.global.f64 	%fd105, [%rd3+4288];
	add.f64 	%fd106, %fd105, 0d0000000000000000;
	ld.global.f64 	%fd107, [%rd2+128];
	add.f64 	%fd108, %fd107, %fd106;
	st.global.f64 	[%rd2+128], %fd108;
$L__BB27_56:
	setp.ne.s32 	%p29, %r1, 0;
	@%p29 bra 	$L__BB27_58;
	ld.global.f64 	%fd109, [%rd3+6336];
	add.f64 	%fd110, %fd109, 0d0000000000000000;
	ld.global.f64 	%fd111, [%rd2+192];
	add.f64 	%fd112, %fd111, %fd110;
	st.global.f64 	[%rd2+192], %fd112;
$L__BB27_58:
	setp.ne.s32 	%p30, %r1, 0;
	@%p30 bra 	$L__BB27_60;
	ld.global.f64 	%fd113, [%rd3+224];
	add.f64 	%fd114, %fd113, 0d0000000000000000;
	ld.global.f64 	%fd115, [%rd2];
	add.f64 	%fd116, %fd115, %fd114;
	st.global.f64 	[%rd2], %fd116;
$L__BB27_60:
	setp.ne.s32 	%p31, %r1, 0;
	@%p31 bra 	$L__BB27_62;
	ld.global.f64 	%fd117, [%rd3+2272];
	add.f64 	%fd118, %fd117, 0d0000000000000000;
	ld.global.f64 	%fd119, [%rd2+64];
	add.f64 	%fd120, %fd119, %fd118;
	st.global.f64 	[%rd2+64], %fd120;
$L__BB27_62:
	setp.ne.s32 	%p32, %r1, 0;
	@%p32 bra 	$L__BB27_64;
	ld.global.f64 	%fd121, [%rd3+4320];
	add.f64 	%fd122, %fd121, 0d0000000000000000;
	ld.global.f64 	%fd123, [%rd2+128];
	add.f64 	%fd124, %fd123, %fd122;
	st.global.f64 	[%rd2+128], %fd124;
$L__BB27_64:
	setp.ne.s32 	%p33, %r1, 0;
	@%p33 bra 	$L__BB27_66;
	ld.global.f64 	%fd125, [%rd3+6368];
	add.f64 	%fd126, %fd125, 0d0000000000000000;
	ld.global.f64 	%fd127, [%rd2+192];
	add.f64 	%fd128, %fd127, %fd126;
	st.global.f64 	[%rd2+192], %fd128;
$L__BB27_66:
	add.s32 	%r17, %r17, 1;
	setp.ne.s32 	%p34, %r17, 0;
	add.s32 	%r16, %r16, 1024;
	@%p34 bra 	$L__BB27_2;
$L__BB27_67:
	ret;

}
	// .globl	_Z12gpukernelWNrILi2EEvPdS0_S0_i
.visible .entry _Z12gpukernelWNrILi2EEvPdS0_S0_i(
	.param .u64 .ptr .align 1 _Z12gpukernelWNrILi2EEvPdS0_S0_i_param_0,
	.param .u64 .ptr .align 1 _Z12gpukernelWNrILi2EEvPdS0_S0_i_param_1,
	.param .u64 .ptr .align 1 _Z12gpukernelWNrILi2EEvPdS0_S0_i_param_2,
	.param .u32 _Z12gpukernelWNrILi2EEvPdS0_S0_i_param_3
)
{
	.reg .pred 	%p<5>;
	.reg .b32 	%r<24>;
	.reg .b64 	%rd<25>;
	.reg .b64 	%fd<69>;

	ld.param.u64 	%rd6, [_Z12gpukernelWNrILi2EEvPdS0_S0_i_param_1];
	ld.param.u32 	%r7, [_Z12gpukernelWNrILi2EEvPdS0_S0_i_param_3];
	cvta.to.global.u64 	%rd1, %rd6;
	setp.lt.s32 	%p1, %r7, 1;
	@%p1 bra 	$L__BB28_7;
	mov.u32 	%r8, %tid.x;
	and.b32  	%r9, %r8, 1;
	shl.b32 	%r10, %r8, 4;
	and.b32  	%r11, %r10, 16352;
	neg.s32 	%r23, %r7;
	or.b32  	%r22, %r11, %r9;
	shl.b32 	%r12, %r8, 7;
	cvt.u64.u32 	%rd7, %r12;
	and.b64  	%rd8, %rd7, 130816;
	mul.wide.u32 	%rd9, %r9, 8;
	or.b64  	%rd10, %rd8, %rd9;
	add.s64 	%rd11, %rd10, %rd1;
	add.s64 	%rd24, %rd11, 128;
$L__BB28_2:
	setp.eq.b32 	%p2, %r9, 1;
	@%p2 bra 	$L__BB28_4;
	ld.param.u64 	%rd21, [_Z12gpukernelWNrILi2EEvPdS0_S0_i_param_0];
	ld.global.f64 	%fd1, [%rd24+-128];
	ld.global.f64 	%fd2, [%rd24+-112];
	ld.global.f64 	%fd3, [%rd24+-96];
	ld.global.f64 	%fd4, [%rd24+-80];
	ld.global.f64 	%fd5, [%rd24+-64];
	ld.global.f64 	%fd6, [%rd24+-48];
	ld.global.f64 	%fd7, [%rd24+-32];
	ld.global.f64 	%fd8, [%rd24+-16];
	ld.global.f64 	%fd9, [%rd24];
	ld.global.f64 	%fd10, [%rd24+16];
	ld.global.f64 	%fd11, [%rd24+32];
	ld.global.f64 	%fd12, [%rd24+48];
	ld.global.f64 	%fd13, [%rd24+64];
	ld.global.f64 	%fd14, [%rd24+80];
	ld.global.f64 	%fd15, [%rd24+96];
	ld.global.f64 	%fd16, [%rd24+112];
	cvta.to.global.u64 	%rd12, %rd21;
	mov.u32 	%r15, %tid.x;
	shr.u32 	%r16, %r15, 1;
	mul.wide.u32 	%rd13, %r16, 8;
	add.s64 	%rd14, %rd12, %rd13;
	ld.global.f64 	%fd17, [%rd14];
	add.f64 	%fd18, %fd1, 0d0000000000000000;
	add.f64 	%fd19, %fd18, %fd2;
	add.f64 	%fd20, %fd19, %fd3;
	add.f64 	%fd21, %fd20, %fd4;
	add.f64 	%fd22, %fd21, %fd5;
	add.f64 	%fd23, %fd22, %fd6;
	add.f64 	%fd24, %fd23, %fd7;
	add.f64 	%fd25, %fd24, %fd8;
	add.f64 	%fd26, %fd25, %fd9;
	add.f64 	%fd27, %fd26, %fd10;
	add.f64 	%fd28, %fd27, %fd11;
	add.f64 	%fd29, %fd28, %fd12;
	add.f64 	%fd30, %fd29, %fd13;
	add.f64 	%fd31, %fd30, %fd14;
	add.f64 	%fd32, %fd31, %fd15;
	add.f64 	%fd33, %fd32, %fd16;
	add.f64 	%fd34, %fd33, %fd17;
	st.global.f64 	[%rd14], %fd34;
$L__BB28_4:
	mov.u32 	%r17, %tid.x;
	and.b32  	%r18, %r17, 1;
	setp.eq.b32 	%p3, %r18, 1;
	@%p3 bra 	$L__BB28_6;
	ld.param.u64 	%rd23, [_Z12gpukernelWNrILi2EEvPdS0_S0_i_param_1];
	ld.param.u64 	%rd22, [_Z12gpukernelWNrILi2EEvPdS0_S0_i_param_0];
	add.s32 	%r19, %r22, 512;
	cvta.to.global.u64 	%rd15, %rd23;
	mul.wide.u32 	%rd16, %r19, 8;
	add.s64 	%rd17, %rd15, %rd16;
	ld.global.f64 	%fd35, [%rd17];
	ld.global.f64 	%fd36, [%rd17+16];
	ld.global.f64 	%fd37, [%rd17+32];
	ld.global.f64 	%fd38, [%rd17+48];
	ld.global.f64 	%fd39, [%rd17+64];
	ld.global.f64 	%fd40, [%rd17+80];
	ld.global.f64 	%fd41, [%rd17+96];
	ld.global.f64 	%fd42, [%rd17+112];
	ld.global.f64 	%fd43, [%rd17+128];
	ld.global.f64 	%fd44, [%rd17+144];
	ld.global.f64 	%fd45, [%rd17+160];
	ld.global.f64 	%fd46, [%rd17+176];
	ld.global.f64 	%fd47, [%rd17+192];
	ld.global.f64 	%fd48, [%rd17+208];
	ld.global.f64 	%fd49, [%rd17+224];
	ld.global.f64 	%fd50, [%rd17+240];
	cvta.to.global.u64 	%rd18, %rd22;
	mov.u32 	%r20, %tid.x;
	shr.u32 	%r21, %r20, 1;
	mul.wide.u32 	%rd19, %r21, 8;
	add.s64 	%rd20, %rd18, %rd19;
	ld.global.f64 	%fd51, [%rd20+128];
	add.f64 	%fd52, %fd35, 0d0000000000000000;
	add.f64 	%fd53, %fd52, %fd36;
	add.f64 	%fd54, %fd53, %fd37;
	add.f64 	%fd55, %fd54, %fd38;
	add.f64 	%fd56, %fd55, %fd39;
	add.f64 	%fd57, %fd56, %fd40;
	add.f64 	%fd58, %fd57, %fd41;
	add.f64 	%fd59, %fd58, %fd42;
	add.f64 	%fd60, %fd59, %fd43;
	add.f64 	%fd61, %fd60, %fd44;
	add.f64 	%fd62, %fd61, %fd45;
	add.f64 	%fd63, %fd62, %fd46;
	add.f64 	%fd64, %fd63, %fd47;
	add.f64 	%fd65, %fd64, %fd48;
	add.f64 	%fd66, %fd65, %fd49;
	add.f64 	%fd67, %fd66, %fd50;
	add.f64 	%fd68, %fd67, %fd51;
	st.global.f64 	[%rd20+128], %fd68;
$L__BB28_6:
	add.s32 	%r23, %r23, 1;
	setp.ne.s32 	%p4, %r23, 0;
	add.s32 	%r22, %r22, 1024;
	add.s64 	%rd24, %rd24, 8192;
	@%p4 bra 	$L__BB28_2;
$L__BB28_7:
	ret;

}
	// .globl	_Z12gpukernelWNcILi2EEvPdS0_S0_i
.visible .entry _Z12gpukernelWNcILi2EEvPdS0_S0_i(
	.param .u64 .ptr .align 1 _Z12gpukernelWNcILi2EEvPdS0_S0_i_param_0,
	.param .u64 .ptr .align 1 _Z12gpukernelWNcILi2EEvPdS0_S0_i_param_1,
	.param .u64 .ptr .align 1 _Z12gpukernelWNcILi2EEvPdS0_S0_i_param_2,
	.param .u32 _Z12gpukernelWNcILi2EEvPdS0_S0_i_param_3
)
{
	.reg .pred 	%p<35>;
	.reg .b32 	%r<15>;
	.reg .b64 	%rd<11>;
	.reg .b64 	%fd<129>;

	ld.param.u64 	%rd4, [_Z12gpukernelWNcILi2EEvPdS0_S0_i_param_0];
	ld.param.u64 	%rd5, [_Z12gpukernelWNcILi2EEvPdS0_S0_i_param_1];
	ld.param.u32 	%r8, [_Z12gpukernelWNcILi2EEvPdS0_S0_i_param_3];
	cvta.to.global.u64 	%rd1, %rd5;
	setp.lt.s32 	%p1, %r8, 1;
	@%p1 bra 	$L__BB29_67;
	cvta.to.global.u64 	%rd6, %rd4;
	mov.u32 	%r9, %tid.x;
	shr.u32 	%r10, %r9, 1;
	and.b32  	%r1, %r9, 1;
	shl.b32 	%r11, %r10, 5;
	mul.wide.u32 	%rd7, %r10, 8;
	add.s64 	%rd2, %rd6, %rd7;
	neg.s32 	%r14, %r8;
	or.b32  	%r13, %r11, %r1;
$L__BB29_2:
	setp.ne.s32 	%p2, %r1, 0;
	mul.wide.u32 	%rd8, %r13, 8;
	add.s64 	%rd3, %rd1, %rd8;
	@%p2 bra 	$L__BB29_4;
	ld.global.f64 	%fd1, [%rd3];
	add.f64 	%fd2, %fd1, 0d0000000000000000;
	ld.global.f64 	%fd3, [%rd2];
	add.f64 	%fd4, %fd3, %fd2;
	st.global.f64 	[%rd2], %fd4;
$L__BB29_4:
	setp.ne.s32 	%p3, %r1, 0;
	@%p3 bra 	$L__BB29_6;
	add.s32 	%r12, %r13, 512;
	mul.wide.u32 	%rd9, %r12, 8;
	add.s64 	%rd10, %rd1, %rd9;
	ld.global.f64 	%fd5, [%rd10];
	add.f64 	%fd6, %fd5, 0d0000000000000000;
	ld.global.f64 	%fd7, [%rd2+128];
	add.f64 	%fd8, %fd7, %fd6;
	st.global.f64 	[%rd2+128], %fd8;
$L__BB29_6:
	setp.ne.s32 	%p4, %r1, 0;
	@%p4 bra 	$L__BB29_8;
	ld.global.f64 	%fd9, [%rd3+16];
	add.f64 	%fd10, %fd9, 0d0000000000000000;
	ld.global.f64 	%fd11, [%rd2];
	add.f64 	%fd12, %fd11, %fd10;
	st.global.f64 	[%rd2], %fd12;
$L__BB29_8:
	setp.ne.s32 	%p5, %r1, 0;
	@%p5 bra 	$L__BB29_10;
	ld.global.f64 	%fd13, [%rd3+4112];
	add.f64 	%fd14, %fd13, 0d0000000000000000;
	ld.global.f64 	%fd15, [%rd2+128];
	add.f64 	%fd16, %fd15, %fd14;
	st.global.f64 	[%rd2+128], %fd16;
$L__BB29_10:
	setp.ne.s32 	%p6, %r1, 0;
	@%p6 bra 	$L__BB29_12;
	ld.global.f64 	%fd17, [%rd3+32];
	add.f64 	%fd18, %fd17, 0d0000000000000000;
	ld.global.f64 	%fd19, [%rd2];
	add.f64 	%fd20, %fd19, %fd18;
	st.global.f64 	[%rd2], %fd20;
$L__BB29_12:
	setp.ne.s32 	%p7, %r1, 0;
	@%p7 bra 	$L__BB29_14;
	ld.global.f64 	%fd21, [%rd3+4128];
	add.f64 	%fd22, %fd21, 0d0000000000000000;
	ld.global.f64 	%fd23, [%rd2+128];
	add.f64 	%fd24, %fd23, %fd22;
	st.global.f64 	[%rd2+128], %fd24;
$L__BB29_14:
	setp.ne.s32 	%p8, %r1, 0;
	@%p8 bra 	$L__BB29_16;
	ld.global.f64 	%fd25, [%rd3+48];
	add.f64 	%fd26, %fd25, 0d0000000000000000;
	ld.global.f64 	%fd27, [%rd2];
	add.f64 	%fd28, %fd27, %fd26;
	st.global.f64 	[%rd2], %fd28;
$L__BB29_16:
	setp.ne.s32 	%p9, %r1, 0;
	@%p9 bra 	$L__BB29_18;
	ld.global.f64 	%fd29, [%rd3+4144];
	add.f64 	%fd30, %fd29, 0d0000000000000000;
	ld.global.f64 	%fd31, [%rd2+128];
	add.f64 	%fd32, %fd31, %fd30;
	st.global.f64 	[%rd2+128], %fd32;
$L__BB29_18:
	setp.ne.s32 	%p10, %r1, 0;
	@%p10 bra 	$L__BB29_20;
	ld.global.f64 	%fd33, [%rd3+64];
	add.f64 	%fd34, %fd33, 0d0000000000000000;
	ld.global.f64 	%fd35, [%rd2];
	add.f64 	%fd36, %fd35, %fd34;
	st.global.f64 	[%rd2], %fd36;
$L__BB29_20:
	setp.ne.s32 	%p11, %r1, 0;
	@%p11 bra 	$L__BB29_22;
	ld.global.f64 	%fd37, [%rd3+4160];
	add.f64 	%fd38, %fd37, 0d0000000000000000;
	ld.global.f64 	%fd39, [%rd2+128];
	add.f64 	%fd40, %fd39, %fd38;
	st.global.f64 	[%rd2+128], %fd40;
$L__BB29_22:
	setp.ne.s32 	%p12, %r1, 0;
	@%p12 bra 	$L__BB29_24;
	ld.global.f64 	%fd41, [%rd3+80];
	add.f64 	%fd42, %fd41, 0d0000000000000000;
	ld.global.f64 	%fd43, [%rd2];
	add.f64 	%fd44, %fd43, %fd42;
	st.global.f64 	[%rd2], %fd44;
$L__BB29_24:
	setp.ne.s32 	%p13, %r1, 0;
	@%p13 bra 	$L__BB29_26;
	ld.global.f64 	%fd45, [%rd3+4176];
	add.f64 	%fd46, %fd45, 0d0000000000000000;
	ld.global.f64 	%fd47, [%rd2+128];
	add.f64 	%fd48, %fd47, %fd46;
	st.global.f64 	[%rd2+128], %fd48;
$L__BB29_26:
	setp.ne.s32 	%p14, %r1, 0;
	@%p14 bra 	$L__BB29_28;
	ld.global.f64 	%fd49, [%rd3+96];
	add.f64 	%fd50, %fd49, 0d0000000000000000;
	ld.global.f64 	%fd51, [%rd2];
	add.f64 	%fd52, %fd51, %fd50;
	st.global.f64 	[%rd2], %fd52;
$L__BB29_28:
	setp.ne.s32 	%p15, %r1, 0;
	@%p15 bra 	$L__BB29_30;
	ld.global.f64 	%fd53, [%rd3+4192];
	add.f64 	%fd54, %fd53, 0d0000000000000000;
	ld.global.f64 	%fd55, [%rd2+128];
	add.f64 	%fd56, %fd55, %fd54;
	st.global.f64 	[%rd2+128], %fd56;
$L__BB29_30:
	setp.ne.s32 	%p16, %r1, 0;
	@%p16 bra 	$L__BB29_32;
	ld.global.f64 	%fd57, [%rd3+112];
	add.f64 	%fd58, %fd57, 0d0000000000000000;
	ld.global.f64 	%fd59, [%rd2];
	add.f64 	%fd60, %fd59, %fd58;
	st.global.f64 	[%rd2], %fd60;
$L__BB29_32:
	setp.ne.s32 	%p17, %r1, 0;
	@%p17 bra 	$L__BB29_34;
	ld.global.f64 	%fd61, [%rd3+4208];
	add.f64 	%fd62, %fd61, 0d0000000000000000;
	ld.global.f64 	%fd63, [%rd2+128];
	add.f64 	%fd64, %fd63, %fd62;
	st.global.f64 	[%rd2+128], %fd64;
$L__BB29_34:
	setp.ne.s32 	%p18, %r1, 0;
	@%p18 bra 	$L__BB29_36;
	ld.global.f64 	%fd65, [%rd3+128];
	add.f64 	%fd66, %fd65, 0d0000000000000000;
	ld.global.f64 	%fd67, [%rd2];
	add.f64 	%fd68, %fd67, %fd66;
	st.global.f64 	[%rd2], %fd68;
$L__BB29_36:
	setp.ne.s32 	%p19, %r1, 0;
	@%p19 bra 	$L__BB29_38;
	ld.global.f64 	%fd69, [%rd3+4224];
	add.f64 	%fd70, %fd69, 0d0000000000000000;
	ld.global.f64 	%fd71, [%rd2+128];
	add.f64 	%fd72, %fd71, %fd70;
	st.global.f64 	[%rd2+128], %fd72;
$L__BB29_38:
	setp.ne.s32 	%p20, %r1, 0;
	@%p20 bra 	$L__BB29_40;
	ld.global.f64 	%fd73, [%rd3+144];
	add.f64 	%fd74, %fd73, 0d0000000000000000;
	ld.global.f64 	%fd75, [%rd2];
	add.f64 	%fd76, %fd75, %fd74;
	st.global.f64 	[%rd2], %fd76;
$L__BB29_40:
	setp.ne.s32 	%p21, %r1, 0;
	@%p21 bra 	$L__BB29_42;
	ld.global.f64 	%fd77, [%rd3+4240];
	add.f64 	%fd78, %fd77, 0d0000000000000000;
	ld.global.f64 	%fd79, [%rd2+128];
	add.f64 	%fd80, %fd79, %fd78;
	st.global.f64 	[%rd2+128], %fd80;
$L__BB29_42:
	setp.ne.s32 	%p22, %r1, 0;
	@%p22 bra 	$L__BB29_44;
	ld.global.f64 	%fd81, [%rd3+160];
	add.f64 	%fd82, %fd81, 0d0000000000000000;
	ld.global.f64 	%fd83, [%rd2];
	add.f64 	%fd84, %fd83, %fd82;
	st.global.f64 	[%rd2], %fd84;
$L__BB29_44:
	setp.ne.s32 	%p23, %r1, 0;
	@%p23 bra 	$L__BB29_46;
	ld.global.f64 	%fd85, [%rd3+4256];
	add.f64 	%fd86, %fd85, 0d0000000000000000;
	ld.global.f64 	%fd87, [%rd2+128];
	add.f64 	%fd88, %fd87, %fd86;
	st.global.f64 	[%rd2+128], %fd88;
$L__BB29_46:
	setp.ne.s32 	%p24, %r1, 0;
	@%p24 bra 	$L__BB29_48;
	ld.global.f64 	%fd89, [%rd3+176];
	add.f64 	%fd90, %fd89, 0d0000000000000000;
	ld.global.f64 	%fd91, [%rd2];
	add.f64 	%fd92, %fd91, %fd90;
	st.global.f64 	[%rd2], %fd92;
$L__BB29_48:
	setp.ne.s32 	%p25, %r1, 0;
	@%p25 bra 	$L__BB29_50;
	ld.global.f64 	%fd93, [%rd3+4272];
	add.f64 	%fd94, %fd93, 0d0000000000000000;
	ld.global.f64 	%fd95, [%rd2+128];
	add.f64 	%fd96, %fd95, %fd94;
	st.global.f64 	[%rd2+128], %fd96;
$L__BB29_50:
	setp.ne.s32 	%p26, %r1, 0;
	@%p26 bra 	$L__BB29_52;
	ld.global.f64 	%fd97, [%rd3+192];
	add.f64 	%fd98, %fd97, 0d0000000000000000;
	ld.global.f64 	%fd99, [%rd2];
	add.f64 	%fd100, %fd99, %fd98;
	st.global.f64 	[%rd2], %fd100;
$L__BB29_52:
	setp.ne.s32 	%p27, %r1, 0;
	@%p27 bra 	$L__BB29_54;
	ld.global.f64 	%fd101, [%rd3+4288];
	add.f64 	%fd102, %fd101, 0d0000000000000000;
	ld.global.f64 	%fd103, [%rd2+128];
	add.f64 	%fd104, %fd103, %fd102;
	st.global.f64 	[%rd2+128], %fd104;
$L__BB29_54:
	setp.ne.s32 	%p28, %r1, 0;
	@%p28 bra 	$L__BB29_56;
	ld.global.f64 	%fd105, [%rd3+208];
	add.f64 	%fd106, %fd105, 0d0000000000000000;
	ld.global.f64 	%fd107, [%rd2];
	add.f64 	%fd108, %fd107, %fd106;
	st.global.f64 	[%rd2], %fd108;
$L__BB29_56:
	setp.ne.s32 	%p29, %r1, 0;
	@%p29 bra 	$L__BB29_58;
	ld.global.f64 	%fd109, [%rd3+4304];
	add.f64 	%fd110, %fd109, 0d0000000000000000;
	ld.global.f64 	%fd111, [%rd2+128];
	add.f64 	%fd112, %fd111, %fd110;
	st.global.f64 	[%rd2+128], %fd112;
$L__BB29_58:
	setp.ne.s32 	%p30, %r1, 0;
	@%p30 bra 	$L__BB29_60;
	ld.global.f64 	%fd113, [%rd3+224];
	add.f64 	%fd114, %fd113, 0d0000000000000000;
	ld.global.f64 	%fd115, [%rd2];
	add.f64 	%fd116, %fd115, %fd114;
	st.global.f64 	[%rd2], %fd116;
$L__BB29_60:
	setp.ne.s32 	%p31, %r1, 0;
	@%p31 bra 	$L__BB29_62;
	ld.global.f64 	%fd117, [%rd3+4320];
	add.f64 	%fd118, %fd117, 0d0000000000000000;
	ld.global.f64 	%fd119, [%rd2+128];
	add.f64 	%fd120, %fd119, %fd118;
	st.global.f64 	[%rd2+128], %fd120;
$L__BB29_62:
	setp.ne.s32 	%p32, %r1, 0;
	@%p32 bra 	$L__BB29_64;
	ld.global.f64 	%fd121, [%rd3+240];
	add.f64 	%fd122, %fd121, 0d0000000000000000;
	ld.global.f64 	%fd123, [%rd2];
	add.f64 	%fd124, %fd123, %fd122;
	st.global.f64 	[%rd2], %fd124;
$L__BB29_64:
	setp.ne.s32 	%p33, %r1, 0;
	@%p33 bra 	$L__BB29_66;
	ld.global.f64 	%fd125, [%rd3+4336];
	add.f64 	%fd126, %fd125, 0d0000000000000000;
	ld.global.f64 	%fd127, [%rd2+128];
	add.f64 	%fd128, %fd127, %fd126;
	st.global.f64 	[%rd2+128], %fd128;
$L__BB29_66:
	add.s32 	%r14, %r14, 1;
	setp.ne.s32 	%p34, %r14, 0;
	add.s32 	%r13, %r13, 1024;
	@%p34 bra 	$L__BB29_2;
$L__BB29_67:
	ret;

}
	// .globl	_Z12gpukernelWNrILi1EEvPdS0_S0_i
.visible .entry _Z12gpukernelWNrILi1EEvPdS0_S0_i(
	.param .u64 .ptr .align 1 _Z12gpukernelWNrILi1EEvPdS0_S0_i_param_0,
	.param .u64 .ptr .align 1 _Z12gpukernelWNrILi1EEvPdS0_S0_i_param_1,
	.param .u64 .ptr .align 1 _Z12gpukernelWNrILi1EEvPdS0_S0_i_param_2,
	.param .u32 _Z12gpukernelWNrILi1EEvPdS0_S0_i_param_3
)
{
	.reg .pred 	%p<3>;
	.reg .b32 	%r<7>;
	.reg .b64 	%rd<13>;
	.reg .b64 	%fd<69>;

	ld.param.u64 	%rd5, [_Z12gpukernelWNrILi1EEvPdS0_S0_i_param_0];
	ld.param.u64 	%rd6, [_Z12gpukernelWNrILi1EEvPdS0_S0_i_param_1];
	ld.param.u32 	%r4, [_Z12gpukernelWNrILi1EEvPdS0_S0_i_param_3];
	setp.lt.s32 	%p1, %r4, 1;
	@%p1 bra 	$L__BB30_3;
	cvta.to.global.u64 	%rd7, %rd5;
	mov.u32 	%r5, %tid.x;
	mul.wide.u32 	%rd8, %r5, 8;
	add.s64 	%rd1, %rd7, %rd8;
	ld.global.f64 	%fd68, [%rd1];
	neg.s32 	%r6, %r4;
	mul.wide.u32 	%rd9, %r5, 256;
	cvta.to.global.u64 	%rd10, %rd6;
	add.s64 	%rd11, %rd9, %rd10;
	add.s64 	%rd12, %rd11, 128;
$L__BB30_2:
	ld.global.f64 	%fd4, [%rd12+-128];
	add.f64 	%fd5, %fd4, 0d0000000000000000;
	ld.global.f64 	%fd6, [%rd12+-120];
	add.f64 	%fd7, %fd5, %fd6;
	ld.global.f64 	%fd8, [%rd12+-112];
	add.f64 	%fd9, %fd7, %fd8;
	ld.global.f64 	%fd10, [%rd12+-104];
	add.f64 	%fd11, %fd9, %fd10;
	ld.global.f64 	%fd12, [%rd12+-96];
	add.f64 	%fd13, %fd11, %fd12;
	ld.global.f64 	%fd14, [%rd12+-88];
	add.f64 	%fd15, %fd13, %fd14;
	ld.global.f64 	%fd16, [%rd12+-80];
	add.f64 	%fd17, %fd15, %fd16;
	ld.global.f64 	%fd18, [%rd12+-72];
	add.f64 	%fd19, %fd17, %fd18;
	ld.global.f64 	%fd20, [%rd12+-64];
	add.f64 	%fd21, %fd19, %fd20;
	ld.global.f64 	%fd22, [%rd12+-56];
	add.f64 	%fd23, %fd21, %fd22;
	ld.global.f64 	%fd24, [%rd12+-48];
	add.f64 	%fd25, %fd23, %fd24;
	ld.global.f64 	%fd26, [%rd12+-40];
	add.f64 	%fd27, %fd25, %fd26;
	ld.global.f64 	%fd28, [%rd12+-32];
	add.f64 	%fd29, %fd27, %fd28;
	ld.global.f64 	%fd30, [%rd12+-24];
	add.f64 	%fd31, %fd29, %fd30;
	ld.global.f64 	%fd32, [%rd12+-16];
	add.f64 	%fd33, %fd31, %fd32;
	ld.global.f64 	%fd34, [%rd12+-8];
	add.f64 	%fd35, %fd33, %fd34;
	ld.global.f64 	%fd36, [%rd12];
	add.f64 	%fd37, %fd35, %fd36;
	ld.global.f64 	%fd38, [%rd12+8];
	add.f64 	%fd39, %fd37, %fd38;
	ld.global.f64 	%fd40, [%rd12+16];
	add.f64 	%fd41, %fd39, %fd40;
	ld.global.f64 	%fd42, [%rd12+24];
	add.f64 	%fd43, %fd41, %fd42;
	ld.global.f64 	%fd44, [%rd12+32];
	add.f64 	%fd45, %fd43, %fd44;
	ld.global.f64 	%fd46, [%rd12+40];
	add.f64 	%fd47, %fd45, %fd46;
	ld.global.f64 	%fd48, [%rd12+48];
	add.f64 	%fd49, %fd47, %fd48;
	ld.global.f64 	%fd50, [%rd12+56];
	add.f64 	%fd51, %fd49, %fd50;
	ld.global.f64 	%fd52, [%rd12+64];
	add.f64 	%fd53, %fd51, %fd52;
	ld.global.f64 	%fd54, [%rd12+72];
	add.f64 	%fd55, %fd53, %fd54;
	ld.global.f64 	%fd56, [%rd12+80];
	add.f64 	%fd57, %fd55, %fd56;
	ld.global.f64 	%fd58, [%rd12+88];
	add.f64 	%fd59, %fd57, %fd58;
	ld.global.f64 	%fd60, [%rd12+96];
	add.f64 	%fd61, %fd59, %fd60;
	ld.global.f64 	%fd62, [%rd12+104];
	add.f64 	%fd63, %fd61, %fd62;
	ld.global.f64 	%fd64, [%rd12+112];
	add.f64 	%fd65, %fd63, %fd64;
	ld.global.f64 	%fd66, [%rd12+120];
	add.f64 	%fd67, %fd65, %fd66;
	add.f64 	%fd68, %fd67, %fd68;
	st.global.f64 	[%rd1], %fd68;
	add.s32 	%r6, %r6, 1;
	setp.ne.s32 	%p2, %r6, 0;
	add.s64 	%rd12, %rd12, 8192;
	@%p2 bra 	$L__BB30_2;
$L__BB30_3:
	ret;

}
	// .globl	_Z12gpukernelWNcILi1EEvPdS0_S0_i
.visible .entry _Z12gpukernelWNcILi1EEvPdS0_S0_i(
	.param .u64 .ptr .align 1 _Z12gpukernelWNcILi1EEvPdS0_S0_i_param_0,
	.param .u64 .ptr .align 1 _Z12gpukernelWNcILi1EEvPdS0_S0_i_param_1,
	.param .u64 .ptr .align 1 _Z12gpukernelWNcILi1EEvPdS0_S0_i_param_2,
	.param .u32 _Z12gpukernelWNcILi1EEvPdS0_S0_i_param_3
)
{
	.reg .pred 	%p<3>;
	.reg .b32 	%r<7>;
	.reg .b64 	%rd<13>;
	.reg .b64 	%fd<100>;

	ld.param.u64 	%rd5, [_Z12gpukernelWNcILi1EEvPdS0_S0_i_param_0];
	ld.param.u64 	%rd6, [_Z12gpukernelWNcILi1EEvPdS0_S0_i_param_1];
	ld.param.u32 	%r4, [_Z12gpukernelWNcILi1EEvPdS0_S0_i_param_3];
	setp.lt.s32 	%p1, %r4, 1;
	@%p1 bra 	$L__BB31_3;
	cvta.to.global.u64 	%rd7, %rd5;
	mov.u32 	%r5, %tid.x;
	mul.wide.u32 	%rd8, %r5, 8;
	add.s64 	%rd1, %rd7, %rd8;
	ld.global.f64 	%fd99, [%rd1];
	neg.s32 	%r6, %r4;
	mul.wide.u32 	%rd9, %r5, 256;
	cvta.to.global.u64 	%rd10, %rd6;
	add.s64 	%rd11, %rd9, %rd10;
	add.s64 	%rd12, %rd11, 128;
$L__BB31_2:
	ld.global.f64 	%fd4, [%rd12+-128];
	add.f64 	%fd5, %fd4, 0d0000000000000000;
	add.f64 	%fd6, %fd99, %fd5;
	st.global.f64 	[%rd1], %fd6;
	ld.global.f64 	%fd7, [%rd12+-120];
	add.f64 	%fd8, %fd7, 0d0000000000000000;
	add.f64 	%fd9, %fd6, %fd8;
	st.global.f64 	[%rd1], %fd9;
	ld.global.f64 	%fd10, [%rd12+-112];
	add.f64 	%fd11, %fd10, 0d0000000000000000;
	add.f64 	%fd12, %fd9, %fd11;
	st.global.f64 	[%rd1], %fd12;
	ld.global.f64 	%fd13, [%rd12+-104];
	add.f64 	%fd14, %fd13, 0d0000000000000000;
	add.f64 	%fd15, %fd12, %fd14;
	st.global.f64 	[%rd1], %fd15;
	ld.global.f64 	%fd16, [%rd12+-96];
	add.f64 	%fd17, %fd16, 0d0000000000000000;
	add.f64 	%fd18, %fd15, %fd17;
	st.global.f64 	[%rd1], %fd18;
	ld.global.f64 	%fd19, [%rd12+-88];
	add.f64 	%fd20, %fd19, 0d0000000000000000;
	add.f64 	%fd21, %fd18, %fd20;
	st.global.f64 	[%rd1], %fd21;
	ld.global.f64 	%fd22, [%rd12+-80];
	add.f64 	%fd23, %fd22, 0d0000000000000000;
	add.f64 	%fd24, %fd21, %fd23;
	st.global.f64 	[%rd1], %fd24;
	ld.global.f64 	%fd25, [%rd12+-72];
	add.f64 	%fd26, %fd25, 0d0000000000000000;
	add.f64 	%fd27, %fd24, %fd26;
	st.global.f64 	[%rd1], %fd27;
	ld.global.f64 	%fd28, [%rd12+-64];
	add.f64 	%fd29, %fd28, 0d0000000000000000;
	add.f64 	%fd30, %fd27, %fd29;
	st.global.f64 	[%rd1], %fd30;
	ld.global.f64 	%fd31, [%rd12+-56];
	add.f64 	%fd32, %fd31, 0d0000000000000000;
	add.f64 	%fd33, %fd30, %fd32;
	st.global.f64 	[%rd1], %fd33;
	ld.global.f64 	%fd34, [%rd12+-48];
	add.f64 	%fd35, %fd34, 0d0000000000000000;
	add.f64 	%fd36, %fd33, %fd35;
	st.global.f64 	[%rd1], %fd36;
	ld.global.f64 	%fd37, [%rd12+-40];
	add.f64 	%fd38, %fd37, 0d0000000000000000;
	add.f64 	%fd39, %fd36, %fd38;
	st.global.f64 	[%rd1], %fd39;
	ld.global.f64 	%fd40, [%rd12+-32];
	add.f64 	%fd41, %fd40, 0d0000000000000000;
	add.f64 	%fd42, %fd39, %fd41;
	st.global.f64 	[%rd1], %fd42;
	ld.global.f64 	%fd43, [%rd12+-24];
	add.f64 	%fd44, %fd43, 0d0000000000000000;
	add.f64 	%fd45, %fd42, %fd44;
	st.global.f64 	[%rd1], %fd45;
	ld.global.f64 	%fd46, [%rd12+-16];
	add.f64 	%fd47, %fd46, 0d0000000000000000;
	add.f64 	%fd48, %fd45, %fd47;
	st.global.f64 	[%rd1], %fd48;
	ld.global.f64 	%fd49, [%rd12+-8];
	add.f64 	%fd50, %fd49, 0d0000000000000000;
	add.f64 	%fd51, %fd48, %fd50;
	st.global.f64 	[%rd1], %fd51;
	ld.global.f64 	%fd52, [%rd12];
	add.f64 	%fd53, %fd52, 0d0000000000000000;
	add.f64 	%fd54, %fd51, %fd53;
	st.global.f64 	[%rd1], %fd54;
	ld.global.f64 	%fd55, [%rd12+8];
	add.f64 	%fd56, %fd55, 0d0000000000000000;
	add.f64 	%fd57, %fd54, %fd56;
	st.global.f64 	[%rd1], %fd57;
	ld.global.f64 	%fd58, [%rd12+16];
	add.f64 	%fd59, %fd58, 0d0000000000000000;
	add.f64 	%fd60, %fd57, %fd59;
	st.global.f64 	[%rd1], %fd60;
	ld.global.f64 	%fd61, [%rd12+24];
	add.f64 	%fd62, %fd61, 0d0000000000000000;
	add.f64 	%fd63, %fd60, %fd62;
	st.global.f64 	[%rd1], %fd63;
	ld.global.f64 	%fd64, [%rd12+32];
	add.f64 	%fd65, %fd64, 0d0000000000000000;
	add.f64 	%fd66, %fd63, %fd65;
	st.global.f64 	[%rd1], %fd66;
	ld.global.f64 	%fd67, [%rd12+40];
	add.f64 	%fd68, %fd67, 0d0000000000000000;
	add.f64 	%fd69, %fd66, %fd68;
	st.global.f64 	[%rd1], %fd69;
	ld.global.f64 	%fd70, [%rd12+48];
	add.f64 	%fd71, %fd70, 0d0000000000000000;
	add.f64 	%fd72, %fd69, %fd71;
	st.global.f64 	[%rd1], %fd72;
	ld.global.f64 	%fd73, [%rd12+56];
	add.f64 	%fd74, %fd73, 0d0000000000000000;
	add.f64 	%fd75, %fd72, %fd74;
	st.global.f64 	[%rd1], %fd75;
	ld.global.f64 	%fd76, [%rd12+64];
	add.f64 	%fd77, %fd76, 0d0000000000000000;
	add.f64 	%fd78, %fd75, %fd77;
	st.global.f64 	[%rd1], %fd78;
	ld.global.f64 	%fd79, [%rd12+72];
	add.f64 	%fd80, %fd79, 0d0000000000000000;
	add.f64 	%fd81, %fd78, %fd80;
	st.global.f64 	[%rd1], %fd81;
	ld.global.f64 	%fd82, [%rd12+80];
	add.f64 	%fd83, %fd82, 0d0000000000000000;
	add.f64 	%fd84, %fd81, %fd83;
	st.global.f64 	[%rd1], %fd84;
	ld.global.f64 	%fd85, [%rd12+88];
	add.f64 	%fd86, %fd85, 0d0000000000000000;
	add.f64 	%fd87, %fd84, %fd86;
	st.global.f64 	[%rd1], %fd87;
	ld.global.f64 	%fd88, [%rd12+96];
	add.f64 	%fd89, %fd88, 0d0000000000000000;
	add.f64 	%fd90, %fd87, %fd89;
	st.global.f64 	[%rd1], %fd90;
	ld.global.f64 	%fd91, [%rd12+104];
	add.f64 	%fd92, %fd91, 0d0000000000000000;
	add.f64 	%fd93, %fd90, %fd92;
	st.global.f64 	[%rd1], %fd93;
	ld.global.f64 	%fd94, [%rd12+112];
	add.f64 	%fd95, %fd94, 0d0000000000000000;
	add.f64 	%fd96, %fd93, %fd95;
	st.global.f64 	[%rd1], %fd96;
	ld.global.f64 	%fd97, [%rd12+120];
	add.f64 	%fd98, %fd97, 0d0000000000000000;
	add.f64 	%fd99, %fd96, %fd98;
	st.global.f64 	[%rd1], %fd99;
	add.s32 	%r6, %r6, 1;
	setp.ne.s32 	%p2, %r6, 0;
	add.s64 	%rd12, %rd12, 8192;
	@%p2 bra 	$L__BB31_2;
$L__BB31_3:
	ret;

}
	// .globl	_Z13gpukernelWNr2ILi32EEvPdS0_S0_i
.visible .entry _Z13gpukernelWNr2ILi32EEvPdS0_S0_i(
	.param .u64 .ptr .align 1 _Z13gpukernelWNr2ILi32EEvPdS0_S0_i_param_0,
	.param .u64 .ptr .align 1 _Z13gpukernelWNr2ILi32EEvPdS0_S0_i_param_1,
	.param .u64 .ptr .align 1 _Z13gpukernelWNr2ILi32EEvPdS0_S0_i_param_2,
	.param .u32 _Z13gpukernelWNr2ILi32EEvPdS0_S0_i_param_3
)
{
	.reg .pred 	%p<15>;
	.reg .b32 	%r<36>;
	.reg .b64 	%rd<24>;
	.reg .b64 	%fd<29>;

	ld.param.u64 	%rd6, [_Z13gpukernelWNr2ILi32EEvPdS0_S0_i_param_0];
	ld.param.u64 	%rd7, [_Z13gpukernelWNr2ILi32EEvPdS0_S0_i_param_1];
	ld.param.u32 	%r20, [_Z13gpukernelWNr2ILi32EEvPdS0_S0_i_param_3];
	cvta.to.global.u64 	%rd1, %rd7;
	cvta.to.global.u64 	%rd2, %rd6;
	setp.lt.s32 	%p1, %r20, 1;
	@%p1 bra 	$L__BB32_23;
	mov.u32 	%r22, %tid.x;
	shr.u32 	%r1, %r22, 5;
	and.b32  	%r2, %r22, 31;
	neg.s32 	%r23, %r1;
	xor.b32  	%r3, %r1, 31;
	and.b32  	%r4, %r23, 3;
	and.b32  	%r5, %r22, 992;
	mul.wide.u32 	%rd8, %r1, 8;
	add.s64 	%rd3, %rd2, %rd8;
	add.s32 	%r6, %r1, 1;
	add.s32 	%r7, %r1, 2;
	add.s32 	%r8, %r1, 3;
	or.b32  	%r9, %r2, 64;
	mov.b32 	%r32, 0;
$L__BB32_2:
	setp.eq.s32 	%p2, %r4, 0;
	shl.b32 	%r11, %r32, 10;
	mov.u32 	%r33, %r1;
	@%p2 bra 	$L__BB32_11;
	setp.ne.s32 	%p3, %r2, 0;
	add.s32 	%r24, %r11, %r2;
	add.s32 	%r12, %r5, %r24;
	@%p3 bra 	$L__BB32_5;
	mul.wide.u32 	%rd9, %r12, 8;
	add.s64 	%rd10, %rd1, %rd9;
	ld.global.f64 	%fd1, [%rd10];
	add.f64 	%fd2, %fd1, 0d0000000000000000;
	ld.global.f64 	%fd3, [%rd3];
	add.f64 	%fd4, %fd2, %fd3;
	st.global.f64 	[%rd3], %fd4;
$L__BB32_5:
	setp.eq.s32 	%p4, %r4, 1;
	mov.u32 	%r33, %r6;
	@%p4 bra 	$L__BB32_11;
	setp.ne.s32 	%p5, %r2, 0;
	@%p5 bra 	$L__BB32_8;
	add.s32 	%r25, %r12, 32;
	mul.wide.u32 	%rd11, %r25, 8;
	add.s64 	%rd12, %rd1, %rd11;
	ld.global.f64 	%fd5, [%rd12];
	add.f64 	%fd6, %fd5, 0d0000000000000000;
	ld.global.f64 	%fd7, [%rd3+8];
	add.f64 	%fd8, %fd6, %fd7;
	st.global.f64 	[%rd3+8], %fd8;
$L__BB32_8:
	setp.eq.s32 	%p6, %r4, 2;
	mov.u32 	%r33, %r7;
	@%p6 bra 	$L__BB32_11;
	setp.ne.s32 	%p7, %r2, 0;
	add.s32 	%r26, %r12, 64;
	cvt.u64.u32 	%rd4, %r26;
	mov.u32 	%r33, %r8;
	@%p7 bra 	$L__BB32_11;
	shl.b64 	%rd13, %rd4, 3;
	add.s64 	%rd14, %rd1, %rd13;
	ld.global.f64 	%fd9, [%rd14];
	add.f64 	%fd10, %fd9, 0d0000000000000000;
	ld.global.f64 	%fd11, [%rd3+16];
	add.f64 	%fd12, %fd10, %fd11;
	st.global.f64 	[%rd3+16], %fd12;
	mov.u32 	%r33, %r8;
$L__BB32_11:
	setp.lt.u32 	%p8, %r3, 3;
	@%p8 bra 	$L__BB32_22;
	add.s32 	%r27, %r9, %r11;
	shl.b32 	%r28, %r33, 5;
	add.s32 	%r34, %r27, %r28;
$L__BB32_13:
	setp.ne.s32 	%p9, %r2, 0;
	mul.wide.u32 	%rd15, %r33, 8;
	add.s64 	%rd5, %rd2, %rd15;
	@%p9 bra 	$L__BB32_15;
	add.s32 	%r29, %r34, -64;
	mul.wide.u32 	%rd16, %r29, 8;
	add.s64 	%rd17, %rd1, %rd16;
	ld.global.f64 	%fd13, [%rd17];
	add.f64 	%fd14, %fd13, 0d0000000000000000;
	ld.global.f64 	%fd15, [%rd5];
	add.f64 	%fd16, %fd14, %fd15;
	st.global.f64 	[%rd5], %fd16;
$L__BB32_15:
	setp.ne.s32 	%p10, %r2, 0;
	@%p10 bra 	$L__BB32_17;
	add.s32 	%r30, %r34, -32;
	mul.wide.u32 	%rd18, %r30, 8;
	add.s64 	%rd19, %rd1, %rd18;
	ld.global.f64 	%fd17, [%rd19];
	add.f64 	%fd18, %fd17, 0d0000000000000000;
	ld.global.f64 	%fd19, [%rd5+8];
	add.f64 	%fd20, %fd18, %fd19;
	st.global.f64 	[%rd5+8], %fd20;
$L__BB32_17:
	setp.ne.s32 	%p11, %r2, 0;
	@%p11 bra 	$L__BB32_19;
	mul.wide.u32 	%rd20, %r34, 8;
	add.s64 	%rd21, %rd1, %rd20;
	ld.global.f64 	%fd21, [%rd21];
	add.f64 	%fd22, %fd21, 0d0000000000000000;
	ld.global.f64 	%fd23, [%rd5+16];
	add.f64 	%fd24, %fd22, %fd23;
	st.global.f64 	[%rd5+16], %fd24;
$L__BB32_19:
	setp.ne.s32 	%p12, %r2, 0;
	@%p12 bra 	$L__BB32_21;
	add.s32 	%r31, %r34, 32;
	mul.wide.u32 	%rd22, %r31, 8;
	add.s64 	%rd23, %rd1, %rd22;
	ld.global.f64 	%fd25, [%rd23];
	add.f64 	%fd26, %fd25, 0d0000000000000000;
	ld.global.f64 	%fd27, [%rd5+24];
	add.f64 	%fd28, %fd26, %fd27;
	st.global.f64 	[%rd5+24], %fd28;
$L__BB32_21:
	add.s32 	%r33, %r33, 4;
	add.s32 	%r34, %r34, 128;
	setp.ne.s32 	%p13, %r33, 32;
	@%p13 bra 	$L__BB32_13;
$L__BB32_22:
	add.s32 	%r32, %r32, 1;
	setp.ne.s32 	%p14, %r32, %r20;
	@%p14 bra 	$L__BB32_2;
$L__BB32_23:
	ret;

}
	// .globl	_Z13gpukernelWNr2ILi16EEvPdS0_S0_i
.visible .entry _Z13gpukernelWNr2ILi16EEvPdS0_S0_i(
	.param .u64 .ptr .align 1 _Z13gpukernelWNr2ILi16EEvPdS0_S0_i_param_0,
	.param .u64 .ptr .align 1 _Z13gpukernelWNr2ILi16EEvPdS0_S0_i_param_1,
	.param .u64 .ptr .align 1 _Z13gpukernelWNr2ILi16EEvPdS0_S0_i_param_2,
	.param .u32 _Z13gpukernelWNr2ILi16EEvPdS0_S0_i_param_3
)
{
	.reg .pred 	%p<7>;
	.reg .b32 	%r<16>;
	.reg .b64 	%rd<18>;
	.reg .b64 	%fd<8>;

	ld.param.u64 	%rd8, [_Z13gpukernelWNr2ILi16EEvPdS0_S0_i_param_0];
	ld.param.u64 	%rd9, [_Z13gpukernelWNr2ILi16EEvPdS0_S0_i_param_1];
	ld.param.u32 	%r10, [_Z13gpukernelWNr2ILi16EEvPdS0_S0_i_param_3];
	setp.lt.s32 	%p1, %r10, 1;
	@%p1 bra 	$L__BB33_10;
	mov.u32 	%r1, %tid.x;
	shr.u32 	%r2, %r1, 4;
	and.b32  	%r3, %r1, 15;
	cvt.u64.u32 	%rd10, %r1;
	and.b64  	%rd1, %rd10, 15;
	cvta.to.global.u64 	%rd2, %rd8;
	cvta.to.global.u64 	%rd3, %rd9;
	mov.b32 	%r13, 0;
$L__BB33_2:
	setp.gt.u32 	%p2, %r1, 511;
	@%p2 bra 	$L__BB33_9;
	shl.b32 	%r12, %r13, 10;
	cvt.u64.u32 	%rd11, %r12;
	or.b64  	%rd4, %rd1, %rd11;
	mov.u32 	%r14, %r2;
$L__BB33_4:
	mov.u32 	%r5, %r14;
	mul.wide.u32 	%rd12, %r5, 32;
	add.s64 	%rd13, %rd4, %rd12;
	shl.b64 	%rd14, %rd13, 3;
	add.s64 	%rd17, %rd3, %rd14;
	mov.f64 	%fd7, 0d0000000000000000;
	mov.u32 	%r15, %r3;
$L__BB33_5:
	ld.global.f64 	%fd4, [%rd17];
	add.f64 	%fd7, %fd7, %fd4;
	add.s32 	%r7, %r15, 16;
	add.s64 	%rd17, %rd17, 128;
	setp.lt.u32 	%p3, %r15, 16;
	mov.u32 	%r15, %r7;
	@%p3 bra 	$L__BB33_5;
	setp.ne.s32 	%p4, %r3, 0;
	@%p4 bra 	$L__BB33_8;
	mul.wide.u32 	%rd15, %r5, 8;
	add.s64 	%rd16, %rd2, %rd15;
	ld.global.f64 	%fd5, [%rd16];
	add.f64 	%fd6, %fd7, %fd5;
	st.global.f64 	[%rd16], %fd6;
$L__BB33_8:
	add.s32 	%r14, %r5, 2;
	setp.lt.u32 	%p5, %r5, 30;
	@%p5 bra 	$L__BB33_4;
$L__BB33_9:
	add.s32 	%r13, %r13, 1;
	setp.ne.s32 	%p6, %r13, %r10;
	@%p6 bra 	$L__BB33_2;
$L__BB33_10:
	ret;

}
	// .globl	_Z13gpukernelWNr2ILi8EEvPdS0_S0_i
.visible .entry _Z13gpukernelWNr2ILi8EEvPdS0_S0_i(
	.param .u64 .ptr .align 1 _Z13gpukernelWNr2ILi8EEvPdS0_S0_i_param_0,
	.param .u64 .ptr .align 1 _Z13gpukernelWNr2ILi8EEvPdS0_S0_i_param_1,
	.param .u64 .ptr .align 1 _Z13gpukernelWNr2ILi8EEvPdS0_S0_i_param_2,
	.param .u32 _Z13gpukernelWNr2ILi8EEvPdS0_S0_i_param_3
)
{
	.reg .pred 	%p<7>;
	.reg .b32 	%r<16>;
	.reg .b64 	%rd<18>;
	.reg .b64 	%fd<8>;

	ld.param.u64 	%rd8, [_Z13gpukernelWNr2ILi8EEvPdS0_S0_i_param_0];
	ld.param.u64 	%rd9, [_Z13gpukernelWNr2ILi8EEvPdS0_S0_i_param_1];
	ld.param.u32 	%r10, [_Z13gpukernelWNr2ILi8EEvPdS0_S0_i_param_3];
	setp.lt.s32 	%p1, %r10, 1;
	@%p1 bra 	$L__BB34_10;
	mov.u32 	%r1, %tid.x;
	shr.u32 	%r2, %r1, 3;
	and.b32  	%r3, %r1, 7;
	cvt.u64.u32 	%rd10, %r1;
	and.b64  	%rd1, %rd10, 7;
	cvta.to.global.u64 	%rd2, %rd8;
	cvta.to.global.u64 	%rd3, %rd9;
	mov.b32 	%r13, 0;
$L__BB34_2:
	setp.gt.u32 	%p2, %r1, 255;
	@%p2 bra 	$L__BB34_9;
	shl.b32 	%r12, %r13, 10;
	cvt.u64.u32 	%rd11, %r12;
	or.b64  	%rd4, %rd1, %rd11;
	mov.u32 	%r14, %r2;
$L__BB34_4:
	mov.u32 	%r5, %r14;
	mul.wide.u32 	%rd12, %r5, 32;
	add.s64 	%rd13, %rd4, %rd12;
	shl.b64 	%rd14, %rd13, 3;
	add.s64 	%rd17, %rd3, %rd14;
	mov.f64 	%fd7, 0d0000000000000000;
	mov.u32 	%r15, %r3;
$L__BB34_5:
	ld.global.f64 	%fd4, [%rd17];
	add.f64 	%fd7, %fd7, %fd4;
	add.s32 	%r7, %r15, 8;
	add.s64 	%rd17, %rd17, 64;
	setp.lt.u32 	%p3, %r15, 24;
	mov.u32 	%r15, %r7;
	@%p3 bra 	$L__BB34_5;
	setp.ne.s32 	%p4, %r3, 0;
	@%p4 bra 	$L__BB34_8;
	mul.wide.u32 	%rd15, %r5, 8;
	add.s64 	%rd16, %rd2, %rd15;
	ld.global.f64 	%fd5, [%rd16];
	add.f64 	%fd6, %fd7, %fd5;
	st.global.f64 	[%rd16], %fd6;
$L__BB34_8:
	add.s32 	%r14, %r5, 4;
	setp.lt.u32 	%p5, %r5, 28;
	@%p5 bra 	$L__BB34_4;
$L__BB34_9:
	add.s32 	%r13, %r13, 1;
	setp.ne.s32 	%p6, %r13, %r10;
	@%p6 bra 	$L__BB34_2;
$L__BB34_10:
	ret;

}
	// .globl	_Z13gpukernelWNr2ILi4EEvPdS0_S0_i
.visible .entry _Z13gpukernelWNr2ILi4EEvPdS0_S0_i(
	.param .u64 .ptr .align 1 _Z13gpukernelWNr2ILi4EEvPdS0_S0_i_param_0,
	.param .u64 .ptr .align 1 _Z13gpukernelWNr2ILi4EEvPdS0_S0_i_param_1,
	.param .u64 .ptr .align 1 _Z13gpukernelWNr2ILi4EEvPdS0_S0_i_param_2,
	.param .u32 _Z13gpukernelWNr2ILi4EEvPdS0_S0_i_param_3
)
{
	.reg .pred 	%p<6>;
	.reg .b32 	%r<17>;
	.reg .b64 	%rd<18>;
	.reg .b64 	%fd<19>;

	ld.param.u64 	%rd7, [_Z13gpukernelWNr2ILi4EEvPdS0_S0_i_param_0];
	ld.param.u32 	%r8, [_Z13gpukernelWNr2ILi4EEvPdS0_S0_i_param_3];
	setp.lt.s32 	%p1, %r8, 1;
	@%p1 bra 	$L__BB35_8;
	mov.u32 	%r1, %tid.x;
	shr.u32 	%r2, %r1, 2;
	and.b32  	%r3, %r1, 3;
	shl.b32 	%r10, %r1, 1;
	cvt.u64.u32 	%rd9, %r10;
	and.b64  	%rd10, %rd9, 2040;
	cvta.to.global.u64 	%rd11, %rd7;
	add.s64 	%rd1, %rd11, %rd10;
	mov.b32 	%r15, 0;
$L__BB35_2:
	setp.gt.u32 	%p2, %r1, 127;
	@%p2 bra 	$L__BB35_7;
	ld.param.u64 	%rd15, [_Z13gpukernelWNr2ILi4EEvPdS0_S0_i_param_1];
	shl.b32 	%r11, %r15, 10;
	shl.b32 	%r12, %r2, 5;
	or.b32  	%r13, %r12, %r3;
	add.s32 	%r14, %r13, %r11;
	mul.wide.u32 	%rd12, %r14, 8;
	cvta.to.global.u64 	%rd13, %rd15;
	add.s64 	%rd14, %rd13, %rd12;
	add.s64 	%rd16, %rd14, 128;
	mov.u64 	%rd17, %rd1;
	mov.u32 	%r16, %r2;
$L__BB35_4:
	setp.ne.s32 	%p3, %r3, 0;
	@%p3 bra 	$L__BB35_6;
	ld.global.f64 	%fd1, [%rd16+-128];
	ld.global.f64 	%fd2, [%rd16+-96];
	ld.global.f64 	%fd3, [%rd16+-64];
	ld.global.f64 	%fd4, [%rd16+-32];
	ld.global.f64 	%fd5, [%rd16];
	ld.global.f64 	%fd6, [%rd16+32];
	ld.global.f64 	%fd7, [%rd16+64];
	ld.global.f64 	%fd8, [%rd16+96];
	ld.global.f64 	%fd9, [%rd17];
	add.f64 	%fd10, %fd1, 0d0000000000000000;
	add.f64 	%fd11, %fd10, %fd2;
	add.f64 	%fd12, %fd11, %fd3;
	add.f64 	%fd13, %fd12, %fd4;
	add.f64 	%fd14, %fd13, %fd5;
	add.f64 	%fd15, %fd14, %fd6;
	add.f64 	%fd16, %fd15, %fd7;
	add.f64 	%fd17, %fd16, %fd8;
	add.f64 	%fd18, %fd17, %fd9;
	st.global.f64 	[%rd17], %fd18;
$L__BB35_6:
	add.s32 	%r6, %r16, 8;
	add.s64 	%rd17, %rd17, 64;
	add.s64 	%rd16, %rd16, 2048;
	setp.lt.u32 	%p4, %r16, 24;
	mov.u32 	%r16, %r6;
	@%p4 bra 	$L__BB35_4;
$L__BB35_7:
	add.s32 	%r15, %r15, 1;
	setp.ne.s32 	%p5, %r15, %r8;
	@%p5 bra 	$L__BB35_2;
$L__BB35_8:
	ret;

}
	// .globl	_Z13gpukernelWNr2ILi2EEvPdS0_S0_i
.visible .entry _Z13gpukernelWNr2ILi2EEvPdS0_S0_i(
	.param .u64 .ptr .align 1 _Z13gpukernelWNr2ILi2EEvPdS0_S0_i_param_0,
	.param .u64 .ptr .align 1 _Z13gpukernelWNr2ILi2EEvPdS0_S0_i_param_1,
	.param .u64 .ptr .align 1 _Z13gpukernelWNr2ILi2EEvPdS0_S0_i_param_2,
	.param .u32 _Z13gpukernelWNr2ILi2EEvPdS0_S0_i_param_3
)
{
	.reg .pred 	%p<6>;
	.reg .b32 	%r<17>;
	.reg .b64 	%rd<18>;
	.reg .b64 	%fd<35>;

	ld.param.u64 	%rd7, [_Z13gpukernelWNr2ILi2EEvPdS0_S0_i_param_0];
	ld.param.u32 	%r8, [_Z13gpukernelWNr2ILi2EEvPdS0_S0_i_param_3];
	setp.lt.s32 	%p1, %r8, 1;
	@%p1 bra 	$L__BB36_8;
	mov.u32 	%r1, %tid.x;
	shr.u32 	%r2, %r1, 1;
	and.b32  	%r3, %r1, 1;
	shl.b32 	%r10, %r1, 2;
	cvt.u64.u32 	%rd9, %r10;
	and.b64  	%rd10, %rd9, 4088;
	cvta.to.global.u64 	%rd11, %rd7;
	add.s64 	%rd1, %rd11, %rd10;
	mov.b32 	%r15, 0;
$L__BB36_2:
	setp.gt.u32 	%p2, %r1, 63;
	@%p2 bra 	$L__BB36_7;
	ld.param.u64 	%rd15, [_Z13gpukernelWNr2ILi2EEvPdS0_S0_i_param_1];
	shl.b32 	%r11, %r15, 10;
	shl.b32 	%r12, %r2, 5;
	or.b32  	%r13, %r12, %r3;
	add.s32 	%r14, %r13, %r11;
	mul.wide.u32 	%rd12, %r14, 8;
	cvta.to.global.u64 	%rd13, %rd15;
	add.s64 	%rd14, %rd13, %rd12;
	add.s64 	%rd16, %rd14, 128;
	mov.u64 	%rd17, %rd1;
	mov.u32 	%r16, %r2;
$L__BB36_4:
	setp.ne.s32 	%p3, %r3, 0;
	@%p3 bra 	$L__BB36_6;
	ld.global.f64 	%fd1, [%rd16+-128];
	ld.global.f64 	%fd2, [%rd16+-112];
	ld.global.f64 	%fd3, [%rd16+-96];
	ld.global.f64 	%fd4, [%rd16+-80];
	ld.global.f64 	%fd5, [%rd16+-64];
	ld.global.f64 	%fd6, [%rd16+-48];
	ld.global.f64 	%fd7, [%rd16+-32];
	ld.global.f64 	%fd8, [%rd16+-16];
	ld.global.f64 	%fd9, [%rd16];
	ld.global.f64 	%fd10, [%rd16+16];
	ld.global.f64 	%fd11, [%rd16+32];
	ld.global.f64 	%fd12, [%rd16+48];
	ld.global.f64 	%fd13, [%rd16+64];
	ld.global.f64 	%fd14, [%rd16+80];
	ld.global.f64 	%fd15, [%rd16+96];
	ld.global.f64 	%fd16, [%rd16+112];
	ld.global.f64 	%fd17, [%rd17];
	add.f64 	%fd18, %fd1, 0d0000000000000000;
	add.f64 	%fd19, %fd18, %fd2;
	add.f64 	%fd20, %fd19, %fd3;
	add.f64 	%fd21, %fd20, %fd4;
	add.f64 	%fd22, %fd21, %fd5;
	add.f64 	%fd23, %fd22, %fd6;
	add.f64 	%fd24, %fd23, %fd7;
	add.f64 	%fd25, %fd24, %fd8;
	add.f64 	%fd26, %fd25, %fd9;
	add.f64 	%fd27, %fd26, %fd10;
	add.f64 	%fd28, %fd27, %fd11;
	add.f64 	%fd29, %fd28, %fd12;
	add.f64 	%fd30, %fd29, %fd13;
	add.f64 	%fd31, %fd30, %fd14;
	add.f64 	%fd32, %fd31, %fd15;
	add.f64 	%fd33, %fd32, %fd16;
	add.f64 	%fd34, %fd33, %fd17;
	st.global.f64 	[%rd17], %fd34;
$L__BB36_6:
	add.s32 	%r6, %r16, 16;
	add.s64 	%rd17, %rd17, 128;
	add.s64 	%rd16, %rd16, 4096;
	setp.lt.u32 	%p4, %r16, 16;
	mov.u32 	%r16, %r6;
	@%p4 bra 	$L__BB36_4;
$L__BB36_7:
	add.s32 	%r15, %r15, 1;
	setp.ne.s32 	%p5, %r15, %r8;
	@%p5 bra 	$L__BB36_2;
$L__BB36_8:
	ret;

}
	// .globl	_Z13gpukernelWNr2ILi1EEvPdS0_S0_i
.visible .entry _Z13gpukernelWNr2ILi1EEvPdS0_S0_i(
	.param .u64 .ptr .align 1 _Z13gpukernelWNr2ILi1EEvPdS0_S0_i_param_0,
	.param .u64 .ptr .align 1 _Z13gpukernelWNr2ILi1EEvPdS0_S0_i_param_1,
	.param .u64 .ptr .align 1 _Z13gpukernelWNr2ILi1EEvPdS0_S0_i_param_2,
	.param .u32 _Z13gpukernelWNr2ILi1EEvPdS0_S0_i_param_3
)
{
	.reg .pred 	%p<4>;
	.reg .b32 	%r<11>;
	.reg .b64 	%rd<9>;
	.reg .b64 	%fd<67>;

	ld.param.u64 	%rd3, [_Z13gpukernelWNr2ILi1EEvPdS0_S0_i_param_0];
	ld.param.u64 	%rd4, [_Z13gpukernelWNr2ILi1EEvPdS0_S0_i_param_1];
	ld.param.u32 	%r8, [_Z13gpukernelWNr2ILi1EEvPdS0_S0_i_param_3];
	setp.lt.s32 	%p1, %r8, 1;
	@%p1 bra 	$L__BB37_5;
	cvta.to.global.u64 	%rd5, %rd3;
	mov.u32 	%r1, %tid.x;
	shl.b32 	%r9, %r1, 5;
	mul.wide.u32 	%rd6, %r1, 8;
	add.s64 	%rd1, %rd5, %rd6;
	neg.s32 	%r10, %r8;
	cvta.to.global.u64 	%rd2, %rd4;
$L__BB37_2:
	setp.gt.u32 	%p2, %r1, 31;
	@%p2 bra 	$L__BB37_4;
	mul.wide.u32 	%rd7, %r9, 8;
	add.s64 	%rd8, %rd2, %rd7;
	ld.global.f64 	%fd1, [%rd8];
	add.f64 	%fd2, %fd1, 0d0000000000000000;
	ld.global.f64 	%fd3, [%rd8+8];
	add.f64 	%fd4, %fd2, %fd3;
	ld.global.f64 	%fd5, [%rd8+16];
	add.f64 	%fd6, %fd4, %fd5;
	ld.global.f64 	%fd7, [%rd8+24];
	add.f64 	%fd8, %fd6, %fd7;
	ld.global.f64 	%fd9, [%rd8+32];
	add.f64 	%fd10, %fd8, %fd9;
	ld.global.f64 	%fd11, [%rd8+40];
	add.f64 	%fd12, %fd10, %fd11;
	ld.global.f64 	%fd13, [%rd8+48];
	add.f64 	%fd14, %fd12, %fd13;
	ld.global.f64 	%fd15, [%rd8+56];
	add.f64 	%fd16, %fd14, %fd15;
	ld.global.f64 	%fd17, [%rd8+64];
	add.f64 	%fd18, %fd16, %fd17;
	ld.global.f64 	%fd19, [%rd8+72];
	add.f64 	%fd20, %fd18, %fd19;
	ld.global.f64 	%fd21, [%rd8+80];
	add.f64 	%fd22, %fd20, %fd21;
	ld.global.f64 	%fd23, [%rd8+88];
	add.f64 	%fd24, %fd22, %fd23;
	ld.global.f64 	%fd25, [%rd8+96];
	add.f64 	%fd26, %fd24, %fd25;
	ld.global.f64 	%fd27, [%rd8+104];
	add.f64 	%fd28, %fd26, %fd27;
	ld.global.f64 	%fd29, [%rd8+112];
	add.f64 	%fd30, %fd28, %fd29;
	ld.global.f64 	%fd31, [%rd8+120];
	add.f64 	%fd32, %fd30, %fd31;
	ld.global.f64 	%fd33, [%rd8+128];
	add.f64 	%fd34, %fd32, %fd33;
	ld.global.f64 	%fd35, [%rd8+136];
	add.f64 	%fd36, %fd34, %fd35;
	ld.global.f64 	%fd37, [%rd8+144];
	add.f64 	%fd38, %fd36, %fd37;
	ld.global.f64 	%fd39, [%rd8+152];
	add.f64 	%fd40, %fd38, %fd39;
	ld.global.f64 	%fd41, [%rd8+160];
	add.f64 	%fd42, %fd40, %fd41;
	ld.global.f64 	%fd43, [%rd8+168];
	add.f64 	%fd44, %fd42, %fd43;
	ld.global.f64 	%fd45, [%rd8+176];
	add.f64 	%fd46, %fd44, %fd45;
	ld.global.f64 	%fd47, [%rd8+184];
	add.f64 	%fd48, %fd46, %fd47;
	ld.global.f64 	%fd49, [%rd8+192];
	add.f64 	%fd50, %fd48, %fd49;
	ld.global.f64 	%fd51, [%rd8+200];
	add.f64 	%fd52, %fd50, %fd51;
	ld.global.f64 	%fd53, [%rd8+208];
	add.f64 	%fd54, %fd52, %fd53;
	ld.global.f64 	%fd55, [%rd8+216];
	add.f64 	%fd56, %fd54, %fd55;
	ld.global.f64 	%fd57, [%rd8+224];
	add.f64 	%fd58, %fd56, %fd57;
	ld.global.f64 	%fd59, [%rd8+232];
	add.f64 	%fd60, %fd58, %fd59;
	ld.global.f64 	%fd61, [%rd8+240];
	add.f64 	%fd62, %fd60, %fd61;
	ld.global.f64 	%fd63, [%rd8+248];
	add.f64 	%fd64, %fd62, %fd63;
	ld.global.f64 	%fd65, [%rd1];
	add.f64 	%fd66, %fd64, %fd65;
	st.global.f64 	[%rd1], %fd66;
$L__BB37_4:
	add.s32 	%r10, %r10, 1;
	setp.ne.s32 	%p3, %r10, 0;
	add.s32 	%r9, %r9, 1024;
	@%p3 bra 	$L__BB37_2;
$L__BB37_5:
	ret;

}
	// .globl	_Z13gpukernelWNc2ILi32EEvPdS0_S0_i
.visible .entry _Z13gpukernelWNc2ILi32EEvPdS0_S0_i(
	.param .u64 .ptr .align 1 _Z13gpukernelWNc2ILi32EEvPdS0_S0_i_param_0,
	.param .u64 .ptr .align 1 _Z13gpukernelWNc2ILi32EEvPdS0_S0_i_param_1,
	.param .u64 .ptr .align 1 _Z13gpukernelWNc2ILi32EEvPdS0_S0_i_param_2,
	.param .u32 _Z13gpukernelWNc2ILi32EEvPdS0_S0_i_param_3
)
{
	.reg .pred 	%p<15>;
	.reg .b32 	%r<36>;
	.reg .b64 	%rd<24>;
	.reg .b64 	%fd<29>;

	ld.param.u64 	%rd6, [_Z13gpukernelWNc2ILi32EEvPdS0_S0_i_param_0];
	ld.param.u64 	%rd7, [_Z13gpukernelWNc2ILi32EEvPdS0_S0_i_param_1];
	ld.param.u32 	%r20, [_Z13gpukernelWNc2ILi32EEvPdS0_S0_i_param_3];
	cvta.to.global.u64 	%rd1, %rd6;
	cvta.to.global.u64 	%rd2, %rd7;
	setp.lt.s32 	%p1, %r20, 1;
	@%p1 bra 	$L__BB38_23;
	mov.u32 	%r22, %tid.x;
	and.b32  	%r1, %r22, 31;
	shr.u32 	%r2, %r22, 5;
	neg.s32 	%r23, %r2;
	xor.b32  	%r3, %r2, 31;
	and.b32  	%r4, %r23, 3;
	and.b32  	%r5, %r22, 992;
	mul.wide.u32 	%rd8, %r2, 8;
	add.s64 	%rd3, %rd1, %rd8;
	add.s32 	%r6, %r2, 1;
	add.s32 	%r7, %r2, 2;
	add.s32 	%r8, %r2, 3;
	or.b32  	%r9, %r1, 64;
	mov.b32 	%r32, 0;
$L__BB38_2:
	setp.eq.s32 	%p2, %r4, 0;
	shl.b32 	%r11, %r32, 10;
	mov.u32 	%r33, %r2;
	@%p2 bra 	$L__BB38_11;
	setp.ne.s32 	%p3, %r1, 0;
	add.s32 	%r24, %r1, %r11;
	add.s32 	%r12, %r24, %r5;
	@%p3 bra 	$L__BB38_5;
	mul.wide.u32 	%rd9, %r12, 8;
	add.s64 	%rd10, %rd2, %rd9;
	ld.global.f64 	%fd1, [%rd10];
	add.f64 	%fd2, %fd1, 0d0000000000000000;
	ld.global.f64 	%fd3, [%rd3];
	add.f64 	%fd4, %fd3, %fd2;
	st.global.f64 	[%rd3], %fd4;
$L__BB38_5:
	setp.eq.s32 	%p4, %r4, 1;
	mov.u32 	%r33, %r6;
	@%p4 bra 	$L__BB38_11;
	setp.ne.s32 	%p5, %r1, 0;
	@%p5 bra 	$L__BB38_8;
	add.s32 	%r25, %r12, 32;
	mul.wide.u32 	%rd11, %r25, 8;
	add.s64 	%rd12, %rd2, %rd11;
	ld.global.f64 	%fd5, [%rd12];
	add.f64 	%fd6, %fd5, 0d0000000000000000;
	ld.global.f64 	%fd7, [%rd3+8];
	add.f64 	%fd8, %fd7, %fd6;
	st.global.f64 	[%rd3+8], %fd8;
$L__BB38_8:
	setp.eq.s32 	%p6, %r4, 2;
	mov.u32 	%r33, %r7;
	@%p6 bra 	$L__BB38_11;
	setp.ne.s32 	%p7, %r1, 0;
	add.s32 	%r26, %r12, 64;
	cvt.u64.u32 	%rd4, %r26;
	mov.u32 	%r33, %r8;
	@%p7 bra 	$L__BB38_11;
	shl.b64 	%rd13, %rd4, 3;
	add.s64 	%rd14, %rd2, %rd13;
	ld.global.f64 	%fd9, [%rd14];
	add.f64 	%fd10, %fd9, 0d0000000000000000;
	ld.global.f64 	%fd11, [%rd3+16];
	add.f64 	%fd12, %fd11, %fd10;
	st.global.f64 	[%rd3+16], %fd12;
	mov.u32 	%r33, %r8;
$L__BB38_11:
	setp.lt.u32 	%p8, %r3, 3;
	@%p8 bra 	$L__BB38_22;
	add.s32 	%r27, %r9, %r11;
	shl.b32 	%r28, %r33, 5;
	add.s32 	%r34, %r27, %r28;
$L__BB38_13:
	setp.ne.s32 	%p9, %r1, 0;
	mul.wide.u32 	%rd15, %r33, 8;
	add.s64 	%rd5, %rd1, %rd15;
	@%p9 bra 	$L__BB38_15;
	add.s32 	%r29, %r34, -64;
	mul.wide.u32 	%rd16, %r29, 8;
	add.s64 	%rd17, %rd2, %rd16;
	ld.global.f64 	%fd13, [%rd17];
	add.f64 	%fd14, %fd13, 0d0000000000000000;
	ld.global.f64 	%fd15, [%rd5];
	add.f64 	%fd16, %fd15, %fd14;
	st.global.f64 	[%rd5], %fd16;
$L__BB38_15:
	setp.ne.s32 	%p10, %r1, 0;
	@%p10 bra 	$L__BB38_17;
	add.s32 	%r30, %r34, -32;
	mul.wide.u32 	%rd18, %r30, 8;
	add.s64 	%rd19, %rd2, %rd18;
	ld.global.f64 	%fd17, [%rd19];
	add.f64 	%fd18, %fd17, 0d0000000000000000;
	ld.global.f64 	%fd19, [%rd5+8];
	add.f64 	%fd20, %fd19, %fd18;
	st.global.f64 	[%rd5+8], %fd20;
$L__BB38_17:
	setp.ne.s32 	%p11, %r1, 0;
	@%p11 bra 	$L__BB38_19;
	mul.wide.u32 	%rd20, %r34, 8;
	add.s64 	%rd21, %rd2, %rd20;
	ld.global.f64 	%fd21, [%rd21];
	add.f64 	%fd22, %fd21, 0d0000000000000000;
	ld.global.f64 	%fd23, [%rd5+16];
	add.f64 	%fd24, %fd23, %fd22;
	st.global.f64 	[%rd5+16], %fd24;
$L__BB38_19:
	setp.ne.s32 	%p12, %r1, 0;
	@%p12 bra 	$L__BB38_21;
	add.s32 	%r31, %r34, 32;
	mul.wide.u32 	%rd22, %r31, 8;
	add.s64 	%rd23, %rd2, %rd22;
	ld.global.f64 	%fd25, [%rd23];
	add.f64 	%fd26, %fd25, 0d0000000000000000;
	ld.global.f64 	%fd27, [%rd5+24];
	add.f64 	%fd28, %fd27, %fd26;
	st.global.f64 	[%rd5+24], %fd28;
$L__BB38_21:
	add.s32 	%r33, %r33, 4;
	add.s32 	%r34, %r34, 128;
	setp.ne.s32 	%p13, %r33, 32;
	@%p13 bra 	$L__BB38_13;
$L__BB38_22:
	add.s32 	%r32, %r32, 1;
	setp.ne.s32 	%p14, %r32, %r20;
	@%p14 bra 	$L__BB38_2;
$L__BB38_23:
	ret;

}
	// .globl	_Z13gpukernelWNc2ILi16EEvPdS0_S0_i
.visible .entry _Z13gpukernelWNc2ILi16EEvPdS0_S0_i(
	.param .u64 .ptr .align 1 _Z13gpukernelWNc2ILi16EEvPdS0_S0_i_param_0,
	.param .u64 .ptr .align 1 _Z13gpukernelWNc2ILi16EEvPdS0_S0_i_param_1,
	.param .u64 .ptr .align 1 _Z13gpukernelWNc2ILi16EEvPdS0_S0_i_param_2,
	.param .u32 _Z13gpukernelWNc2ILi16EEvPdS0_S0_i_param_3
)
{
	.reg .pred 	%p<7>;
	.reg .b32 	%r<23>;
	.reg .b64 	%rd<13>;
	.reg .b64 	%fd<5>;

	ld.param.u64 	%rd5, [_Z13gpukernelWNc2ILi16EEvPdS0_S0_i_param_0];
	ld.param.u64 	%rd6, [_Z13gpukernelWNc2ILi16EEvPdS0_S0_i_param_1];
	ld.param.u32 	%r15, [_Z13gpukernelWNc2ILi16EEvPdS0_S0_i_param_3];
	setp.lt.s32 	%p1, %r15, 1;
	@%p1 bra 	$L__BB39_10;
	mov.u32 	%r1, %tid.x;
	and.b32  	%r2, %r1, 15;
	shr.u32 	%r3, %r1, 4;
	shr.u32 	%r17, %r1, 1;
	cvt.u64.u32 	%rd7, %r17;
	and.b64  	%rd8, %rd7, 504;
	cvta.to.global.u64 	%rd9, %rd5;
	add.s64 	%rd1, %rd9, %rd8;
	shl.b32 	%r4, %r3, 5;
	cvta.to.global.u64 	%rd2, %rd6;
	mov.b32 	%r19, 0;
$L__BB39_2:
	shl.b32 	%r18, %r19, 10;
	add.s32 	%r6, %r4, %r18;
	mov.u32 	%r20, %r2;
$L__BB39_3:
	setp.gt.u32 	%p2, %r1, 511;
	@%p2 bra 	$L__BB39_8;
	add.s32 	%r21, %r6, %r20;
	mov.u64 	%rd12, %rd1;
	mov.u32 	%r22, %r3;
$L__BB39_5:
	setp.ne.s32 	%p3, %r2, 0;
	@%p3 bra 	$L__BB39_7;
	mul.wide.u32 	%rd10, %r21, 8;
	add.s64 	%rd11, %rd2, %rd10;
	ld.global.f64 	%fd1, [%rd11];
	add.f64 	%fd2, %fd1, 0d0000000000000000;
	ld.global.f64 	%fd3, [%rd12];
	add.f64 	%fd4, %fd3, %fd2;
	st.global.f64 	[%rd12], %fd4;
$L__BB39_7:
	add.s32 	%r11, %r22, 2;
	add.s64 	%rd12, %rd12, 16;
	add.s32 	%r21, %r21, 64;
	setp.lt.u32 	%p4, %r22, 30;
	mov.u32 	%r22, %r11;
	@%p4 bra 	$L__BB39_5;
$L__BB39_8:
	add.s32 	%r13, %r20, 16;
	setp.lt.u32 	%p5, %r20, 16;
	mov.u32 	%r20, %r13;
	@%p5 bra 	$L__BB39_3;
	add.s32 	%r19, %r19, 1;
	setp.ne.s32 	%p6, %r19, %r15;
	@%p6 bra 	$L__BB39_2;
$L__BB39_10:
	ret;

}
	// .globl	_Z13gpukernelWNc2ILi8EEvPdS0_S0_i
.visible .entry _Z13gpukernelWNc2ILi8EEvPdS0_S0_i(
	.param .u64 .ptr .align 1 _Z13gpukernelWNc2ILi8EEvPdS0_S0_i_param_0,
	.param .u64 .ptr .align 1 _Z13gpukernelWNc2ILi8EEvPdS0_S0_i_param_1,
	.param .u64 .ptr .align 1 _Z13gpukernelWNc2ILi8EEvPdS0_S0_i_param_2,
	.param .u32 _Z13gpukernelWNc2ILi8EEvPdS0_S0_i_param_3
)
{
	.reg .pred 	%p<7>;
	.reg .b32 	%r<22>;
	.reg .b64 	%rd<13>;
	.reg .b64 	%fd<5>;

	ld.param.u64 	%rd5, [_Z13gpukernelWNc2ILi8EEvPdS0_S0_i_param_0];
	ld.param.u64 	%rd6, [_Z13gpukernelWNc2ILi8EEvPdS0_S0_i_param_1];
	ld.param.u32 	%r15, [_Z13gpukernelWNc2ILi8EEvPdS0_S0_i_param_3];
	setp.lt.s32 	%p1, %r15, 1;
	@%p1 bra 	$L__BB40_10;
	mov.u32 	%r1, %tid.x;
	and.b32  	%r2, %r1, 7;
	shr.u32 	%r3, %r1, 3;
	cvt.u64.u32 	%rd7, %r1;
	and.b64  	%rd8, %rd7, 1016;
	cvta.to.global.u64 	%rd9, %rd5;
	add.s64 	%rd1, %rd9, %rd8;
	shl.b32 	%r4, %r3, 5;
	cvta.to.global.u64 	%rd2, %rd6;
	mov.b32 	%r18, 0;
$L__BB40_2:
	shl.b32 	%r17, %r18, 10;
	add.s32 	%r6, %r4, %r17;
	mov.u32 	%r19, %r2;
$L__BB40_3:
	setp.gt.u32 	%p2, %r1, 255;
	@%p2 bra 	$L__BB40_8;
	add.s32 	%r20, %r6, %r19;
	mov.u64 	%rd12, %rd1;
	mov.u32 	%r21, %r3;
$L__BB40_5:
	setp.ne.s32 	%p3, %r2, 0;
	@%p3 bra 	$L__BB40_7;
	mul.wide.u32 	%rd10, %r20, 8;
	add.s64 	%rd11, %rd2, %rd10;
	ld.global.f64 	%fd1, [%rd11];
	add.f64 	%fd2, %fd1, 0d0000000000000000;
	ld.global.f64 	%fd3, [%rd12];
	add.f64 	%fd4, %fd3, %fd2;
	st.global.f64 	[%rd12], %fd4;
$L__BB40_7:
	add.s32 	%r11, %r21, 4;
	add.s64 	%rd12, %rd12, 32;
	add.s32 	%r20, %r20, 128;
	setp.lt.u32 	%p4, %r21, 28;
	mov.u32 	%r21, %r11;
	@%p4 bra 	$L__BB40_5;
$L__BB40_8:
	add.s32 	%r13, %r19, 8;
	setp.lt.u32 	%p5, %r19, 24;
	mov.u32 	%r19, %r13;
	@%p5 bra 	$L__BB40_3;
	add.s32 	%r18, %r18, 1;
	setp.ne.s32 	%p6, %r18, %r15;
	@%p6 bra 	$L__BB40_2;
$L__BB40_10:
	ret;

}
	// .globl	_Z13gpukernelWNc2ILi4EEvPdS0_S0_i
.visible .entry _Z13gpukernelWNc2ILi4EEvPdS0_S0_i(
	.param .u64 .ptr .align 1 _Z13gpukernelWNc2ILi4EEvPdS0_S0_i_param_0,
	.param .u64 .ptr .align 1 _Z13gpukernelWNc2ILi4EEvPdS0_S0_i_param_1,
	.param .u64 .ptr .align 1 _Z13gpukernelWNc2ILi4EEvPdS0_S0_i_param_2,
	.param .u32 _Z13gpukernelWNc2ILi4EEvPdS0_S0_i_param_3
)
{
	.reg .pred 	%p<7>;
	.reg .b32 	%r<23>;
	.reg .b64 	%rd<13>;
	.reg .b64 	%fd<5>;

	ld.param.u64 	%rd5, [_Z13gpukernelWNc2ILi4EEvPdS0_S0_i_param_0];
	ld.param.u64 	%rd6, [_Z13gpukernelWNc2ILi4EEvPdS0_S0_i_param_1];
	ld.param.u32 	%r15, [_Z13gpukernelWNc2ILi4EEvPdS0_S0_i_param_3];
	setp.lt.s32 	%p1, %r15, 1;
	@%p1 bra 	$L__BB41_10;
	mov.u32 	%r1, %tid.x;
	and.b32  	%r2, %r1, 3;
	shr.u32 	%r3, %r1, 2;
	shl.b32 	%r17, %r1, 1;
	cvt.u64.u32 	%rd7, %r17;
	and.b64  	%rd8, %rd7, 2040;
	cvta.to.global.u64 	%rd9, %rd5;
	add.s64 	%rd1, %rd9, %rd8;
	shl.b32 	%r4, %r3, 5;
	cvta.to.global.u64 	%rd2, %rd6;
	mov.b32 	%r19, 0;
$L__BB41_2:
	shl.b32 	%r18, %r19, 10;
	add.s32 	%r6, %r4, %r18;
	mov.u32 	%r20, %r2;
$L__BB41_3:
	setp.gt.u32 	%p2, %r1, 127;
	@%p2 bra 	$L__BB41_8;
	add.s32 	%r21, %r6, %r20;
	mov.u64 	%rd12, %rd1;
	mov.u32 	%r22, %r3;
$L__BB41_5:
	setp.ne.s32 	%p3, %r2, 0;
	@%p3 bra 	$L__BB41_7;
	mul.wide.u32 	%rd10, %r21, 8;
	add.s64 	%rd11, %rd2, %rd10;
	ld.global.f64 	%fd1, [%rd11];
	add.f64 	%fd2, %fd1, 0d0000000000000000;
	ld.global.f64 	%fd3, [%rd12];
	add.f64 	%fd4, %fd3, %fd2;
	st.global.f64 	[%rd12], %fd4;
$L__BB41_7:
	add.s32 	%r11, %r22, 8;
	add.s64 	%rd12, %rd12, 64;
	add.s32 	%r21, %r21, 256;
	setp.lt.u32 	%p4, %r22, 24;
	mov.u32 	%r22, %r11;
	@%p4 bra 	$L__BB41_5;
$L__BB41_8:
	add.s32 	%r13, %r20, 4;
	setp.lt.u32 	%p5, %r20, 28;
	mov.u32 	%r20, %r13;
	@%p5 bra 	$L__BB41_3;
	add.s32 	%r19, %r19, 1;
	setp.ne.s32 	%p6, %r19, %r15;
	@%p6 bra 	$L__BB41_2;
$L__BB41_10:
	ret;

}
	// .globl	_Z13gpukernelWNc2ILi2EEvPdS0_S0_i
.visible .entry _Z13gpukernelWNc2ILi2EEvPdS0_S0_i(
	.param .u64 .ptr .align 1 _Z13gpukernelWNc2ILi2EEvPdS0_S0_i_param_0,
	.param .u64 .ptr .align 1 _Z13gpukernelWNc2ILi2EEvPdS0_S0_i_param_1,
	.param .u64 .ptr .align 1 _Z13gpukernelWNc2ILi2EEvPdS0_S0_i_param_2,
	.param .u32 _Z13gpukernelWNc2ILi2EEvPdS0_S0_i_param_3
)
{
	.reg .pred 	%p<7>;
	.reg .b32 	%r<23>;
	.reg .b64 	%rd<13>;
	.reg .b64 	%fd<5>;

	ld.param.u64 	%rd5, [_Z13gpukernelWNc2ILi2EEvPdS0_S0_i_param_0];
	ld.param.u64 	%rd6, [_Z13gpukernelWNc2ILi2EEvPdS0_S0_i_param_1];
	ld.param.u32 	%r15, [_Z13gpukernelWNc2ILi2EEvPdS0_S0_i_param_3];
	setp.lt.s32 	%p1, %r15, 1;
	@%p1 bra 	$L__BB42_10;
	mov.u32 	%r1, %tid.x;
	and.b32  	%r2, %r1, 1;
	shr.u32 	%r3, %r1, 1;
	shl.b32 	%r17, %r1, 2;
	cvt.u64.u32 	%rd7, %r17;
	and.b64  	%rd8, %rd7, 4088;
	cvta.to.global.u64 	%rd9, %rd5;
	add.s64 	%rd1, %rd9, %rd8;
	shl.b32 	%r4, %r3, 5;
	cvta.to.global.u64 	%rd2, %rd6;
	mov.b32 	%r19, 0;
$L__BB42_2:
	shl.b32 	%r18, %r19, 10;
	add.s32 	%r6, %r4, %r18;
	mov.u32 	%r20, %r2;
$L__BB42_3:
	setp.gt.u32 	%p2, %r1, 63;
	@%p2 bra 	$L__BB42_8;
	add.s32 	%r21, %r6, %r20;
	mov.u64 	%rd12, %rd1;
	mov.u32 	%r22, %r3;
$L__BB42_5:
	setp.ne.s32 	%p3, %r2, 0;
	@%p3 bra 	$L__BB42_7;
	mul.wide.u32 	%rd10, %r21, 8;
	add.s64 	%rd11, %rd2, %rd10;
	ld.global.f64 	%fd1, [%rd11];
	add.f64 	%fd2, %fd1, 0d0000000000000000;
	ld.global.f64 	%fd3, [%rd12];
	add.f64 	%fd4, %fd3, %fd2;
	st.global.f64 	[%rd12], %fd4;
$L__BB42_7:
	add.s32 	%r11, %r22, 16;
	add.s64 	%rd12, %rd12, 128;
	add.s32 	%r21, %r21, 512;
	setp.lt.u32 	%p4, %r22, 16;
	mov.u32 	%r22, %r11;
	@%p4 bra 	$L__BB42_5;
$L__BB42_8:
	add.s32 	%r13, %r20, 2;
	setp.lt.u32 	%p5, %r20, 30;
	mov.u32 	%r20, %r13;
	@%p5 bra 	$L__BB42_3;
	add.s32 	%r19, %r19, 1;
	setp.ne.s32 	%p6, %r19, %r15;
	@%p6 bra 	$L__BB42_2;
$L__BB42_10:
	ret;

}
	// .globl	_Z13gpukernelWNc2ILi1EEvPdS0_S0_i
.visible .entry _Z13gpukernelWNc2ILi1EEvPdS0_S0_i(
	.param .u64 .ptr .align 1 _Z13gpukernelWNc2ILi1EEvPdS0_S0_i_param_0,
	.param .u64 .ptr .align 1 _Z13gpukernelWNc2ILi1EEvPdS0_S0_i_param_1,
	.param .u64 .ptr .align 1 _Z13gpukernelWNc2ILi1EEvPdS0_S0_i_param_2,
	.param .u32 _Z13gpukernelWNc2ILi1EEvPdS0_S0_i_param_3
)
{
	.reg .pred 	%p<4>;
	.reg .b32 	%r<11>;
	.reg .b64 	%rd<9>;
	.reg .b64 	%fd<98>;

	ld.param.u64 	%rd3, [_Z13gpukernelWNc2ILi1EEvPdS0_S0_i_param_0];
	ld.param.u64 	%rd4, [_Z13gpukernelWNc2ILi1EEvPdS0_S0_i_param_1];
	ld.param.u32 	%r8, [_Z13gpukernelWNc2ILi1EEvPdS0_S0_i_param_3];
	setp.lt.s32 	%p1, %r8, 1;
	@%p1 bra 	$L__BB43_5;
	cvta.to.global.u64 	%rd5, %rd3;
	mov.u32 	%r1, %tid.x;
	shl.b32 	%r9, %r1, 5;
	mul.wide.u32 	%rd6, %r1, 8;
	add.s64 	%rd1, %rd5, %rd6;
	neg.s32 	%r10, %r8;
	cvta.to.global.u64 	%rd2, %rd4;
$L__BB43_2:
	setp.gt.u32 	%p2, %r1, 31;
	@%p2 bra 	$L__BB43_4;
	mul.wide.u32 	%rd7, %r9, 8;
	add.s64 	%rd8, %rd2, %rd7;
	ld.global.f64 	%fd1, [%rd8];
	add.f64 	%fd2, %fd1, 0d0000000000000000;
	ld.global.f64 	%fd3, [%rd1];
	add.f64 	%fd4, %fd3, %fd2;
	st.global.f64 	[%rd1], %fd4;
	ld.global.f64 	%fd5, [%rd8+8];
	add.f64 	%fd6, %fd5, 0d0000000000000000;
	add.f64 	%fd7, %fd4, %fd6;
	st.global.f64 	[%rd1], %fd7;
	ld.global.f64 	%fd8, [%rd8+16];
	add.f64 	%fd9, %fd8, 0d0000000000000000;
	add.f64 	%fd10, %fd7, %fd9;
	st.global.f64 	[%rd1], %fd10;
	ld.global.f64 	%fd11, [%rd8+24];
	add.f64 	%fd12, %fd11, 0d0000000000000000;
	add.f64 	%fd13, %fd10, %fd12;
	st.global.f64 	[%rd1], %fd13;
	ld.global.f64 	%fd14, [%rd8+32];
	add.f64 	%fd15, %fd14, 0d0000000000000000;
	add.f64 	%fd16, %fd13, %fd15;
	st.global.f64 	[%rd1], %fd16;
	ld.global.f64 	%fd17, [%rd8+40];
	add.f64 	%fd18, %fd17, 0d0000000000000000;
	add.f64 	%fd19, %fd16, %fd18;
	st.global.f64 	[%rd1], %fd19;
	ld.global.f64 	%fd20, [%rd8+48];
	add.f64 	%fd21, %fd20, 0d0000000000000000;
	add.f64 	%fd22, %fd19, %fd21;
	st.global.f64 	[%rd1], %fd22;
	ld.global.f64 	%fd23, [%rd8+56];
	add.f64 	%fd24, %fd23, 0d0000000000000000;
	add.f64 	%fd25, %fd22, %fd24;
	st.global.f64 	[%rd1], %fd25;
	ld.global.f64 	%fd26, [%rd8+64];
	add.f64 	%fd27, %fd26, 0d0000000000000000;
	add.f64 	%fd28, %fd25, %fd27;
	st.global.f64 	[%rd1], %fd28;
	ld.global.f64 	%fd29, [%rd8+72];
	add.f64 	%fd30, %fd29, 0d0000000000000000;
	add.f64 	%fd31, %fd28, %fd30;
	st.global.f64 	[%rd1], %fd31;
	ld.global.f64 	%fd32, [%rd8+80];
	add.f64 	%fd33, %fd32, 0d0000000000000000;
	add.f64 	%fd34, %fd31, %fd33;
	st.global.f64 	[%rd1], %fd34;
	ld.global.f64 	%fd35, [%rd8+88];
	add.f64 	%fd36, %fd35, 0d0000000000000000;
	add.f64 	%fd37, %fd34, %fd36;
	st.global.f64 	[%rd1], %fd37;
	ld.global.f64 	%fd38, [%rd8+96];
	add.f64 	%fd39, %fd38, 0d0000000000000000;
	add.f64 	%fd40, %fd37, %fd39;
	st.global.f64 	[%rd1], %fd40;
	ld.global.f64 	%fd41, [%rd8+104];
	add.f64 	%fd42, %fd41, 0d0000000000000000;
	add.f64 	%fd43, %fd40, %fd42;
	st.global.f64 	[%rd1], %fd43;
	ld.global.f64 	%fd44, [%rd8+112];
	add.f64 	%fd45, %fd44, 0d0000000000000000;
	add.f64 	%fd46, %fd43, %fd45;
	st.global.f64 	[%rd1], %fd46;
	ld.global.f64 	%fd47, [%rd8+120];
	add.f64 	%fd48, %fd47, 0d0000000000000000;
	add.f64 	%fd49, %fd46, %fd48;
	st.global.f64 	[%rd1], %fd49;
	ld.global.f64 	%fd50, [%rd8+128];
	add.f64 	%fd51, %fd50, 0d0000000000000000;
	add.f64 	%fd52, %fd49, %fd51;
	st.global.f64 	[%rd1], %fd52;
	ld.global.f64 	%fd53, [%rd8+136];
	add.f64 	%fd54, %fd53, 0d0000000000000000;
	add.f64 	%fd55, %fd52, %fd54;
	st.global.f64 	[%rd1], %fd55;
	ld.global.f64 	%fd56, [%rd8+144];
	add.f64 	%fd57, %fd56, 0d0000000000000000;
	add.f64 	%fd58, %fd55, %fd57;
	st.global.f64 	[%rd1], %fd58;
	ld.global.f64 	%fd59, [%rd8+152];
	add.f64 	%fd60, %fd59, 0d0000000000000000;
	add.f64 	%fd61, %fd58, %fd60;
	st.global.f64 	[%rd1], %fd61;
	ld.global.f64 	%fd62, [%rd8+160];
	add.f64 	%fd63, %fd62, 0d0000000000000000;
	add.f64 	%fd64, %fd61, %fd63;
	st.global.f64 	[%rd1], %fd64;
	ld.global.f64 	%fd65, [%rd8+168];
	add.f64 	%fd66, %fd65, 0d0000000000000000;
	add.f64 	%fd67, %fd64, %fd66;
	st.global.f64 	[%rd1], %fd67;
	ld.global.f64 	%fd68, [%rd8+176];
	add.f64 	%fd69, %fd68, 0d0000000000000000;
	add.f64 	%fd70, %fd67, %fd69;
	st.global.f64 	[%rd1], %fd70;
	ld.global.f64 	%fd71, [%rd8+184];
	add.f64 	%fd72, %fd71, 0d0000000000000000;
	add.f64 	%fd73, %fd70, %fd72;
	st.global.f64 	[%rd1], %fd73;
	ld.global.f64 	%fd74, [%rd8+192];
	add.f64 	%fd75, %fd74, 0d0000000000000000;
	add.f64 	%fd76, %fd73, %fd75;
	st.global.f64 	[%rd1], %fd76;
	ld.global.f64 	%fd77, [%rd8+200];
	add.f64 	%fd78, %fd77, 0d0000000000000000;
	add.f64 	%fd79, %fd76, %fd78;
	st.global.f64 	[%rd1], %fd79;
	ld.global.f64 	%fd80, [%rd8+208];
	add.f64 	%fd81, %fd80, 0d0000000000000000;
	add.f64 	%fd82, %fd79, %fd81;
	st.global.f64 	[%rd1], %fd82;
	ld.global.f64 	%fd83, [%rd8+216];
	add.f64 	%fd84, %fd83, 0d0000000000000000;
	add.f64 	%fd85, %fd82, %fd84;
	st.global.f64 	[%rd1], %fd85;
	ld.global.f64 	%fd86, [%rd8+224];
	add.f64 	%fd87, %fd86, 0d0000000000000000;
	add.f64 	%fd88, %fd85, %fd87;
	st.global.f64 	[%rd1], %fd88;
	ld.global.f64 	%fd89, [%rd8+232];
	add.f64 	%fd90, %fd89, 0d0000000000000000;
	add.f64 	%fd91, %fd88, %fd90;
	st.global.f64 	[%rd1], %fd91;
	ld.global.f64 	%fd92, [%rd8+240];
	add.f64 	%fd93, %fd92, 0d0000000000000000;
	add.f64 	%fd94, %fd91, %fd93;
	st.global.f64 	[%rd1], %fd94;
	ld.global.f64 	%fd95, [%rd8+248];
	add.f64 	%fd96, %fd95, 0d0000000000000000;
	add.f64 	%fd97, %fd94, %fd96;
	st.global.f64 	[%rd1], %fd97;
$L__BB43_4:
	add.s32 	%r10, %r10, 1;
	setp.ne.s32 	%p3, %r10, 0;
	add.s32 	%r9, %r9, 1024;
	@%p3 bra 	$L__BB43_2;
$L__BB43_5:
	ret;

}
	// .globl	_Z12gpukernelHNrILi32EEvPdS0_S0_i
.visible .entry _Z12gpukernelHNrILi32EEvPdS0_S0_i(
	.param .u64 .ptr .align 1 _Z12gpukernelHNrILi32EEvPdS0_S0_i_param_0,
	.param .u64 .ptr .align 1 _Z12gpukernelHNrILi32EEvPdS0_S0_i_param_1,
	.param .u64 .ptr .align 1 _Z12gpukernelHNrILi32EEvPdS0_S0_i_param_2,
	.param .u32 _Z12gpukernelHNrILi32EEvPdS0_S0_i_param_3
)
{
	.reg .pred 	%p<4>;
	.reg .b32 	%r<11>;
	.reg .b64 	%rd<17>;
	.reg .b64 	%fd<67>;

	ld.param.u64 	%rd5, [_Z12gpukernelHNrILi32EEvPdS0_S0_i_param_1];
	ld.param.u32 	%r4, [_Z12gpukernelHNrILi32EEvPdS0_S0_i_param_3];
	setp.lt.s32 	%p1, %r4, 1;
	@%p1 bra 	$L__BB44_5;
	mov.u32 	%r5, %tid.x;
	shr.u32 	%r6, %r5, 2;
	neg.s32 	%r10, %r4;
	and.b32  	%r7, %r5, 31;
	mul.wide.u32 	%rd6, %r7, 256;
	cvt.u64.u32 	%rd7, %r6;
	and.b64  	%rd8, %rd7, 248;
	or.b64  	%rd9, %rd6, %rd8;
	cvta.to.global.u64 	%rd10, %rd5;
	add.s64 	%rd11, %rd9, %rd10;
	add.s64 	%rd16, %rd11, 128;
	mul.wide.u32 	%rd13, %r5, 8;
$L__BB44_2:
	setp.gt.u32 	%p2, %r5, 31;
	@%p2 bra 	$L__BB44_4;
	ld.param.u64 	%rd15, [_Z12gpukernelHNrILi32EEvPdS0_S0_i_param_0];
	ld.global.f64 	%fd1, [%rd16+-128];
	ld.global.f64 	%fd2, [%rd16+-120];
	ld.global.f64 	%fd3, [%rd16+-112];
	ld.global.f64 	%fd4, [%rd16+-104];
	ld.global.f64 	%fd5, [%rd16+-96];
	ld.global.f64 	%fd6, [%rd16+-88];
	ld.global.f64 	%fd7, [%rd16+-80];
	ld.global.f64 	%fd8, [%rd16+-72];
	ld.global.f64 	%fd9, [%rd16+-64];
	ld.global.f64 	%fd10, [%rd16+-56];
	ld.global.f64 	%fd11, [%rd16+-48];
	ld.global.f64 	%fd12, [%rd16+-40];
	ld.global.f64 	%fd13, [%rd16+-32];
	ld.global.f64 	%fd14, [%rd16+-24];
	ld.global.f64 	%fd15, [%rd16+-16];
	ld.global.f64 	%fd16, [%rd16+-8];
	ld.global.f64 	%fd17, [%rd16];
	ld.global.f64 	%fd18, [%rd16+8];
	ld.global.f64 	%fd19, [%rd16+16];
	ld.global.f64 	%fd20, [%rd16+24];
	ld.global.f64 	%fd21, [%rd16+32];
	ld.global.f64 	%fd22, [%rd16+40];
	ld.global.f64 	%fd23, [%rd16+48];
	ld.global.f64 	%fd24, [%rd16+56];
	ld.global.f64 	%fd25, [%rd16+64];
	ld.global.f64 	%fd26, [%rd16+72];
	ld.global.f64 	%fd27, [%rd16+80];
	ld.global.f64 	%fd28, [%rd16+88];
	ld.global.f64 	%fd29, [%rd16+96];
	ld.global.f64 	%fd30, [%rd16+104];
	ld.global.f64 	%fd31, [%rd16+112];
	ld.global.f64 	%fd32, [%rd16+120];
	cvta.to.global.u64 	%rd12, %rd15;
	add.s64 	%rd14, %rd12, %rd13;
	ld.global.f64 	%fd33, [%rd14];
	add.f64 	%fd34, %fd1, 0d0000000000000000;
	add.f64 	%fd35, %fd34, %fd2;
	add.f64 	%fd36, %fd35, %fd3;
	add.f64 	%fd37, %fd36, %fd4;
	add.f64 	%fd38, %fd37, %fd5;
	add.f64 	%fd39, %fd38, %fd6;
	add.f64 	%fd40, %fd39, %fd7;
	add.f64 	%fd41, %fd40, %fd8;
	add.f64 	%fd42, %fd41, %fd9;
	add.f64 	%fd43, %fd42, %fd10;
	add.f64 	%fd44, %fd43, %fd11;
	add.f64 	%fd45, %fd44, %fd12;
	add.f64 	%fd46, %fd45, %fd13;
	add.f64 	%fd47, %fd46, %fd14;
	add.f64 	%fd48, %fd47, %fd15;
	add.f64 	%fd49, %fd48, %fd16;
	add.f64 	%fd50, %fd49, %fd17;
	add.f64 	%fd51, %fd50, %fd18;
	add.f64 	%fd52, %fd51, %fd19;
	add.f64 	%fd53, %fd52, %fd20;
	add.f64 	%fd54, %fd53, %fd21;
	add.f64 	%fd55, %fd54, %fd22;
	add.f64 	%fd56, %fd55, %fd23;
	add.f64 	%fd57, %fd56, %fd24;
	add.f64 	%fd58, %fd57, %fd25;
	add.f64 	%fd59, %fd58, %fd26;
	add.f64 	%fd60, %fd59, %fd27;
	add.f64 	%fd61, %fd60, %fd28;
	add.f64 	%fd62, %fd61, %fd29;
	add.f64 	%fd63, %fd62, %fd30;
	add.f64 	%fd64, %fd63, %fd31;
	add.f64 	%fd65, %fd64, %fd32;
	add.f64 	%fd66, %fd65, %fd33;
	st.global.f64 	[%rd14], %fd66;
$L__BB44_4:
	add.s32 	%r10, %r10, 1;
	setp.ne.s32 	%p3, %r10, 0;
	add.s64 	%rd16, %rd16, 8192;
	@%p3 bra 	$L__BB44_2;
$L__BB44_5:
	ret;

}
	// .globl	_Z12gpukernelHNcILi32EEvPdS0_S0_i
.visible .entry _Z12gpukernelHNcILi32EEvPdS0_S0_i(
	.param .u64 .ptr .align 1 _Z12gpukernelHNcILi32EEvPdS0_S0_i_param_0,
	.param .u64 .ptr .align 1 _Z12gpukernelHNcILi32EEvPdS0_S0_i_param_1,
	.param .u64 .ptr .align 1 _Z12gpukernelHNcILi32EEvPdS0_S0_i_param_2,
	.param .u32 _Z12gpukernelHNcILi32EEvPdS0_S0_i_param_3
)
{
	.reg .pred 	%p<35>;
	.reg .b32 	%r<15>;
	.reg .b64 	%rd<10>;
	.reg .b64 	%fd<129>;

	ld.param.u64 	%rd4, [_Z12gpukernelHNcILi32EEvPdS0_S0_i_param_0];
	ld.param.u64 	%rd5, [_Z12gpukernelHNcILi32EEvPdS0_S0_i_param_1];
	ld.param.u32 	%r8, [_Z12gpukernelHNcILi32EEvPdS0_S0_i_param_3];
	setp.lt.s32 	%p1, %r8, 1;
	@%p1 bra 	$L__BB45_67;
	cvta.to.global.u64 	%rd6, %rd4;
	mov.u32 	%r1, %tid.x;
	shl.b32 	%r9, %r1, 5;
	and.b32  	%r10, %r9, 992;
	shr.u32 	%r11, %r1, 5;
	shl.b32 	%r12, %r1, 3;
	cvt.u64.u32 	%rd7, %r12;
	and.b64  	%rd8, %rd7, 248;
	add.s64 	%rd1, %rd6, %rd8;
	neg.s32 	%r14, %r8;
	or.b32  	%r13, %r11, %r10;
	cvta.to.global.u64 	%rd2, %rd5;
$L__BB45_2:
	setp.gt.u32 	%p2, %r1, 31;
	mul.wide.u32 	%rd9, %r13, 8;
	add.s64 	%rd3, %rd2, %rd9;
	@%p2 bra 	$L__BB45_4;
	ld.global.f64 	%fd1, [%rd3];
	add.f64 	%fd2, %fd1, 0d0000000000000000;
	ld.global.f64 	%fd3, [%rd1];
	add.f64 	%fd4, %fd3, %fd2;
	st.global.f64 	[%rd1], %fd4;
$L__BB45_4:
	setp.gt.u32 	%p3, %r1, 31;
	@%p3 bra 	$L__BB45_6;
	ld.global.f64 	%fd5, [%rd3+8];
	add.f64 	%fd6, %fd5, 0d0000000000000000;
	ld.global.f64 	%fd7, [%rd1];
	add.f64 	%fd8, %fd7, %fd6;
	st.global.f64 	[%rd1], %fd8;
$L__BB45_6:
	setp.gt.u32 	%p4, %r1, 31;
	@%p4 bra 	$L__BB45_8;
	ld.global.f64 	%fd9, [%rd3+16];
	add.f64 	%fd10, %fd9, 0d0000000000000000;
	ld.global.f64 	%fd11, [%rd1];
	add.f64 	%fd12, %fd11, %fd10;
	st.global.f64 	[%rd1], %fd12;
$L__BB45_8:
	setp.gt.u32 	%p5, %r1, 31;
	@%p5 bra 	$L__BB45_10;
	ld.global.f64 	%fd13, [%rd3+24];
	add.f64 	%fd14, %fd13, 0d0000000000000000;
	ld.global.f64 	%fd15, [%rd1];
	add.f64 	%fd16, %fd15, %fd14;
	st.global.f64 	[%rd1], %fd16;
$L__BB45_10:
	setp.gt.u32 	%p6, %r1, 31;
	@%p6 bra 	$L__BB45_12;
	ld.global.f64 	%fd17, [%rd3+32];
	add.f64 	%fd18, %fd17, 0d0000000000000000;
	ld.global.f64 	%fd19, [%rd1];
	add.f64 	%fd20, %fd19, %fd18;
	st.global.f64 	[%rd1], %fd20;
$L__BB45_12:
	setp.gt.u32 	%p7, %r1, 31;
	@%p7 bra 	$L__BB45_14;
	ld.global.f64 	%fd21, [%rd3+40];
	add.f64 	%fd22, %fd21, 0d0000000000000000;
	ld.global.f64 	%fd23, [%rd1];
	add.f64 	%fd24, %fd23, %fd22;
	st.global.f64 	[%rd1], %fd24;
$L__BB45_14:
	setp.gt.u32 	%p8, %r1, 31;
	@%p8 bra 	$L__BB45_16;
	ld.global.f64 	%fd25, [%rd3+48];
	add.f64 	%fd26, %fd25, 0d0000000000000000;
	ld.global.f64 	%fd27, [%rd1];
	add.f64 	%fd28, %fd27, %fd26;
	st.global.f64 	[%rd1], %fd28;
$L__BB45_16:
	setp.gt.u32 	%p9, %r1, 31;
	@%p9 bra 	$L__BB45_18;
	ld.global.f64 	%fd29, [%rd3+56];
	add.f64 	%fd30, %fd29, 0d0000000000000000;
	ld.global.f64 	%fd31, [%rd1];
	add.f64 	%fd32, %fd31, %fd30;
	st.global.f64 	[%rd1], %fd32;
$L__BB45_18:
	setp.gt.u32 	%p10, %r1, 31;
	@%p10 bra 	$L__BB45_20;
	ld.global.f64 	%fd33, [%rd3+64];
	add.f64 	%fd34, %fd33, 0d0000000000000000;
	ld.global.f64 	%fd35, [%rd1];
	add.f64 	%fd36, %fd35, %fd34;
	st.global.f64 	[%rd1], %fd36;
$L__BB45_20:
	setp.gt.u32 	%p11, %r1, 31;
	@%p11 bra 	$L__BB45_22;
	ld.global.f64 	%fd37, [%rd3+72];
	add.f64 	%fd38, %fd37, 0d0000000000000000;
	ld.global.f64 	%fd39, [%rd1];
	add.f64 	%fd40, %fd39, %fd38;
	st.global.f64 	[%rd1], %fd40;
$L__BB45_22:
	setp.gt.u32 	%p12, %r1, 31;
	@%p12 bra 	$L__BB45_24;
	ld.global.f64 	%fd41, [%rd3+80];
	add.f64 	%fd42, %fd41, 0d0000000000000000;
	ld.global.f64 	%fd43, [%rd1];
	add.f64 	%fd44, %fd43, %fd42;
	st.global.f64 	[%rd1], %fd44;
$L__BB45_24:
	setp.gt.u32 	%p13, %r1, 31;
	@%p13 bra 	$L__BB45_26;
	ld.global.f64 	%fd45, [%rd3+88];
	add.f64 	%fd46, %fd45, 0d0000000000000000;
	ld.global.f64 	%fd47, [%rd1];
	add.f64 	%fd48, %fd47, %fd46;
	st.global.f64 	[%rd1], %fd48;
$L__BB45_26:
	setp.gt.u32 	%p14, %r1, 31;
	@%p14 bra 	$L__BB45_28;
	ld.global.f64 	%fd49, [%rd3+96];
	add.f64 	%fd50, %fd49, 0d0000000000000000;
	ld.global.f64 	%fd51, [%rd1];
	add.f64 	%fd52, %fd51, %fd50;
	st.global.f64 	[%rd1], %fd52;
$L__BB45_28:
	setp.gt.u32 	%p15, %r1, 31;
	@%p15 bra 	$L__BB45_30;
	ld.global.f64 	%fd53, [%rd3+104];
	add.f64 	%fd54, %fd53, 0d0000000000000000;
	ld.global.f64 	%fd55, [%rd1];
	add.f64 	%fd56, %fd55, %fd54;
	st.global.f64 	[%rd1], %fd56;
$L__BB45_30:
	setp.gt.u32 	%p16, %r1, 31;
	@%p16 bra 	$L__BB45_32;
	ld.global.f64 	%fd57, [%rd3+112];
	add.f64 	%fd58, %fd57, 0d0000000000000000;
	ld.global.f64 	%fd59, [%rd1];
	add.f64 	%fd60, %fd59, %fd58;
	st.global.f64 	[%rd1], %fd60;
$L__BB45_32:
	setp.gt.u32 	%p17, %r1, 31;
	@%p17 bra 	$L__BB45_34;
	ld.global.f64 	%fd61, [%rd3+120];
	add.f64 	%fd62, %fd61, 0d0000000000000000;
	ld.global.f64 	%fd63, [%rd1];
	add.f64 	%fd64, %fd63, %fd62;
	st.global.f64 	[%rd1], %fd64;
$L__BB45_34:
	setp.gt.u32 	%p18, %r1, 31;
	@%p18 bra 	$L__BB45_36;
	ld.global.f64 	%fd65, [%rd3+128];
	add.f64 	%fd66, %fd65, 0d0000000000000000;
	ld.global.f64 	%fd67, [%rd1];
	add.f64 	%fd68, %fd67, %fd66;
	st.global.f64 	[%rd1], %fd68;
$L__BB45_36:
	setp.gt.u32 	%p19, %r1, 31;
	@%p19 bra 	$L__BB45_38;
	ld.global.f64 	%fd69, [%rd3+136];
	add.f64 	%fd70, %fd69, 0d0000000000000000;
	ld.global.f64 	%fd71, [%rd1];
	add.f64 	%fd72, %fd71, %fd70;
	st.global.f64 	[%rd1], %fd72;
$L__BB45_38:
	setp.gt.u32 	%p20, %r1, 31;
	@%p20 bra 	$L__BB45_40;
	ld.global.f64 	%fd73, [%rd3+144];
	add.f64 	%fd74, %fd73, 0d0000000000000000;
	ld.global.f64 	%fd75, [%rd1];
	add.f64 	%fd76, %fd75, %fd74;
	st.global.f64 	[%rd1], %fd76;
$L__BB45_40:
	setp.gt.u32 	%p21, %r1, 31;
	@%p21 bra 	$L__BB45_42;
	ld.global.f64 	%fd77, [%rd3+152];
	add.f64 	%fd78, %fd77, 0d0000000000000000;
	ld.global.f64 	%fd79, [%rd1];
	add.f64 	%fd80, %fd79, %fd78;
	st.global.f64 	[%rd1], %fd80;
$L__BB45_42:
	setp.gt.u32 	%p22, %r1, 31;
	@%p22 bra 	$L__BB45_44;
	ld.global.f64 	%fd81, [%rd3+160];
	add.f64 	%fd82, %fd81, 0d0000000000000000;
	ld.global.f64 	%fd83, [%rd1];
	add.f64 	%fd84, %fd83, %fd82;
	st.global.f64 	[%rd1], %fd84;
$L__BB45_44:
	setp.gt.u32 	%p23, %r1, 31;
	@%p23 bra 	$L__BB45_46;
	ld.global.f64 	%fd85, [%rd3+168];
	add.f64 	%fd86, %fd85, 0d0000000000000000;
	ld.global.f64 	%fd87, [%rd1];
	add.f64 	%fd88, %fd87, %fd86;
	st.global.f64 	[%rd1], %fd88;
$L__BB45_46:
	setp.gt.u32 	%p24, %r1, 31;
	@%p24 bra 	$L__BB45_48;
	ld.global.f64 	%fd89, [%rd3+176];
	add.f64 	%fd90, %fd89, 0d0000000000000000;
	ld.global.f64 	%fd91, [%rd1];
	add.f64 	%fd92, %fd91, %fd90;
	st.global.f64 	[%rd1], %fd92;
$L__BB45_48:
	setp.gt.u32 	%p25, %r1, 31;
	@%p25 bra 	$L__BB45_50;
	ld.global.f64 	%fd93, [%rd3+184];
	add.f64 	%fd94, %fd93, 0d0000000000000000;
	ld.global.f64 	%fd95, [%rd1];
	add.f64 	%fd96, %fd95, %fd94;
	st.global.f64 	[%rd1], %fd96;
$L__BB45_50:
	setp.gt.u32 	%p26, %r1, 31;
	@%p26 bra 	$L__BB45_52;
	ld.global.f64 	%fd97, [%rd3+192];
	add.f64 	%fd98, %fd97, 0d0000000000000000;
	ld.global.f64 	%fd99, [%rd1];
	add.f64 	%fd100, %fd99, %fd98;
	st.global.f64 	[%rd1], %fd100;
$L__BB45_52:
	setp.gt.u32 	%p27, %r1, 31;
	@%p27 bra 	$L__BB45_54;
	ld.global.f64 	%fd101, [%rd3+200];
	add.f64 	%fd102, %fd101, 0d0000000000000000;
	ld.global.f64 	%fd103, [%rd1];
	add.f64 	%fd104, %fd103, %fd102;
	st.global.f64 	[%rd1], %fd104;
$L__BB45_54:
	setp.gt.u32 	%p28, %r1, 31;
	@%p28 bra 	$L__BB45_56;
	ld.global.f64 	%fd105, [%rd3+208];
	add.f64 	%fd106, %fd105, 0d0000000000000000;
	ld.global.f64 	%fd107, [%rd1];
	add.f64 	%fd108, %fd107, %fd106;
	st.global.f64 	[%rd1], %fd108;
$L__BB45_56:
	setp.gt.u32 	%p29, %r1, 31;
	@%p29 bra 	$L__BB45_58;
	ld.global.f64 	%fd109, [%rd3+216];
	add.f64 	%fd110, %fd109, 0d0000000000000000;
	ld.global.f64 	%fd111, [%rd1];
	add.f64 	%fd112, %fd111, %fd110;
	st.global.f64 	[%rd1], %fd112;
$L__BB45_58:
	setp.gt.u32 	%p30, %r1, 31;
	@%p30 bra 	$L__BB45_60;
	ld.global.f64 	%fd113, [%rd3+224];
	add.f64 	%fd114, %fd113, 0d0000000000000000;
	ld.global.f64 	%fd115, [%rd1];
	add.f64 	%fd116, %fd115, %fd114;
	st.global.f64 	[%rd1], %fd116;
$L__BB45_60:
	setp.gt.u32 	%p31, %r1, 31;
	@%p31 bra 	$L__BB45_62;
	ld.global.f64 	%fd117, [%rd3+232];
	add.f64 	%fd118, %fd117, 0d0000000000000000;
	ld.global.f64 	%fd119, [%rd1];
	add.f64 	%fd120, %fd119, %fd118;
	st.global.f64 	[%rd1], %fd120;
$L__BB45_62:
	setp.gt.u32 	%p32, %r1, 31;
	@%p32 bra 	$L__BB45_64;
	ld.global.f64 	%fd121, [%rd3+240];
	add.f64 	%fd122, %fd121, 0d0000000000000000;
	ld.global.f64 	%fd123, [%rd1];
	add.f64 	%fd124, %fd123, %fd122;
	st.global.f64 	[%rd1], %fd124;
$L__BB45_64:
	setp.gt.u32 	%p33, %r1, 31;
	@%p33 bra 	$L__BB45_66;
	ld.global.f64 	%fd125, [%rd3+248];
	add.f64 	%fd126, %fd125, 0d0000000000000000;
	ld.global.f64 	%fd127, [%rd1];
	add.f64 	%fd128, %fd127, %fd126;
	st.global.f64 	[%rd1], %fd128;
$L__BB45_66:
	add.s32 	%r14, %r14, 1;
	setp.ne.s32 	%p34, %r14, 0;
	add.s32 	%r13, %r13, 1024;
	@%p34 bra 	$L__BB45_2;
$L__BB45_67:
	ret;

}
	// .globl	_Z12gpukernelHNrILi16EEvPdS0_S0_i
.visible .entry _Z12gpukernelHNrILi16EEvPdS0_S0_i(
	.param .u64 .ptr .align 1 _Z12gpukernelHNrILi16EEvPdS0_S0_i_param_0,
	.param .u64 .ptr .align 1 _Z12gpukernelHNrILi16EEvPdS0_S0_i_param_1,
	.param .u64 .ptr .align 1 _Z12gpukernelHNrILi16EEvPdS0_S0_i_param_2,
	.param .u32 _Z12gpukernelHNrILi16EEvPdS0_S0_i_param_3
)
{
	.reg .pred 	%p<5>;
	.reg .b32 	%r<13>;
	.reg .b64 	%rd<21>;
	.reg .b64 	%fd<69>;

	ld.param.u64 	%rd5, [_Z12gpukernelHNrILi16EEvPdS0_S0_i_param_1];
	ld.param.u32 	%r4, [_Z12gpukernelHNrILi16EEvPdS0_S0_i_param_3];
	setp.lt.s32 	%p1, %r4, 1;
	@%p1 bra 	$L__BB46_7;
	mov.u32 	%r5, %tid.x;
	shr.u32 	%r6, %r5, 1;
	neg.s32 	%r12, %r4;
	and.b32  	%r7, %r5, 15;
	mul.wide.u32 	%rd6, %r7, 256;
	cvt.u64.u32 	%rd7, %r6;
	and.b64  	%rd8, %rd7, 504;
	add.s64 	%rd9, %rd6, %rd8;
	cvta.to.global.u64 	%rd10, %rd5;
	add.s64 	%rd11, %rd9, %rd10;
	add.s64 	%rd20, %rd11, 4096;
	mul.wide.u32 	%rd13, %r5, 8;
$L__BB46_2:
	setp.gt.u32 	%p2, %r5, 15;
	@%p2 bra 	$L__BB46_4;
	ld.param.u64 	%rd18, [_Z12gpukernelHNrILi16EEvPdS0_S0_i_param_0];
	ld.global.f64 	%fd1, [%rd20+-4096];
	ld.global.f64 	%fd2, [%rd20+-4080];
	ld.global.f64 	%fd3, [%rd20+-4064];
	ld.global.f64 	%fd4, [%rd20+-4048];
	ld.global.f64 	%fd5, [%rd20+-4032];
	ld.global.f64 	%fd6, [%rd20+-4016];
	ld.global.f64 	%fd7, [%rd20+-4000];
	ld.global.f64 	%fd8, [%rd20+-3984];
	ld.global.f64 	%fd9, [%rd20+-3968];
	ld.global.f64 	%fd10, [%rd20+-3952];
	ld.global.f64 	%fd11, [%rd20+-3936];
	ld.global.f64 	%fd12, [%rd20+-3920];
	ld.global.f64 	%fd13, [%rd20+-3904];
	ld.global.f64 	%fd14, [%rd20+-3888];
	ld.global.f64 	%fd15, [%rd20+-3872];
	ld.global.f64 	%fd16, [%rd20+-3856];
	cvta.to.global.u64 	%rd12, %rd18;
	add.s64 	%rd14, %rd12, %rd13;
	ld.global.f64 	%fd17, [%rd14];
	add.f64 	%fd18, %fd1, 0d0000000000000000;
	add.f64 	%fd19, %fd18, %fd2;
	add.f64 	%fd20, %fd19, %fd3;
	add.f64 	%fd21, %fd20, %fd4;
	add.f64 	%fd22, %fd21, %fd5;
	add.f64 	%fd23, %fd22, %fd6;
	add.f64 	%fd24, %fd23, %fd7;
	add.f64 	%fd25, %fd24, %fd8;
	add.f64 	%fd26, %fd25, %fd9;
	add.f64 	%fd27, %fd26, %fd10;
	add.f64 	%fd28, %fd27, %fd11;
	add.f64 	%fd29, %fd28, %fd12;
	add.f64 	%fd30, %fd29, %fd13;
	add.f64 	%fd31, %fd30, %fd14;
	add.f64 	%fd32, %fd31, %fd15;
	add.f64 	%fd33, %fd32, %fd16;
	add.f64 	%fd34, %fd33, %fd17;
	st.global.f64 	[%rd14], %fd34;
$L__BB46_4:
	setp.gt.u32 	%p3, %r5, 15;
	@%p3 bra 	$L__BB46_6;
	ld.param.u64 	%rd19, [_Z12gpukernelHNrILi16EEvPdS0_S0_i_param_0];
	ld.global.f64 	%fd35, [%rd20];
	ld.global.f64 	%fd36, [%rd20+16];
	ld.global.f64 	%fd37, [%rd20+32];
	ld.global.f64 	%fd38, [%rd20+48];
	ld.global.f64 	%fd39, [%rd20+64];
	ld.global.f64 	%fd40, [%rd20+80];
	ld.global.f64 	%fd41, [%rd20+96];
	ld.global.f64 	%fd42, [%rd20+112];
	ld.global.f64 	%fd43, [%rd20+128];
	ld.global.f64 	%fd44, [%rd20+144];
	ld.global.f64 	%fd45, [%rd20+160];
	ld.global.f64 	%fd46, [%rd20+176];
	ld.global.f64 	%fd47, [%rd20+192];
	ld.global.f64 	%fd48, [%rd20+208];
	ld.global.f64 	%fd49, [%rd20+224];
	ld.global.f64 	%fd50, [%rd20+240];
	cvta.to.global.u64 	%rd15, %rd19;
	add.s64 	%rd17, %rd15, %rd13;
	ld.global.f64 	%fd51, [%rd17+128];
	add.f64 	%fd52, %fd35, 0d0000000000000000;
	add.f64 	%fd53, %fd52, %fd36;
	add.f64 	%fd54, %fd53, %fd37;
	add.f64 	%fd55, %fd54, %fd38;
	add.f64 	%fd56, %fd55, %fd39;
	add.f64 	%fd57, %fd56, %fd40;
	add.f64 	%fd58, %fd57, %fd41;
	add.f64 	%fd59, %fd58, %fd42;
	add.f64 	%fd60, %fd59, %fd43;
	add.f64 	%fd61, %fd60, %fd44;
	add.f64 	%fd62, %fd61, %fd45;
	add.f64 	%fd63, %fd62, %fd46;
	add.f64 	%fd64, %fd63, %fd47;
	add.f64 	%fd65, %fd64, %fd48;
	add.f64 	%fd66, %fd65, %fd49;
	add.f64 	%fd67, %fd66, %fd50;
	add.f64 	%fd68, %fd67, %fd51;
	st.global.f64 	[%rd17+128], %fd68;
$L__BB46_6:
	add.s32 	%r12, %r12, 1;
	setp.ne.s32 	%p4, %r12, 0;
	add.s64 	%rd20, %rd20, 8192;
	@%p4 bra 	$L__BB46_2;
$L__BB46_7:
	ret;

}
	// .globl	_Z12gpukernelHNcILi16EEvPdS0_S0_i
.visible .entry _Z12gpukernelHNcILi16EEvPdS0_S0_i(
	.param .u64 .ptr .align 1 _Z12gpukernelHNcILi16EEvPdS0_S0_i_param_0,
	.param .u64 .ptr .align 1 _Z12gpukernelHNcILi16EEvPdS0_S0_i_param_1,
	.param .u64 .ptr .align 1 _Z12gpukernelHNcILi16EEvPdS0_S0_i_param_2,
	.param .u32 _Z12gpukernelHNcILi16EEvPdS0_S0_i_param_3
)
{
	.reg .pred 	%p<35>;
	.reg .b32 	%r<16>;
	.reg .b64 	%rd<12>;
	.reg .b64 	%fd<129>;

	ld.param.u64 	%rd4, [_Z12gpukernelHNcILi16EEvPdS0_S0_i_param_0];
	ld.param.u64 	%rd5, [_Z12gpukernelHNcILi16EEvPdS0_S0_i_param_1];
	ld.param.u32 	%r8, [_Z12gpukernelHNcILi16EEvPdS0_S0_i_param_3];
	cvta.to.global.u64 	%rd1, %rd5;
	setp.lt.s32 	%p1, %r8, 1;
	@%p1 bra 	$L__BB47_67;
	cvta.to.global.u64 	%rd6, %rd4;
	mov.u32 	%r1, %tid.x;
	shr.u32 	%r9, %r1, 4;
	shl.b32 	%r10, %r1, 5;
	and.b32  	%r11, %r10, 480;
	shl.b32 	%r12, %r1, 3;
	cvt.u64.u32 	%rd7, %r12;
	and.b64  	%rd8, %rd7, 120;
	add.s64 	%rd2, %rd6, %rd8;
	neg.s32 	%r15, %r8;
	add.s32 	%r14, %r9, %r11;
$L__BB47_2:
	setp.gt.u32 	%p2, %r1, 15;
	mul.wide.u32 	%rd9, %r14, 8;
	add.s64 	%rd3, %rd1, %rd9;
	@%p2 bra 	$L__BB47_4;
	ld.global.f64 	%fd1, [%rd3];
	add.f64 	%fd2, %fd1, 0d0000000000000000;
	ld.global.f64 	%fd3, [%rd2];
	add.f64 	%fd4, %fd3, %fd2;
	st.global.f64 	[%rd2], %fd4;
$L__BB47_4:
	setp.gt.u32 	%p3, %r1, 15;
	@%p3 bra 	$L__BB47_6;
	add.s32 	%r13, %r14, 512;
	mul.wide.u32 	%rd10, %r13, 8;
	add.s64 	%rd11, %rd1, %rd10;
	ld.global.f64 	%fd5, [%rd11];
	add.f64 	%fd6, %fd5, 0d0000000000000000;
	ld.global.f64 	%fd7, [%rd2+128];
	add.f64 	%fd8, %fd7, %fd6;
	st.global.f64 	[%rd2+128], %fd8;
$L__BB47_6:
	setp.gt.u32 	%p4, %r1, 15;
	@%p4 bra 	$L__BB47_8;
	ld.global.f64 	%fd9, [%rd3+16];
	add.f64 	%fd10, %fd9, 0d0000000000000000;
	ld.global.f64 	%fd11, [%rd2];
	add.f64 	%fd12, %fd11, %fd10;
	st.global.f64 	[%rd2], %fd12;
$L__BB47_8:
	setp.gt.u32 	%p5, %r1, 15;
	@%p5 bra 	$L__BB47_10;
	ld.global.f64 	%fd13, [%rd3+4112];
	add.f64 	%fd14, %fd13, 0d0000000000000000;
	ld.global.f64 	%fd15, [%rd2+128];
	add.f64 	%fd16, %fd15, %fd14;
	st.global.f64 	[%rd2+128], %fd16;
$L__BB47_10:
	setp.gt.u32 	%p6, %r1, 15;
	@%p6 bra 	$L__BB47_12;
	ld.global.f64 	%fd17, [%rd3+32];
	add.f64 	%fd18, %fd17, 0d0000000000000000;
	ld.global.f64 	%fd19, [%rd2];
	add.f64 	%fd20, %fd19, %fd18;
	st.global.f64 	[%rd2], %fd20;
$L__BB47_12:
	setp.gt.u32 	%p7, %r1, 15;
	@%p7 bra 	$L__BB47_14;
	ld.global.f64 	%fd21, [%rd3+4128];
	add.f64 	%fd22, %fd21, 0d0000000000000000;
	ld.global.f64 	%fd23, [%rd2+128];
	add.f64 	%fd24, %fd23, %fd22;
	st.global.f64 	[%rd2+128], %fd24;
$L__BB47_14:
	setp.gt.u32 	%p8, %r1, 15;
	@%p8 bra 	$L__BB47_16;
	ld.global.f64 	%fd25, [%rd3+48];
	add.f64 	%fd26, %fd25, 0d0000000000000000;
	ld.global.f64 	%fd27, [%rd2];
	add.f64 	%fd28, %fd27, %fd26;
	st.global.f64 	[%rd2], %fd28;
$L__BB47_16:
	setp.gt.u32 	%p9, %r1, 15;
	@%p9 bra 	$L__BB47_18;
	ld.global.f64 	%fd29, [%rd3+4144];
	add.f64 	%fd30, %fd29, 0d0000000000000000;
	ld.global.f64 	%fd31, [%rd2+128];
	add.f64 	%fd32, %fd31, %fd30;
	st.global.f64 	[%rd2+128], %fd32;
$L__BB47_18:
	setp.gt.u32 	%p10, %r1, 15;
	@%p10 bra 	$L__BB47_20;
	ld.global.f64 	%fd33, [%rd3+64];
	add.f64 	%fd34, %fd33, 0d0000000000000000;
	ld.global.f64 	%fd35, [%rd2];
	add.f64 	%fd36, %fd35, %fd34;
	st.global.f64 	[%rd2], %fd36;
$L__BB47_20:
	setp.gt.u32 	%p11, %r1, 15;
	@%p11 bra 	$L__BB47_22;
	ld.global.f64 	%fd37, [%rd3+4160];
	add.f64 	%fd38, %fd37, 0d0000000000000000;
	ld.global.f64 	%fd39, [%rd2+128];
	add.f64 	%fd40, %fd39, %fd38;
	st.global.f64 	[%rd2+128], %fd40;
$L__BB47_22:
	setp.gt.u32 	%p12, %r1, 15;
	@%p12 bra 	$L__BB47_24;
	ld.global.f64 	%fd41, [%rd3+80];
	add.f64 	%fd42, %fd41, 0d0000000000000000;
	ld.global.f64 	%fd43, [%rd2];
	add.f64 	%fd44, %fd43, %fd42;
	st.global.f64 	[%rd2], %fd44;
$L__BB47_24:
	setp.gt.u32 	%p13, %r1, 15;
	@%p13 bra 	$L__BB47_26;
	ld.global.f64 	%fd45, [%rd3+4176];
	add.f64 	%fd46, %fd45, 0d0000000000000000;
	ld.global.f64 	%fd47, [%rd2+128];
	add.f64 	%fd48, %fd47, %fd46;
	st.global.f64 	[%rd2+128], %fd48;
$L__BB47_26:
	setp.gt.u32 	%p14, %r1, 15;
	@%p14 bra 	$L__BB47_28;
	ld.global.f64 	%fd49, [%rd3+96];
	add.f64 	%fd50, %fd49, 0d0000000000000000;
	ld.global.f64 	%fd51, [%rd2];
	add.f64 	%fd52, %fd51, %fd50;
	st.global.f64 	[%rd2], %fd52;
$L__BB47_28:
	setp.gt.u32 	%p15, %r1, 15;
	@%p15 bra 	$L__BB47_30;
	ld.global.f64 	%fd53, [%rd3+4192];
	add.f64 	%fd54, %fd53, 0d0000000000000000;
	ld.global.f64 	%fd55, [%rd2+128];
	add.f64 	%fd56, %fd55, %fd54;
	st.global.f64 	[%rd2+128], %fd56;
$L__BB47_30:
	setp.gt.u32 	%p16, %r1, 15;
	@%p16 bra 	$L__BB47_32;
	ld.global.f64 	%fd57, [%rd3+112];
	add.f64 	%fd58, %fd57, 0d0000000000000000;
	ld.global.f64 	%fd59, [%rd2];
	add.f64 	%fd60, %fd59, %fd58;
	st.global.f64 	[%rd2], %fd60;
$L__BB47_32:
	setp.gt.u32 	%p17, %r1, 15;
	@%p17 bra 	$L__BB47_34;
	ld.global.f64 	%fd61, [%rd3+4208];
	add.f64 	%fd62, %fd61, 0d0000000000000000;
	ld.global.f64 	%fd63, [%rd2+128];
	add.f64 	%fd64, %fd63, %fd62;
	st.global.f64 	[%rd2+128], %fd64;
$L__BB47_34:
	setp.gt.u32 	%p18, %r1, 15;
	@%p18 bra 	$L__BB47_36;
	ld.global.f64 	%fd65, [%rd3+128];
	add.f64 	%fd66, %fd65, 0d0000000000000000;
	ld.global.f64 	%fd67, [%rd2];
	add.f64 	%fd68, %fd67, %fd66;
	st.global.f64 	[%rd2], %fd68;
$L__BB47_36:
	setp.gt.u32 	%p19, %r1, 15;
	@%p19 bra 	$L__BB47_38;
	ld.global.f64 	%fd69, [%rd3+4224];
	add.f64 	%fd70, %fd69, 0d0000000000000000;
	ld.global.f64 	%fd71, [%rd2+128];
	add.f64 	%fd72, %fd71, %fd70;
	st.global.f64 	[%rd2+128], %fd72;
$L__BB47_38:
	setp.gt.u32 	%p20, %r1, 15;
	@%p20 bra 	$L__BB47_40;
	ld.global.f64 	%fd73, [%rd3+144];
	add.f64 	%fd74, %fd73, 0d0000000000000000;
	ld.global.f64 	%fd75, [%rd2];
	add.f64 	%fd76, %fd75, %fd74;
	st.global.f64 	[%rd2], %fd76;
$L__BB47_40:
	setp.gt.u32 	%p21, %r1, 15;
	@%p21 bra 	$L__BB47_42;
	ld.global.f64 	%fd77, [%rd3+4240];
	add.f64 	%fd78, %fd77, 0d0000000000000000;
	ld.global.f64 	%fd79, [%rd2+128];
	add.f64 	%fd80, %fd79, %fd78;
	st.global.f64 	[%rd2+128], %fd80;
$L__BB47_42:
	setp.gt.u32 	%p22, %r1, 15;
	@%p22 bra 	$L__BB47_44;
	ld.global.f64 	%fd81, [%rd3+160];
	add.f64 	%fd82, %fd81, 0d0000000000000000;
	ld.global.f64 	%fd83, [%rd2];
	add.f64 	%fd84, %fd83, %fd82;
	st.global.f64 	[%rd2], %fd84;
$L__BB47_44:
	setp.gt.u32 	%p23, %r1, 15;
	@%p23 bra 	$L__BB47_46;
	ld.global.f64 	%fd85, [%rd3+4256];
	add.f64 	%fd86, %fd85, 0d0000000000000000;
	ld.global.f64 	%fd87, [%rd2+128];
	add.f64 	%fd88, %fd87, %fd86;
	st.global.f64 	[%rd2+128], %fd88;
$L__BB47_46:
	setp.gt.u32 	%p24, %r1, 15;
	@%p24 bra 	$L__BB47_48;
	ld.global.f64 	%fd89, [%rd3+176];
	add.f64 	%fd90, %fd89, 0d0000000000000000;
	ld.global.f64 	%fd91, [%rd2];
	add.f64 	%fd92, %fd91, %fd90;
	st.global.f64 	[%rd2], %fd92;
$L__BB47_48:
	setp.gt.u32 	%p25, %r1, 15;
	@%p25 bra 	$L__BB47_50;
	ld.global.f64 	%fd93, [%rd3+4272];
	add.f64 	%fd94, %fd93, 0d0000000000000000;
	ld.global.f64 	%fd95, [%rd2+128];
	add.f64 	%fd96, %fd95, %fd94;
	st.global.f64 	[%rd2+128], %fd96;
$L__BB47_50:
	setp.gt.u32 	%p26, %r1, 15;
	@%p26 bra 	$L__BB47_52;
	ld.global.f64 	%fd97, [%rd3+192];
	add.f64 	%fd98, %fd97, 0d0000000000000000;
	ld.global.f64 	%fd99, [%rd2];
	add.f64 	%fd100, %fd99, %fd98;
	st.global.f64 	[%rd2], %fd100;
$L__BB47_52:
	setp.gt.u32 	%p27, %r1, 15;
	@%p27 bra 	$L__BB47_54;
	ld.global.f64 	%fd101, [%rd3+4288];
	add.f64 	%fd102, %fd101, 0d0000000000000000;
	ld.global.f64 	%fd103, [%rd2+128];
	add.f64 	%fd104, %fd103, %fd102;
	st.global.f64 	[%rd2+128], %fd104;
$L__BB47_54:
	setp.gt.u32 	%p28, %r1, 15;
	@%p28 bra 	$L__BB47_56;
	ld.global.f64 	%fd105, [%rd3+208];
	add.f64 	%fd106, %fd105, 0d0000000000000000;
	ld.global.f64 	%fd107, [%rd2];
	add.f64 	%fd108, %fd107, %fd106;
	st.global.f64 	[%rd2], %fd108;
$L__BB47_56:
	setp.gt.u32 	%p29, %r1, 15;
	@%p29 bra 	$L__BB47_58;
	ld.global.f64 	%fd109, [%rd3+4304];
	add.f64 	%fd110, %fd109, 0d0000000000000000;
	ld.global.f64 	%fd111, [%rd2+128];
	add.f64 	%fd112, %fd111, %fd110;
	st.global.f64 	[%rd2+128], %fd112;
$L__BB47_58:
	setp.gt.u32 	%p30, %r1, 15;
	@%p30 bra 	$L__BB47_60;
	ld.global.f64 	%fd113, [%rd3+224];
	add.f64 	%fd114, %fd113, 0d0000000000000000;
	ld.global.f64 	%fd115, [%rd2];
	add.f64 	%fd116, %fd115, %fd114;
	st.global.f64 	[%rd2], %fd116;
$L__BB47_60:
	setp.gt.u32 	%p31, %r1, 15;
	@%p31 bra 	$L__BB47_62;
	ld.global.f64 	%fd117, [%rd3+4320];
	add.f64 	%fd118, %fd117, 0d0000000000000000;
	ld.global.f64 	%fd119, [%rd2+128];
	add.f64 	%fd120, %fd119, %fd118;
	st.global.f64 	[%rd2+128], %fd120;
$L__BB47_62:
	setp.gt.u32 	%p32, %r1, 15;
	@%p32 bra 	$L__BB47_64;
	ld.global.f64 	%fd121, [%rd3+240];
	add.f64 	%fd122, %fd121, 0d0000000000000000;
	ld.global.f64 	%fd123, [%rd2];
	add.f64 	%fd124, %fd123, %fd122;
	st.global.f64 	[%rd2], %fd124;
$L__BB47_64:
	setp.gt.u32 	%p33, %r1, 15;
	@%p33 bra 	$L__BB47_66;
	ld.global.f64 	%fd125, [%rd3+4336];
	add.f64 	%fd126, %fd125, 0d0000000000000000;
	ld.global.f64 	%fd127, [%rd2+128];
	add.f64 	%fd128, %fd127, %fd126;
	st.global.f64 	[%rd2+128], %fd128;
$L__BB47_66:
	add.s32 	%r15, %r15, 1;
	setp.ne.s32 	%p34, %r15, 0;
	add.s32 	%r14, %r14, 1024;
	@%p34 bra 	$L__BB47_2;
$L__BB47_67:
	ret;

}
	// .globl	_Z12gpukernelHNrILi8EEvPdS0_S0_i
.visible .entry _Z12gpukernelHNrILi8EEvPdS0_S0_i(
	.param .u64 .ptr .align 1 _Z12gpukernelHNrILi8EEvPdS0_S0_i_param_0,
	.param .u64 .ptr .align 1 _Z12gpukernelHNrILi8EEvPdS0_S0_i_param_1,
	.param .u64 .ptr .align 1 _Z12gpukernelHNrILi8EEvPdS0_S0_i_param_2,
	.param .u32 _Z12gpukernelHNrILi8EEvPdS0_S0_i_param_3
)
{
	.reg .pred 	%p<7>;
	.reg .b32 	%r<8>;
	.reg .b64 	%rd<16>;
	.reg .b64 	%fd<73>;

	ld.param.u64 	%rd5, [_Z12gpukernelHNrILi8EEvPdS0_S0_i_param_0];
	ld.param.u64 	%rd6, [_Z12gpukernelHNrILi8EEvPdS0_S0_i_param_1];
	ld.param.u32 	%r5, [_Z12gpukernelHNrILi8EEvPdS0_S0_i_param_3];
	setp.lt.s32 	%p1, %r5, 1;
	@%p1 bra 	$L__BB48_11;
	cvta.to.global.u64 	%rd7, %rd5;
	mov.u32 	%r1, %tid.x;
	cvt.u64.u32 	%rd8, %r1;
	mul.wide.u32 	%rd9, %r1, 8;
	add.s64 	%rd1, %rd7, %rd9;
	neg.s32 	%r7, %r5;
	and.b32  	%r6, %r1, 7;
	mul.wide.u32 	%rd10, %r6, 256;
	and.b64  	%rd11, %rd8, 1016;
	add.s64 	%rd12, %rd10, %rd11;
	cvta.to.global.u64 	%rd13, %rd6;
	add.s64 	%rd14, %rd12, %rd13;
	add.s64 	%rd15, %rd14, 4096;
$L__BB48_2:
	setp.gt.u32 	%p2, %r1, 7;
	@%p2 bra 	$L__BB48_4;
	ld.global.f64 	%fd1, [%rd15+-4096];
	ld.global.f64 	%fd2, [%rd15+-4064];
	ld.global.f64 	%fd3, [%rd15+-4032];
	ld.global.f64 	%fd4, [%rd15+-4000];
	ld.global.f64 	%fd5, [%rd15+-3968];
	ld.global.f64 	%fd6, [%rd15+-3936];
	ld.global.f64 	%fd7, [%rd15+-3904];
	ld.global.f64 	%fd8, [%rd15+-3872];
	ld.global.f64 	%fd9, [%rd1];
	add.f64 	%fd10, %fd1, 0d0000000000000000;
	add.f64 	%fd11, %fd10, %fd2;
	add.f64 	%fd12, %fd11, %fd3;
	add.f64 	%fd13, %fd12, %fd4;
	add.f64 	%fd14, %fd13, %fd5;
	add.f64 	%fd15, %fd14, %fd6;
	add.f64 	%fd16, %fd15, %fd7;
	add.f64 	%fd17, %fd16, %fd8;
	add.f64 	%fd18, %fd17, %fd9;
	st.global.f64 	[%rd1], %fd18;
$L__BB48_4:
	setp.gt.u32 	%p3, %r1, 7;
	@%p3 bra 	$L__BB48_6;
	ld.global.f64 	%fd19, [%rd15+-2048];
	ld.global.f64 	%fd20, [%rd15+-2016];
	ld.global.f64 	%fd21, [%rd15+-1984];
	ld.global.f64 	%fd22, [%rd15+-1952];
	ld.global.f64 	%fd23, [%rd15+-1920];
	ld.global.f64 	%fd24, [%rd15+-1888];
	ld.global.f64 	%fd25, [%rd15+-1856];
	ld.global.f64 	%fd26, [%rd15+-1824];
	ld.global.f64 	%fd27, [%rd1+64];
	add.f64 	%fd28, %fd19, 0d0000000000000000;
	add.f64 	%fd29, %fd28, %fd20;
	add.f64 	%fd30, %fd29, %fd21;
	add.f64 	%fd31, %fd30, %fd22;
	add.f64 	%fd32, %fd31, %fd23;
	add.f64 	%fd33, %fd32, %fd24;
	add.f64 	%fd34, %fd33, %fd25;
	add.f64 	%fd35, %fd34, %fd26;
	add.f64 	%fd36, %fd35, %fd27;
	st.global.f64 	[%rd1+64], %fd36;
$L__BB48_6:
	setp.gt.u32 	%p4, %r1, 7;
	@%p4 bra 	$L__BB48_8;
	ld.global.f64 	%fd37, [%rd15];
	ld.global.f64 	%fd38, [%rd15+32];
	ld.global.f64 	%fd39, [%rd15+64];
	ld.global.f64 	%fd40, [%rd15+96];
	ld.global.f64 	%fd41, [%rd15+128];
	ld.global.f64 	%fd42, [%rd15+160];
	ld.global.f64 	%fd43, [%rd15+192];
	ld.global.f64 	%fd44, [%rd15+224];
	ld.global.f64 	%fd45, [%rd1+128];
	add.f64 	%fd46, %fd37, 0d0000000000000000;
	add.f64 	%fd47, %fd46, %fd38;
	add.f64 	%fd48, %fd47, %fd39;
	add.f64 	%fd49, %fd48, %fd40;
	add.f64 	%fd50, %fd49, %fd41;
	add.f64 	%fd51, %fd50, %fd42;
	add.f64 	%fd52, %fd51, %fd43;
	add.f64 	%fd53, %fd52, %fd44;
	add.f64 	%fd54, %fd53, %fd45;
	st.global.f64 	[%rd1+128], %fd54;
$L__BB48_8:
	setp.gt.u32 	%p5, %r1, 7;
	@%p5 bra 	$L__BB48_10;
	ld.global.f64 	%fd55, [%rd15+2048];
	ld.global.f64 	%fd56, [%rd15+2080];
	ld.global.f64 	%fd57, [%rd15+2112];
	ld.global.f64 	%fd58, [%rd15+2144];
	ld.global.f64 	%fd59, [%rd15+2176];
	ld.global.f64 	%fd60, [%rd15+2208];
	ld.global.f64 	%fd61, [%rd15+2240];
	ld.global.f64 	%fd62, [%rd15+2272];
	ld.global.f64 	%fd63, [%rd1+192];
	add.f64 	%fd64, %fd55, 0d0000000000000000;
	add.f64 	%fd65, %fd64, %fd56;
	add.f64 	%fd66, %fd65, %fd57;
	add.f64 	%fd67, %fd66, %fd58;
	add.f64 	%fd68, %fd67, %fd59;
	add.f64 	%fd69, %fd68, %fd60;
	add.f64 	%fd70, %fd69, %fd61;
	add.f64 	%fd71, %fd70, %fd62;
	add.f64 	%fd72, %fd71, %fd63;
	st.global.f64 	[%rd1+192], %fd72;
$L__BB48_10:
	add.s32 	%r7, %r7, 1;
	setp.ne.s32 	%p6, %r7, 0;
	add.s64 	%rd15, %rd15, 8192;
	@%p6 bra 	$L__BB48_2;
$L__BB48_11:
	ret;

}
	// .globl	_Z12gpukernelHNcILi8EEvPdS0_S0_i
.visible .entry _Z12gpukernelHNcILi8EEvPdS0_S0_i(
	.param .u64 .ptr .align 1 _Z12gpukernelHNcILi8EEvPdS0_S0_i_param_0,
	.param .u64 .ptr .align 1 _Z12gpukernelHNcILi8EEvPdS0_S0_i_param_1,
	.param .u64 .ptr .align 1 _Z12gpukernelHNcILi8EEvPdS0_S0_i_param_2,
	.param .u32 _Z12gpukernelHNcILi8EEvPdS0_S0_i_param_3
)
{
	.reg .pred 	%p<35>;
	.reg .b32 	%r<18>;
	.reg .b64 	%rd<15>;
	.reg .b64 	%fd<129>;

	ld.param.u64 	%rd5, [_Z12gpukernelHNcILi8EEvPdS0_S0_i_param_0];
	ld.param.u64 	%rd6, [_Z12gpukernelHNcILi8EEvPdS0_S0_i_param_1];
	ld.param.u32 	%r9, [_Z12gpukernelHNcILi8EEvPdS0_S0_i_param_3];
	cvta.to.global.u64 	%rd1, %rd6;
	setp.lt.s32 	%p1, %r9, 1;
	@%p1 bra 	$L__BB49_67;
	cvta.to.global.u64 	%rd7, %rd5;
	mov.u32 	%r1, %tid.x;
	shr.u32 	%r10, %r1, 3;
	shl.b32 	%r11, %r1, 5;
	and.b32  	%r12, %r11, 224;
	shl.b32 	%r13, %r1, 3;
	cvt.u64.u32 	%rd8, %r13;
	and.b64  	%rd9, %rd8, 56;
	add.s64 	%rd2, %rd7, %rd9;
	neg.s32 	%r17, %r9;
	add.s32 	%r14, %r10, %r12;
	add.s32 	%r16, %r14, 768;
$L__BB49_2:
	setp.gt.u32 	%p2, %r1, 7;
	add.s32 	%r6, %r16, -256;
	add.s32 	%r15, %r16, -768;
	mul.wide.u32 	%rd10, %r15, 8;
	add.s64 	%rd3, %rd1, %rd10;
	@%p2 bra 	$L__BB49_4;
	ld.global.f64 	%fd1, [%rd3];
	add.f64 	%fd2, %fd1, 0d0000000000000000;
	ld.global.f64 	%fd3, [%rd2];
	add.f64 	%fd4, %fd3, %fd2;
	st.global.f64 	[%rd2], %fd4;
$L__BB49_4:
	setp.gt.u32 	%p3, %r1, 7;
	@%p3 bra 	$L__BB49_6;
	ld.global.f64 	%fd5, [%rd3+2048];
	add.f64 	%fd6, %fd5, 0d0000000000000000;
	ld.global.f64 	%fd7, [%rd2+64];
	add.f64 	%fd8, %fd7, %fd6;
	st.global.f64 	[%rd2+64], %fd8;
$L__BB49_6:
	setp.gt.u32 	%p4, %r1, 7;
	cvt.u64.u32 	%rd4, %r6;
	@%p4 bra 	$L__BB49_8;
	shl.b64 	%rd11, %rd4, 3;
	add.s64 	%rd12, %rd1, %rd11;
	ld.global.f64 	%fd9, [%rd12];
	add.f64 	%fd10, %fd9, 0d0000000000000000;
	ld.global.f64 	%fd11, [%rd2+128];
	add.f64 	%fd12, %fd11, %fd10;
	st.global.f64 	[%rd2+128], %fd12;
$L__BB49_8:
	setp.gt.u32 	%p5, %r1, 7;
	@%p5 bra 	$L__BB49_10;
	mul.wide.u32 	%rd13, %r16, 8;
	add.s64 	%rd14, %rd1, %rd13;
	ld.global.f64 	%fd13, [%rd14];
	add.f64 	%fd14, %fd13, 0d0000000000000000;
	ld.global.f64 	%fd15, [%rd2+192];
	add.f64 	%fd16, %fd15, %fd14;
	st.global.f64 	[%rd2+192], %fd16;
$L__BB49_10:
	setp.gt.u32 	%p6, %r1, 7;
	@%p6 bra 	$L__BB49_12;
	ld.global.f64 	%fd17, [%rd3+32];
	add.f64 	%fd18, %fd17, 0d0000000000000000;
	ld.global.f64 	%fd19, [%rd2];
	add.f64 	%fd20, %fd19, %fd18;
	st.global.f64 	[%rd2], %fd20;
$L__BB49_12:
	setp.gt.u32 	%p7, %r1, 7;
	@%p7 bra 	$L__BB49_14;
	ld.global.f64 	%fd21, [%rd3+2080];
	add.f64 	%fd22, %fd21, 0d0000000000000000;
	ld.global.f64 	%fd23, [%rd2+64];
	add.f64 	%fd24, %fd23, %fd22;
	st.global.f64 	[%rd2+64], %fd24;
$L__BB49_14:
	setp.gt.u32 	%p8, %r1, 7;
	@%p8 bra 	$L__BB49_16;
	ld.global.f64 	%fd25, [%rd3+4128];
	add.f64 	%fd26, %fd25, 0d0000000000000000;
	ld.global.f64 	%fd27, [%rd2+128];
	add.f64 	%fd28, %fd27, %fd26;
	st.global.f64 	[%rd2+128], %fd28;
$L__BB49_16:
	setp.gt.u32 	%p9, %r1, 7;
	@%p9 bra 	$L__BB49_18;
	ld.global.f64 	%fd29, [%rd3+6176];
	add.f64 	%fd30, %fd29, 0d0000000000000000;
	ld.global.f64 	%fd31, [%rd2+192];
	add.f64 	%fd32, %fd31, %fd30;
	st.global.f64 	[%rd2+192], %fd32;
$L__BB49_18:
	setp.gt.u32 	%p10, %r1, 7;
	@%p10 bra 	$L__BB49_20;
	ld.global.f64 	%fd33, [%rd3+64];
	add.f64 	%fd34, %fd33, 0d0000000000000000;
	ld.global.f64 	%fd35, [%rd2];
	add.f64 	%fd36, %fd35, %fd34;
	st.global.f64 	[%rd2], %fd36;
$L__BB49_20:
	setp.gt.u32 	%p11, %r1, 7;
	@%p11 bra 	$L__BB49_22;
	ld.global.f64 	%fd37, [%rd3+2112];
	add.f64 	%fd38, %fd37, 0d0000000000000000;
	ld.global.f64 	%fd39, [%rd2+64];
	add.f64 	%fd40, %fd39, %fd38;
	st.global.f64 	[%rd2+64], %fd40;
$L__BB49_22:
	setp.gt.u32 	%p12, %r1, 7;
	@%p12 bra 	$L__BB49_24;
	ld.global.f64 	%fd41, [%rd3+4160];
	add.f64 	%fd42, %fd41, 0d0000000000000000;
	ld.global.f64 	%fd43, [%rd2+128];
	add.f64 	%fd44, %fd43, %fd42;
	st.global.f64 	[%rd2+128], %fd44;
$L__BB49_24:
	setp.gt.u32 	%p13, %r1, 7;
	@%p13 bra 	$L__BB49_26;
	ld.global.f64 	%fd45, [%rd3+6208];
	add.f64 	%fd46, %fd45, 0d0000000000000000;
	ld.global.f64 	%fd47, [%rd2+192];
	add.f64 	%fd48, %fd47, %fd46;
	st.global.f64 	[%rd2+192], %fd48;
$L__BB49_26:
	setp.gt.u32 	%p14, %r1, 7;
	@%p14 bra 	$L__BB49_28;
	ld.global.f64 	%fd49, [%rd3+96];
	add.f64 	%fd50, %fd49, 0d0000000000000000;
	ld.global.f64 	%fd51, [%rd2];
	add.f64 	%fd52, %fd51, %fd50;
	st.global.f64 	[%rd2], %fd52;
$L__BB49_28:
	setp.gt.u32 	%p15, %r1, 7;
	@%p15 bra 	$L__BB49_30;
	ld.global.f64 	%fd53, [%rd3+2144];
	add.f64 	%fd54, %fd53, 0d0000000000000000;
	ld.global.f64 	%fd55, [%rd2+64];
	add.f64 	%fd56, %fd55, %fd54;
	st.global.f64 	[%rd2+64], %fd56;
$L__BB49_30:
	setp.gt.u32 	%p16, %r1, 7;
	@%p16 bra 	$L__BB49_32;
	ld.global.f64 	%fd57, [%rd3+4192];
	add.f64 	%fd58, %fd57, 0d0000000000000000;
	ld.global.f64 	%fd59, [%rd2+128];
	add.f64 	%fd60, %fd59, %fd58;
	st.global.f64 	[%rd2+128], %fd60;
$L__BB49_32:
	setp.gt.u32 	%p17, %r1, 7;
	@%p17 bra 	$L__BB49_34;
	ld.global.f64 	%fd61, [%rd3+6240];
	add.f64 	%fd62, %fd61, 0d0000000000000000;
	ld.global.f64 	%fd63, [%rd2+192];
	add.f64 	%fd64, %fd63, %fd62;
	st.global.f64 	[%rd2+192], %fd64;
$L__BB49_34:
	setp.gt.u32 	%p18, %r1, 7;
	@%p18 bra 	$L__BB49_36;
	ld.global.f64 	%fd65, [%rd3+128];
	add.f64 	%fd66, %fd65, 0d0000000000000000;
	ld.global.f64 	%fd67, [%rd2];
	add.f64 	%fd68, %fd67, %fd66;
	st.global.f64 	[%rd2], %fd68;
$L__BB49_36:
	setp.gt.u32 	%p19, %r1, 7;
	@%p19 bra 	$L__BB49_38;
	ld.global.f64 	%fd69, [%rd3+2176];
	add.f64 	%fd70, %fd69, 0d0000000000000000;
	ld.global.f64 	%fd71, [%rd2+64];
	add.f64 	%fd72, %fd71, %fd70;
	st.global.f64 	[%rd2+64], %fd72;
$L__BB49_38:
	setp.gt.u32 	%p20, %r1, 7;
	@%p20 bra 	$L__BB49_40;
	ld.global.f64 	%fd73, [%rd3+4224];
	add.f64 	%fd74, %fd73, 0d0000000000000000;
	ld.global.f64 	%fd75, [%rd2+128];
	add.f64 	%fd76, %fd75, %fd74;
	st.global.f64 	[%rd2+128], %fd76;
$L__BB49_40:
	setp.gt.u32 	%p21, %r1, 7;
	@%p21 bra 	$L__BB49_42;
	ld.global.f64 	%fd77, [%rd3+6272];
	add.f64 	%fd78, %fd77, 0d0000000000000000;
	ld.global.f64 	%fd79, [%rd2+192];
	add.f64 	%fd80, %fd79, %fd78;
	st.global.f64 	[%rd2+192], %fd80;
$L__BB49_42:
	setp.gt.u32 	%p22, %r1, 7;
	@%p22 bra 	$L__BB49_44;
	ld.global.f64 	%fd81, [%rd3+160];
	add.f64 	%fd82, %fd81, 0d0000000000000000;
	ld.global.f64 	%fd83, [%rd2];
	add.f64 	%fd84, %fd83, %fd82;
	st.global.f64 	[%rd2], %fd84;
$L__BB49_44:
	setp.gt.u32 	%p23, %r1, 7;
	@%p23 bra 	$L__BB49_46;
	ld.global.f64 	%fd85, [%rd3+2208];
	add.f64 	%fd86, %fd85, 0d0000000000000000;
	ld.global.f64 	%fd87, [%rd2+64];
	add.f64 	%fd88, %fd87, %fd86;
	st.global.f64 	[%rd2+64], %fd88;
$L__BB49_46:
	setp.gt.u32 	%p24, %r1, 7;
	@%p24 bra 	$L__BB49_48;
	ld.global.f64 	%fd89, [%rd3+4256];
	add.f64 	%fd90, %fd89, 0d0000000000000000;
	ld.global.f64 	%fd91, [%rd2+128];
	add.f64 	%fd92, %fd91, %fd90;
	st.global.f64 	[%rd2+128], %fd92;
$L__BB49_48:
	setp.gt.u32 	%p25, %r1, 7;
	@%p25 bra 	$L__BB49_50;
	ld.global.f64 	%fd93, [%rd3+6304];
	add.f64 	%fd94, %fd93, 0d0000000000000000;
	ld.global.f64 	%fd95, [%rd2+192];
	add.f64 	%fd96, %fd95, %fd94;
	st.global.f64 	[%rd2+192], %fd96;
$L__BB49_50:
	setp.gt.u32 	%p26, %r1, 7;
	@%p26 bra 	$L__BB49_52;
	ld.global.f64 	%fd97, [%rd3+192];
	add.f64 	%fd98, %fd97, 0d0000000000000000;
	ld.global.f64 	%fd99, [%rd2];
	add.f64 	%fd100, %fd99, %fd98;
	st.global.f64 	[%rd2], %fd100;
$L__BB49_52:
	setp.gt.u32 	%p27, %r1, 7;
	@%p27 bra 	$L__BB49_54;
	ld.global.f64 	%fd101, [%rd3+2240];
	add.f64 	%fd102, %fd101, 0d0000000000000000;
	ld.global.f64 	%fd103, [%rd2+64];
	add.f64 	%fd104, %fd103, %fd102;
	st.global.f64 	[%rd2+64], %fd104;
$L__BB49_54:
	setp.gt.u32 	%p28, %r1, 7;
	@%p28 bra 	$L__BB49_56;
	ld.global.f64 	%fd105, [%rd3+4288];
	add.f64 	%fd106, %fd105, 0d0000000000000000;
	ld.global.f64 	%fd107, [%rd2+128];
	add.f64 	%fd108, %fd107, %fd106;
	st.global.f64 	[%rd2+128], %fd108;
$L__BB49_56:
	setp.gt.u32 	%p29, %r1, 7;
	@%p29 bra 	$L__BB49_58;
	ld.global.f64 	%fd109, [%rd3+6336];
	add.f64 	%fd110, %fd109, 0d0000000000000000;
	ld.global.f64 	%fd111, [%rd2+192];
	add.f64 	%fd112, %fd111, %fd110;
	st.global.f64 	[%rd2+192], %fd112;
$L__BB49_58:
	setp.gt.u32 	%p30, %r1, 7;
	@%p30 bra 	$L__BB49_60;
	ld.global.f64 	%fd113, [%rd3+224];
	add.f64 	%fd114, %fd113, 0d0000000000000000;
	ld.global.f64 	%fd115, [%rd2];
	add.f64 	%fd116, %fd115, %fd114;
	st.global.f64 	[%rd2], %fd116;
$L__BB49_60:
	setp.gt.u32 	%p31, %r1, 7;
	@%p31 bra 	$L__BB49_62;
	ld.global.f64 	%fd117, [%rd3+2272];
	add.f64 	%fd118, %fd117, 0d0000000000000000;
	ld.global.f64 	%fd119, [%rd2+64];
	add.f64 	%fd120, %fd119, %fd118;
	st.global.f64 	[%rd2+64], %fd120;
$L__BB49_62:
	setp.gt.u32 	%p32, %r1, 7;
	@%p32 bra 	$L__BB49_64;
	ld.global.f64 	%fd121, [%rd3+4320];
	add.f64 	%fd122, %fd121, 0d0000000000000000;
	ld.global.f64 	%fd123, [%rd2+128];
	add.f64 	%fd124, %fd123, %fd122;
	st.global.f64 	[%rd2+128], %fd124;
$L__BB49_64:
	setp.gt.u32 	%p33, %r1, 7;
	@%p33 bra 	$L__BB49_66;
	ld.global.f64 	%fd125, [%rd3+6368];
	add.f64 	%fd126, %fd125, 0d0000000000000000;
	ld.global.f64 	%fd127, [%rd2+192];
	add.f64 	%fd128, %fd127, %fd126;
	st.global.f64 	[%rd2+192], %fd128;
$L__BB49_66:
	add.s32 	%r17, %r17, 1;
	setp.ne.s32 	%p34, %r17, 0;
	add.s32 	%r16, %r16, 1024;
	@%p34 bra 	$L__BB49_2;
$L__BB49_67:
	ret;

}
	// .globl	_Z12gpukernelHNrILi4EEvPdS0_S0_i
.visible .entry _Z12gpukernelHNrILi4EEvPdS0_S0_i(
	.param .u64 .ptr .align 1 _Z12gpukernelHNrILi4EEvPdS0_S0_i_param_0,
	.param .u64 .ptr .align 1 _Z12gpukernelHNrILi4EEvPdS0_S0_i_param_1,
	.param .u64 .ptr .align 1 _Z12gpukernelHNrILi4EEvPdS0_S0_i_param_2,
	.param .u32 _Z12gpukernelHNrILi4EEvPdS0_S0_i_param_3
)
{
	.reg .pred 	%p<11>;
	.reg .b32 	%r<8>;
	.reg .b64 	%rd<16>;
	.reg .b64 	%fd<81>;

	ld.param.u64 	%rd5, [_Z12gpukernelHNrILi4EEvPdS0_S0_i_param_0];
	ld.param.u64 	%rd6, [_Z12gpukernelHNrILi4EEvPdS0_S0_i_param_1];
	ld.param.u32 	%r5, [_Z12gpukernelHNrILi4EEvPdS0_S0_i_param_3];
	setp.lt.s32 	%p1, %r5, 1;
	@%p1 bra 	$L__BB50_19;
	cvta.to.global.u64 	%rd7, %rd5;
	mov.u32 	%r1, %tid.x;
	mul.wide.u32 	%rd8, %r1, 8;
	add.s64 	%rd1, %rd7, %rd8;
	neg.s32 	%r7, %r5;
	and.b32  	%r6, %r1, 3;
	mul.wide.u32 	%rd9, %r6, 256;
	mul.wide.u32 	%rd10, %r1, 2;
	and.b64  	%rd11, %rd10, 2040;
	add.s64 	%rd12, %rd9, %rd11;
	cvta.to.global.u64 	%rd13, %rd6;
	add.s64 	%rd14, %rd12, %rd13;
	add.s64 	%rd15, %rd14, 4096;
$L__BB50_2:
	setp.gt.u32 	%p2, %r1, 3;
	@%p2 bra 	$L__BB50_4;
	ld.global.f64 	%fd1, [%rd15+-4096];
	ld.global.f64 	%fd2, [%rd15+-4032];
	ld.global.f64 	%fd3, [%rd15+-3968];
	ld.global.f64 	%fd4, [%rd15+-3904];
	ld.global.f64 	%fd5, [%rd1];
	add.f64 	%fd6, %fd1, 0d0000000000000000;
	add.f64 	%fd7, %fd6, %fd2;
	add.f64 	%fd8, %fd7, %fd3;
	add.f64 	%fd9, %fd8, %fd4;
	add.f64 	%fd10, %fd9, %fd5;
	st.global.f64 	[%rd1], %fd10;
$L__BB50_4:
	setp.gt.u32 	%p3, %r1, 3;
	@%p3 bra 	$L__BB50_6;
	ld.global.f64 	%fd11, [%rd15+-3072];
	ld.global.f64 	%fd12, [%rd15+-3008];
	ld.global.f64 	%fd13, [%rd15+-2944];
	ld.global.f64 	%fd14, [%rd15+-2880];
	ld.global.f64 	%fd15, [%rd1+32];
	add.f64 	%fd16, %fd11, 0d0000000000000000;
	add.f64 	%fd17, %fd16, %fd12;
	add.f64 	%fd18, %fd17, %fd13;
	add.f64 	%fd19, %fd18, %fd14;
	add.f64 	%fd20, %fd19, %fd15;
	st.global.f64 	[%rd1+32], %fd20;
$L__BB50_6:
	setp.gt.u32 	%p4, %r1, 3;
	@%p4 bra 	$L__BB50_8;
	ld.global.f64 	%fd21, [%rd15+-2048];
	ld.global.f64 	%fd22, [%rd15+-1984];
	ld.global.f64 	%fd23, [%rd15+-1920];
	ld.global.f64 	%fd24, [%rd15+-1856];
	ld.global.f64 	%fd25, [%rd1+64];
	add.f64 	%fd26, %fd21, 0d0000000000000000;
	add.f64 	%fd27, %fd26, %fd22;
	add.f64 	%fd28, %fd27, %fd23;
	add.f64 	%fd29, %fd28, %fd24;
	add.f64 	%fd30, %fd29, %fd25;
	st.global.f64 	[%rd1+64], %fd30;
$L__BB50_8:
	setp.gt.u32 	%p5, %r1, 3;
	@%p5 bra 	$L__BB50_10;
	ld.global.f64 	%fd31, [%rd15+-1024];
	ld.global.f64 	%fd32, [%rd15+-960];
	ld.global.f64 	%fd33, [%rd15+-896];
	ld.global.f64 	%fd34, [%rd15+-832];
	ld.global.f64 	%fd35, [%rd1+96];
	add.f64 	%fd36, %fd31, 0d0000000000000000;
	add.f64 	%fd37, %fd36, %fd32;
	add.f64 	%fd38, %fd37, %fd33;
	add.f64 	%fd39, %fd38, %fd34;
	add.f64 	%fd40, %fd39, %fd35;
	st.global.f64 	[%rd1+96], %fd40;
$L__BB50_10:
	setp.gt.u32 	%p6, %r1, 3;
	@%p6 bra 	$L__BB50_12;
	ld.global.f64 	%fd41, [%rd15];
	ld.global.f64 	%fd42, [%rd15+64];
	ld.global.f64 	%fd43, [%rd15+128];
	ld.global.f64 	%fd44, [%rd15+192];
	ld.global.f64 	%fd45, [%rd1+128];
	add.f64 	%fd46, %fd41, 0d0000000000000000;
	add.f64 	%fd47, %fd46, %fd42;
	add.f64 	%fd48, %fd47, %fd43;
	add.f64 	%fd49, %fd48, %fd44;
	add.f64 	%fd50, %fd49, %fd45;
	st.global.f64 	[%rd1+128], %fd50;
$L__BB50_12:
	setp.gt.u32 	%p7, %r1, 3;
	@%p7 bra 	$L__BB50_14;
	ld.global.f64 	%fd51, [%rd15+1024];
	ld.global.f64 	%fd52, [%rd15+1088];
	ld.global.f64 	%fd53, [%rd15+1152];
	ld.global.f64 	%fd54, [%rd15+1216];
	ld.global.f64 	%fd55, [%rd1+160];
	add.f64 	%fd56, %fd51, 0d0000000000000000;
	add.f64 	%fd57, %fd56, %fd52;
	add.f64 	%fd58, %fd57, %fd53;
	add.f64 	%fd59, %fd58, %fd54;
	add.f64 	%fd60, %fd59, %fd55;
	st.global.f64 	[%rd1+160], %fd60;
$L__BB50_14:
	setp.gt.u32 	%p8, %r1, 3;
	@%p8 bra 	$L__BB50_16;
	ld.global.f64 	%fd61, [%rd15+2048];
	ld.global.f64 	%fd62, [%rd15+2112];
	ld.global.f64 	%fd63, [%rd15+2176];
	ld.global.f64 	%fd64, [%rd15+2240];
	ld.global.f64 	%fd65, [%rd1+192];
	add.f64 	%fd66, %fd61, 0d0000000000000000;
	add.f64 	%fd67, %fd66, %fd62;
	add.f64 	%fd68, %fd67, %fd63;
	add.f64 	%fd69, %fd68, %fd64;
	add.f64 	%fd70, %fd69, %fd65;
	st.global.f64 	[%rd1+192], %fd70;
$L__BB50_16:
	setp.gt.u32 	%p9, %r1, 3;
	@%p9 bra 	$L__BB50_18;
	ld.global.f64 	%fd71, [%rd15+3072];
	ld.global.f64 	%fd72, [%rd15+3136];
	ld.global.f64 	%fd73, [%rd15+3200];
	ld.global.f64 	%fd74, [%rd15+3264];
	ld.global.f64 	%fd75, [%rd1+224];
	add.f64 	%fd76, %fd71, 0d0000000000000000;
	add.f64 	%fd77, %fd76, %fd72;
	add.f64 	%fd78, %fd77, %fd73;
	add.f64 	%fd79, %fd78, %fd74;
	add.f64 	%fd80, %fd79, %fd75;
	st.global.f64 	[%rd1+224], %fd80;
$L__BB50_18:
	add.s32 	%r7, %r7, 1;
	setp.ne.s32 	%p10, %r7, 0;
	add.s64 	%rd15, %rd15, 8192;
	@%p10 bra 	$L__BB50_2;
$L__BB50_19:
	ret;

}
	// .globl	_Z12gpukernelHNcILi4EEvPdS0_S0_i
.visible .entry _Z12gpukernelHNcILi4EEvPdS0_S0_i(
	.param .u64 .ptr .align 1 _Z12gpukernelHNcILi4EEvPdS0_S0_i_param_0,
	.param .u64 .ptr .align 1 _Z12gpukernelHNcILi4EEvPdS0_S0_i_param_1,
	.param .u64 .ptr .align 1 _Z12gpukernelHNcILi4EEvPdS0_S0_i_param_2,
	.param .u32 _Z12gpukernelHNcILi4EEvPdS0_S0_i_param_3
)
{
	.reg .pred 	%p<35>;
	.reg .b32 	%r<22>;
	.reg .b64 	%rd<22>;
	.reg .b64 	%fd<129>;

	ld.param.u64 	%rd4, [_Z12gpukernelHNcILi4EEvPdS0_S0_i_param_0];
	ld.param.u64 	%rd5, [_Z12gpukernelHNcILi4EEvPdS0_S0_i_param_1];
	ld.param.u32 	%r8, [_Z12gpukernelHNcILi4EEvPdS0_S0_i_param_3];
	cvta.to.global.u64 	%rd1, %rd5;
	setp.lt.s32 	%p1, %r8, 1;
	@%p1 bra 	$L__BB51_67;
	cvta.to.global.u64 	%rd6, %rd4;
	mov.u32 	%r1, %tid.x;
	shr.u32 	%r9, %r1, 2;
	shl.b32 	%r10, %r1, 5;
	and.b32  	%r11, %r10, 96;
	shl.b32 	%r12, %r1, 3;
	cvt.u64.u32 	%rd7, %r12;
	and.b64  	%rd8, %rd7, 24;
	add.s64 	%rd2, %rd6, %rd8;
	neg.s32 	%r21, %r8;
	add.s32 	%r13, %r9, %r11;
	or.b32  	%r20, %r13, 512;
$L__BB51_2:
	setp.gt.u32 	%p2, %r1, 3;
	add.s32 	%r14, %r20, -512;
	mul.wide.u32 	%rd9, %r14, 8;
	add.s64 	%rd3, %rd1, %rd9;
	@%p2 bra 	$L__BB51_4;
	ld.global.f64 	%fd1, [%rd3];
	add.f64 	%fd2, %fd1, 0d0000000000000000;
	ld.global.f64 	%fd3, [%rd2];
	add.f64 	%fd4, %fd3, %fd2;
	st.global.f64 	[%rd2], %fd4;
$L__BB51_4:
	setp.gt.u32 	%p3, %r1, 3;
	@%p3 bra 	$L__BB51_6;
	ld.global.f64 	%fd5, [%rd3+1024];
	add.f64 	%fd6, %fd5, 0d0000000000000000;
	ld.global.f64 	%fd7, [%rd2+32];
	add.f64 	%fd8, %fd7, %fd6;
	st.global.f64 	[%rd2+32], %fd8;
$L__BB51_6:
	setp.gt.u32 	%p4, %r1, 3;
	@%p4 bra 	$L__BB51_8;
	add.s32 	%r15, %r20, -256;
	mul.wide.u32 	%rd10, %r15, 8;
	add.s64 	%rd11, %rd1, %rd10;
	ld.global.f64 	%fd9, [%rd11];
	add.f64 	%fd10, %fd9, 0d0000000000000000;
	ld.global.f64 	%fd11, [%rd2+64];
	add.f64 	%fd12, %fd11, %fd10;
	st.global.f64 	[%rd2+64], %fd12;
$L__BB51_8:
	setp.gt.u32 	%p5, %r1, 3;
	@%p5 bra 	$L__BB51_10;
	add.s32 	%r16, %r20, -128;
	mul.wide.u32 	%rd12, %r16, 8;
	add.s64 	%rd13, %rd1, %rd12;
	ld.global.f64 	%fd13, [%rd13];
	add.f64 	%fd14, %fd13, 0d0000000000000000;
	ld.global.f64 	%fd15, [%rd2+96];
	add.f64 	%fd16, %fd15, %fd14;
	st.global.f64 	[%rd2+96], %fd16;
$L__BB51_10:
	setp.gt.u32 	%p6, %r1, 3;
	@%p6 bra 	$L__BB51_12;
	mul.wide.u32 	%rd14, %r20, 8;
	add.s64 	%rd15, %rd1, %rd14;
	ld.global.f64 	%fd17, [%rd15];
	add.f64 	%fd18, %fd17, 0d0000000000000000;
	ld.global.f64 	%fd19, [%rd2+128];
	add.f64 	%fd20, %fd19, %fd18;
	st.global.f64 	[%rd2+128], %fd20;
$L__BB51_12:
	setp.gt.u32 	%p7, %r1, 3;
	@%p7 bra 	$L__BB51_14;
	add.s32 	%r17, %r20, 128;
	mul.wide.u32 	%rd16, %r17, 8;
	add.s64 	%rd17, %rd1, %rd16;
	ld.global.f64 	%fd21, [%rd17];
	add.f64 	%fd22, %fd21, 0d0000000000000000;
	ld.global.f64 	%fd23, [%rd2+160];
	add.f64 	%fd24, %fd23, %fd22;
	st.global.f64 	[%rd2+160], %fd24;
$L__BB51_14:
	setp.gt.u32 	%p8, %r1, 3;
	@%p8 bra 	$L__BB51_16;
	add.s32 	%r18, %r20, 256;
	mul.wide.u32 	%rd18, %r18, 8;
	add.s64 	%rd19, %rd1, %rd18;
	ld.global.f64 	%fd25, [%rd19];
	add.f64 	%fd26, %fd25, 0d0000000000000000;
	ld.global.f64 	%fd27, [%rd2+192];
	add.f64 	%fd28, %fd27, %fd26;
	st.global.f64 	[%rd2+192], %fd28;
$L__BB51_16:
	setp.gt.u32 	%p9, %r1, 3;
	@%p9 bra 	$L__BB51_18;
	add.s32 	%r19, %r20, 384;
	mul.wide.u32 	%rd20, %r19, 8;
	add.s64 	%rd21, %rd1, %rd20;
	ld.global.f64 	%fd29, [%rd21];
	add.f64 	%fd30, %fd29, 0d0000000000000000;
	ld.global.f64 	%fd31, [%rd2+224];
	add.f64 	%fd32, %fd31, %fd30;
	st.global.f64 	[%rd2+224], %fd32;
$L__BB51_18:
	setp.gt.u32 	%p10, %r1, 3;
	@%p10 bra 	$L__BB51_20;
	ld.global.f64 	%fd33, [%rd3+64];
	add.f64 	%fd34, %fd33, 0d0000000000000000;
	ld.global.f64 	%fd35, [%rd2];
	add.f64 	%fd36, %fd35, %fd34;
	st.global.f64 	[%rd2], %fd36;
$L__BB51_20:
	setp.gt.u32 	%p11, %r1, 3;
	@%p11 bra 	$L__BB51_22;
	ld.global.f64 	%fd37, [%rd3+1088];
	add.f64 	%fd38, %fd37, 0d0000000000000000;
	ld.global.f64 	%fd39, [%rd2+32];
	add.f64 	%fd40, %fd39, %fd38;
	st.global.f64 	[%rd2+32], %fd40;
$L__BB51_22:
	setp.gt.u32 	%p12, %r1, 3;
	@%p12 bra 	$L__BB51_24;
	ld.global.f64 	%fd41, [%rd3+2112];
	add.f64 	%fd42, %fd41, 0d0000000000000000;
	ld.global.f64 	%fd43, [%rd2+64];
	add.f64 	%fd44, %fd43, %fd42;
	st.global.f64 	[%rd2+64], %fd44;
$L__BB51_24:
	setp.gt.u32 	%p13, %r1, 3;
	@%p13 bra 	$L__BB51_26;
	ld.global.f64 	%fd45, [%rd3+3136];
	add.f64 	%fd46, %fd45, 0d0000000000000000;
	ld.global.f64 	%fd47, [%rd2+96];
	add.f64 	%fd48, %fd47, %fd46;
	st.global.f64 	[%rd2+96], %fd48;
$L__BB51_26:
	setp.gt.u32 	%p14, %r1, 3;
	@%p14 bra 	$L__BB51_28;
	ld.global.f64 	%fd49, [%rd3+4160];
	add.f64 	%fd50, %fd49, 0d0000000000000000;
	ld.global.f64 	%fd51, [%rd2+128];
	add.f64 	%fd52, %fd51, %fd50;
	st.global.f64 	[%rd2+128], %fd52;
$L__BB51_28:
	setp.gt.u32 	%p15, %r1, 3;
	@%p15 bra 	$L__BB51_30;
	ld.global.f64 	%fd53, [%rd3+5184];
	add.f64 	%fd54, %fd53, 0d0000000000000000;
	ld.global.f64 	%fd55, [%rd2+160];
	add.f64 	%fd56, %fd55, %fd54;
	st.global.f64 	[%rd2+160], %fd56;
$L__BB51_30:
	setp.gt.u32 	%p16, %r1, 3;
	@%p16 bra 	$L__BB51_32;
	ld.global.f64 	%fd57, [%rd3+6208];
	add.f64 	%fd58, %fd57, 0d0000000000000000;
	ld.global.f64 	%fd59, [%rd2+192];
	add.f64 	%fd60, %fd59, %fd58;
	st.global.f64 	[%rd2+192], %fd60;
$L__BB51_32:
	setp.gt.u32 	%p17, %r1, 3;
	@%p17 bra 	$L__BB51_34;
	ld.global.f64 	%fd61, [%rd3+7232];
	add.f64 	%fd62, %fd61, 0d0000000000000000;
	ld.global.f64 	%fd63, [%rd2+224];
	add.f64 	%fd64, %fd63, %fd62;
	st.global.f64 	[%rd2+224], %fd64;
$L__BB51_34:
	setp.gt.u32 	%p18, %r1, 3;
	@%p18 bra 	$L__BB51_36;
	ld.global.f64 	%fd65, [%rd3+128];
	add.f64 	%fd66, %fd65, 0d0000000000000000;
	ld.global.f64 	%fd67, [%rd2];
	add.f64 	%fd68, %fd67, %fd66;
	st.global.f64 	[%rd2], %fd68;
$L__BB51_36:
	setp.gt.u32 	%p19, %r1, 3;
	@%p19 bra 	$L__BB51_38;
	ld.global.f64 	%fd69, [%rd3+1152];
	add.f64 	%fd70, %fd69, 0d0000000000000000;
	ld.global.f64 	%fd71, [%rd2+32];
	add.f64 	%fd72, %fd71, %fd70;
	st.global.f64 	[%rd2+32], %fd72;
$L__BB51_38:
	setp.gt.u32 	%p20, %r1, 3;
	@%p20 bra 	$L__BB51_40;
	ld.global.f64 	%fd73, [%rd3+2176];
	add.f64 	%fd74, %fd73, 0d0000000000000000;
	ld.global.f64 	%fd75, [%rd2+64];
	add.f64 	%fd76, %fd75, %fd74;
	st.global.f64 	[%rd2+64], %fd76;
$L__BB51_40:
	setp.gt.u32 	%p21, %r1, 3;
	@%p21 bra 	$L__BB51_42;
	ld.global.f64 	%fd77, [%rd3+3200];
	add.f64 	%fd78, %fd77, 0d0000000000000000;
	ld.global.f64 	%fd79, [%rd2+96];
	add.f64 	%fd80, %fd79, %fd78;
	st.global.f64 	[%rd2+96], %fd80;
$L__BB51_42:
	setp.gt.u32 	%p22, %r1, 3;
	@%p22 bra 	$L__BB51_44;
	ld.global.f64 	%fd81, [%rd3+4224];
	add.f64 	%fd82, %fd81, 0d0000000000000000;
	ld.global.f64 	%fd83, [%rd2+128];
	add.f64 	%fd84, %fd83, %fd82;
	st.global.f64 	[%rd2+128], %fd84;
$L__BB51_44:
	setp.gt.u32 	%p23, %r1, 3;
	@%p23 bra 	$L__BB51_46;
	ld.global.f64 	%fd85, [%rd3+5248];
	add.f64 	%fd86, %fd85, 0d0000000000000000;
	ld.global.f64 	%fd87, [%rd2+160];
	add.f64 	%fd88, %fd87, %fd86;
	st.global.f64 	[%rd2+160], %fd88;
$L__BB51_46:
	setp.gt.u32 	%p24, %r1, 3;
	@%p24 bra 	$L__BB51_48;
	ld.global.f64 	%fd89, [%rd3+6272];
	add.f64 	%fd90, %fd89, 0d0000000000000000;
	ld.global.f64 	%fd91, [%rd2+192];
	add.f64 	%fd92, %fd91, %fd90;
	st.global.f64 	[%rd2+192], %fd92;
$L__BB51_48:
	setp.gt.u32 	%p25, %r1, 3;
	@%p25 bra 	$L__BB51_50;
	ld.global.f64 	%fd93, [%rd3+7296];
	add.f64 	%fd94, %fd93, 0d0000000000000000;
	ld.global.f64 	%fd95, [%rd2+224];
	add.f64 	%fd96, %fd95, %fd94;
	st.global.f64 	[%rd2+224], %fd96;
$L__BB51_50:
	setp.gt.u32 	%p26, %r1, 3;
	@%p26 bra 	$L__BB51_52;
	ld.global.f64 	%fd97, [%rd3+192];
	add.f64 	%fd98, %fd97, 0d0000000000000000;
	ld.global.f64 	%fd99, [%rd2];
	add.f64 	%fd100, %fd99, %fd98;
	st.global.f64 	[%rd2], %fd100;
$L__BB51_52:
	setp.gt.u32 	%p27, %r1, 3;
	@%p27 bra 	$L__BB51_54;
	ld.global.f64 	%fd101, [%rd3+1216];
	add.f64 	%fd102, %fd101, 0d0000000000000000;
	ld.global.f64 	%fd103, [%rd2+32];
	add.f64 	%fd104, %fd103, %fd102;
	st.global.f64 	[%rd2+32], %fd104;
$L__BB51_54:
	setp.gt.u32 	%p28, %r1, 3;
	@%p28 bra 	$L__BB51_56;
	ld.global.f64 	%fd105, [%rd3+2240];
	add.f64 	%fd106, %fd105, 0d0000000000000000;
	ld.global.f64 	%fd107, [%rd2+64];
	add.f64 	%fd108, %fd107, %fd106;
	st.global.f64 	[%rd2+64], %fd108;
$L__BB51_56:
	setp.gt.u32 	%p29, %r1, 3;
	@%p29 bra 	$L__BB51_58;
	ld.global.f64 	%fd109, [%rd3+3264];
	add.f64 	%fd110, %fd109, 0d0000000000000000;
	ld.global.f64 	%fd111, [%rd2+96];
	add.f64 	%fd112, %fd111, %fd110;
	st.global.f64 	[%rd2+96], %fd112;
$L__BB51_58:
	setp.gt.u32 	%p30, %r1, 3;
	@%p30 bra 	$L__BB51_60;
	ld.global.f64 	%fd113, [%rd3+4288];
	add.f64 	%fd114, %fd113, 0d0000000000000000;
	ld.global.f64 	%fd115, [%rd2+128];
	add.f64 	%fd116, %fd115, %fd114;
	st.global.f64 	[%rd2+128], %fd116;
$L__BB51_60:
	setp.gt.u32 	%p31, %r1, 3;
	@%p31 bra 	$L__BB51_62;
	ld.global.f64 	%fd117, [%rd3+5312];
	add.f64 	%fd118, %fd117, 0d0000000000000000;
	ld.global.f64 	%fd119, [%rd2+160];
	add.f64 	%fd120, %fd119, %fd118;
	st.global.f64 	[%rd2+160], %fd120;
$L__BB51_62:
	setp.gt.u32 	%p32, %r1, 3;
	@%p32 bra 	$L__BB51_64;
	ld.global.f64 	%fd121, [%rd3+6336];
	add.f64 	%fd122, %fd121, 0d0000000000000000;
	ld.global.f64 	%fd123, [%rd2+192];
	add.f64 	%fd124, %fd123, %fd122;
	st.global.f64 	[%rd2+192], %fd124;
$L__BB51_64:
	setp.gt.u32 	%p33, %r1, 3;
	@%p33 bra 	$L__BB51_66;
	ld.global.f64 	%fd125, [%rd3+7360];
	add.f64 	%fd126, %fd125, 0d0000000000000000;
	ld.global.f64 	%fd127, [%rd2+224];
	add.f64 	%fd128, %fd127, %fd126;
	st.global.f64 	[%rd2+224], %fd128;
$L__BB51_66:
	add.s32 	%r21, %r21, 1;
	setp.ne.s32 	%p34, %r21, 0;
	add.s32 	%r20, %r20, 1024;
	@%p34 bra 	$L__BB51_2;
$L__BB51_67:
	ret;

}
	// .globl	_Z12gpukernelHNrILi2EEvPdS0_S0_i
.visible .entry _Z12gpukernelHNrILi2EEvPdS0_S0_i(
	.param .u64 .ptr .align 1 _Z12gpukernelHNrILi2EEvPdS0_S0_i_param_0,
	.param .u64 .ptr .align 1 _Z12gpukernelHNrILi2EEvPdS0_S0_i_param_1,
	.param .u64 .ptr .align 1 _Z12gpukernelHNrILi2EEvPdS0_S0_i_param_2,
	.param .u32 _Z12gpukernelHNrILi2EEvPdS0_S0_i_param_3
)
{
	.reg .pred 	%p<19>;
	.reg .b32 	%r<8>;
	.reg .b64 	%rd<16>;
	.reg .b64 	%fd<97>;

	ld.param.u64 	%rd5, [_Z12gpukernelHNrILi2EEvPdS0_S0_i_param_0];
	ld.param.u64 	%rd6, [_Z12gpukernelHNrILi2EEvPdS0_S0_i_param_1];
	ld.param.u32 	%r5, [_Z12gpukernelHNrILi2EEvPdS0_S0_i_param_3];
	setp.lt.s32 	%p1, %r5, 1;
	@%p1 bra 	$L__BB52_35;
	cvta.to.global.u64 	%rd7, %rd5;
	mov.u32 	%r1, %tid.x;
	mul.wide.u32 	%rd8, %r1, 8;
	add.s64 	%rd1, %rd7, %rd8;
	neg.s32 	%r7, %r5;
	and.b32  	%r6, %r1, 1;
	mul.wide.u32 	%rd9, %r6, 256;
	mul.wide.u32 	%rd10, %r1, 4;
	and.b64  	%rd11, %rd10, 4088;
	add.s64 	%rd12, %rd9, %rd11;
	cvta.to.global.u64 	%rd13, %rd6;
	add.s64 	%rd14, %rd12, %rd13;
	add.s64 	%rd15, %rd14, 4096;
$L__BB52_2:
	setp.gt.u32 	%p2, %r1, 1;
	@%p2 bra 	$L__BB52_4;
	ld.global.f64 	%fd1, [%rd15+-4096];
	ld.global.f64 	%fd2, [%rd15+-3968];
	ld.global.f64 	%fd3, [%rd1];
	add.f64 	%fd4, %fd1, 0d0000000000000000;
	add.f64 	%fd5, %fd4, %fd2;
	add.f64 	%fd6, %fd5, %fd3;
	st.global.f64 	[%rd1], %fd6;
$L__BB52_4:
	setp.gt.u32 	%p3, %r1, 1;
	@%p3 bra 	$L__BB52_6;
	ld.global.f64 	%fd7, [%rd15+-3584];
	ld.global.f64 	%fd8, [%rd15+-3456];
	ld.global.f64 	%fd9, [%rd1+16];
	add.f64 	%fd10, %fd7, 0d0000000000000000;
	add.f64 	%fd11, %fd10, %fd8;
	add.f64 	%fd12, %fd11, %fd9;
	st.global.f64 	[%rd1+16], %fd12;
$L__BB52_6:
	setp.gt.u32 	%p4, %r1, 1;
	@%p4 bra 	$L__BB52_8;
	ld.global.f64 	%fd13, [%rd15+-3072];
	ld.global.f64 	%fd14, [%rd15+-2944];
	ld.global.f64 	%fd15, [%rd1+32];
	add.f64 	%fd16, %fd13, 0d0000000000000000;
	add.f64 	%fd17, %fd16, %fd14;
	add.f64 	%fd18, %fd17, %fd15;
	st.global.f64 	[%rd1+32], %fd18;
$L__BB52_8:
	setp.gt.u32 	%p5, %r1, 1;
	@%p5 bra 	$L__BB52_10;
	ld.global.f64 	%fd19, [%rd15+-2560];
	ld.global.f64 	%fd20, [%rd15+-2432];
	ld.global.f64 	%fd21, [%rd1+48];
	add.f64 	%fd22, %fd19, 0d0000000000000000;
	add.f64 	%fd23, %fd22, %fd20;
	add.f64 	%fd24, %fd23, %fd21;
	st.global.f64 	[%rd1+48], %fd24;
$L__BB52_10:
	setp.gt.u32 	%p6, %r1, 1;
	@%p6 bra 	$L__BB52_12;
	ld.global.f64 	%fd25, [%rd15+-2048];
	ld.global.f64 	%fd26, [%rd15+-1920];
	ld.global.f64 	%fd27, [%rd1+64];
	add.f64 	%fd28, %fd25, 0d0000000000000000;
	add.f64 	%fd29, %fd28, %fd26;
	add.f64 	%fd30, %fd29, %fd27;
	st.global.f64 	[%rd1+64], %fd30;
$L__BB52_12:
	setp.gt.u32 	%p7, %r1, 1;
	@%p7 bra 	$L__BB52_14;
	ld.global.f64 	%fd31, [%rd15+-1536];
	ld.global.f64 	%fd32, [%rd15+-1408];
	ld.global.f64 	%fd33, [%rd1+80];
	add.f64 	%fd34, %fd31, 0d0000000000000000;
	add.f64 	%fd35, %fd34, %fd32;
	add.f64 	%fd36, %fd35, %fd33;
	st.global.f64 	[%rd1+80], %fd36;
$L__BB52_14:
	setp.gt.u32 	%p8, %r1, 1;
	@%p8 bra 	$L__BB52_16;
	ld.global.f64 	%fd37, [%rd15+-1024];
	ld.global.f64 	%fd38, [%rd15+-896];
	ld.global.f64 	%fd39, [%rd1+96];
	add.f64 	%fd40, %fd37, 0d0000000000000000;
	add.f64 	%fd41, %fd40, %fd38;
	add.f64 	%fd42, %fd41, %fd39;
	st.global.f64 	[%rd1+96], %fd42;
$L__BB52_16:
	setp.gt.u32 	%p9, %r1, 1;
	@%p9 bra 	$L__BB52_18;
	ld.global.f64 	%fd43, [%rd15+-512];
	ld.global.f64 	%fd44, [%rd15+-384];
	ld.global.f64 	%fd45, [%rd1+112];
	add.f64 	%fd46, %fd43, 0d0000000000000000;
	add.f64 	%fd47, %fd46, %fd44;
	add.f64 	%fd48, %fd47, %fd45;
	st.global.f64 	[%rd1+112], %fd48;
$L__BB52_18:
	setp.gt.u32 	%p10, %r1, 1;
	@%p10 bra 	$L__BB52_20;
	ld.global.f64 	%fd49, [%rd15];
	ld.global.f64 	%fd50, [%rd15+128];
	ld.global.f64 	%fd51, [%rd1+128];
	add.f64 	%fd52, %fd49, 0d0000000000000000;
	add.f64 	%fd53, %fd52, %fd50;
	add.f64 	%fd54, %fd53, %fd51;
	st.global.f64 	[%rd1+128], %fd54;
$L__BB52_20:
	setp.gt.u32 	%p11, %r1, 1;
	@%p11 bra 	$L__BB52_22;
	ld.global.f64 	%fd55, [%rd15+512];
	ld.global.f64 	%fd56, [%rd15+640];
	ld.global.f64 	%fd57, [%rd1+144];
	add.f64 	%fd58, %fd55, 0d0000000000000000;
	add.f64 	%fd59, %fd58, %fd56;
	add.f64 	%fd60, %fd59, %fd57;
	st.global.f64 	[%rd1+144], %fd60;
$L__BB52_22:
	setp.gt.u32 	%p12, %r1, 1;
	@%p12 bra 	$L__BB52_24;
	ld.global.f64 	%fd61, [%rd15+1024];
	ld.global.f64 	%fd62, [%rd15+1152];
	ld.global.f64 	%fd63, [%rd1+160];
	add.f64 	%fd64, %fd61, 0d0000000000000000;
	add.f64 	%fd65, %fd64, %fd62;
	add.f64 	%fd66, %fd65, %fd63;
	st.global.f64 	[%rd1+160], %fd66;
$L__BB52_24:
	setp.gt.u32 	%p13, %r1, 1;
	@%p13 bra 	$L__BB52_26;
	ld.global.f64 	%fd67, [%rd15+1536];
	ld.global.f64 	%fd68, [%rd15+1664];
	ld.global.f64 	%fd69, [%rd1+176];
	add.f64 	%fd70, %fd67, 0d0000000000000000;
	add.f64 	%fd71, %fd70, %fd68;
	add.f64 	%fd72, %fd71, %fd69;
	st.global.f64 	[%rd1+176], %fd72;
$L__BB52_26:
	setp.gt.u32 	%p14, %r1, 1;
	@%p14 bra 	$L__BB52_28;
	ld.global.f64 	%fd73, [%rd15+2048];
	ld.global.f64 	%fd74, [%rd15+2176];
	ld.global.f64 	%fd75, [%rd1+192];
	add.f64 	%fd76, %fd73, 0d0000000000000000;
	add.f64 	%fd77, %fd76, %fd74;
	add.f64 	%fd78, %fd77, %fd75;
	st.global.f64 	[%rd1+192], %fd78;
$L__BB52_28:
	setp.gt.u32 	%p15, %r1, 1;
	@%p15 bra 	$L__BB52_30;
	ld.global.f64 	%fd79, [%rd15+2560];
	ld.global.f64 	%fd80, [%rd15+2688];
	ld.global.f64 	%fd81, [%rd1+208];
	add.f64 	%fd82, %fd79, 0d0000000000000000;
	add.f64 	%fd83, %fd82, %fd80;
	add.f64 	%fd84, %fd83, %fd81;
	st.global.f64 	[%rd1+208], %fd84;
$L__BB52_30:
	setp.gt.u32 	%p16, %r1, 1;
	@%p16 bra 	$L__BB52_32;
	ld.global.f64 	%fd85, [%rd15+3072];
	ld.global.f64 	%fd86, [%rd15+3200];
	ld.global.f64 	%fd87, [%rd1+224];
	add.f64 	%fd88, %fd85, 0d0000000000000000;
	add.f64 	%fd89, %fd88, %fd86;
	add.f64 	%fd90, %fd89, %fd87;
	st.global.f64 	[%rd1+224], %fd90;
$L__BB52_32:
	setp.gt.u32 	%p17, %r1, 1;
	@%p17 bra 	$L__BB52_34;
	ld.global.f64 	%fd91, [%rd15+3584];
	ld.global.f64 	%fd92, [%rd15+3712];
	ld.global.f64 	%fd93, [%rd1+240];
	add.f64 	%fd94, %fd91, 0d0000000000000000;
	add.f64 	%fd95, %fd94, %fd92;
	add.f64 	%fd96, %fd95, %fd93;
	st.global.f64 	[%rd1+240], %fd96;
$L__BB52_34:
	add.s32 	%r7, %r7, 1;
	setp.ne.s32 	%p18, %r7, 0;
	add.s64 	%rd15, %rd15, 8192;
	@%p18 bra 	$L__BB52_2;
$L__BB52_35:
	ret;

}
	// .globl	_Z12gpukernelHNcILi2EEvPdS0_S0_i
.visible .entry _Z12gpukernelHNcILi2EEvPdS0_S0_i(
	.param .u64 .ptr .align 1 _Z12gpukernelHNcILi2EEvPdS0_S0_i_param_0,
	.param .u64 .ptr .align 1 _Z12gpukernelHNcILi2EEvPdS0_S0_i_param_1,
	.param .u64 .ptr .align 1 _Z12gpukernelHNcILi2EEvPdS0_S0_i_param_2,
	.param .u32 _Z12gpukernelHNcILi2EEvPdS0_S0_i_param_3
)
{
	.reg .pred 	%p<35>;
	.reg .b32 	%r<31>;
	.reg .b64 	%rd<40>;
	.reg .b64 	%fd<129>;

	ld.param.u64 	%rd4, [_Z12gpukernelHNcILi2EEvPdS0_S0_i_param_0];
	ld.param.u64 	%rd5, [_Z12gpukernelHNcILi2EEvPdS0_S0_i_param_1];
	ld.param.u32 	%r8, [_Z12gpukernelHNcILi2EEvPdS0_S0_i_param_3];
	cvta.to.global.u64 	%rd1, %rd5;
	setp.lt.s32 	%p1, %r8, 1;
	@%p1 bra 	$L__BB53_67;
	cvta.to.global.u64 	%rd6, %rd4;
	mov.u32 	%r1, %tid.x;
	shr.u32 	%r9, %r1, 1;
	shl.b32 	%r10, %r1, 5;
	and.b32  	%r11, %r10, 32;
	shl.b32 	%r12, %r1, 3;
	cvt.u64.u32 	%rd7, %r12;
	and.b64  	%rd8, %rd7, 8;
	add.s64 	%rd2, %rd6, %rd8;
	neg.s32 	%r30, %r8;
	add.s32 	%r13, %r9, %r11;
	add.s32 	%r29, %r13, 512;
$L__BB53_2:
	setp.gt.u32 	%p2, %r1, 1;
	add.s32 	%r14, %r29, -512;
	mul.wide.u32 	%rd9, %r14, 8;
	add.s64 	%rd3, %rd1, %rd9;
	@%p2 bra 	$L__BB53_4;
	ld.global.f64 	%fd1, [%rd3];
	add.f64 	%fd2, %fd1, 0d0000000000000000;
	ld.global.f64 	%fd3, [%rd2];
	add.f64 	%fd4, %fd3, %fd2;
	st.global.f64 	[%rd2], %fd4;
$L__BB53_4:
	setp.gt.u32 	%p3, %r1, 1;
	@%p3 bra 	$L__BB53_6;
	add.s32 	%r15, %r29, -448;
	mul.wide.u32 	%rd10, %r15, 8;
	add.s64 	%rd11, %rd1, %rd10;
	ld.global.f64 	%fd5, [%rd11];
	add.f64 	%fd6, %fd5, 0d0000000000000000;
	ld.global.f64 	%fd7, [%rd2+16];
	add.f64 	%fd8, %fd7, %fd6;
	st.global.f64 	[%rd2+16], %fd8;
$L__BB53_6:
	setp.gt.u32 	%p4, %r1, 1;
	@%p4 bra 	$L__BB53_8;
	add.s32 	%r16, %r29, -384;
	mul.wide.u32 	%rd12, %r16, 8;
	add.s64 	%rd13, %rd1, %rd12;
	ld.global.f64 	%fd9, [%rd13];
	add.f64 	%fd10, %fd9, 0d0000000000000000;
	ld.global.f64 	%fd11, [%rd2+32];
	add.f64 	%fd12, %fd11, %fd10;
	st.global.f64 	[%rd2+32], %fd12;
$L__BB53_8:
	setp.gt.u32 	%p5, %r1, 1;
	@%p5 bra 	$L__BB53_10;
	add.s32 	%r17, %r29, -320;
	mul.wide.u32 	%rd14, %r17, 8;
	add.s64 	%rd15, %rd1, %rd14;
	ld.global.f64 	%fd13, [%rd15];
	add.f64 	%fd14, %fd13, 0d0000000000000000;
	ld.global.f64 	%fd15, [%rd2+48];
	add.f64 	%fd16, %fd15, %fd14;
	st.global.f64 	[%rd2+48], %fd16;
$L__BB53_10:
	setp.gt.u32 	%p6, %r1, 1;
	@%p6 bra 	$L__BB53_12;
	add.s32 	%r18, %r29, -256;
	mul.wide.u32 	%rd16, %r18, 8;
	add.s64 	%rd17, %rd1, %rd16;
	ld.global.f64 	%fd17, [%rd17];
	add.f64 	%fd18, %fd17, 0d0000000000000000;
	ld.global.f64 	%fd19, [%rd2+64];
	add.f64 	%fd20, %fd19, %fd18;
	st.global.f64 	[%rd2+64], %fd20;
$L__BB53_12:
	setp.gt.u32 	%p7, %r1, 1;
	@%p7 bra 	$L__BB53_14;
	add.s32 	%r19, %r29, -192;
	mul.wide.u32 	%rd18, %r19, 8;
	add.s64 	%rd19, %rd1, %rd18;
	ld.global.f64 	%fd21, [%rd19];
	add.f64 	%fd22, %fd21, 0d0000000000000000;
	ld.global.f64 	%fd23, [%rd2+80];
	add.f64 	%fd24, %fd23, %fd22;
	st.global.f64 	[%rd2+80], %fd24;
$L__BB53_14:
	setp.gt.u32 	%p8, %r1, 1;
	@%p8 bra 	$L__BB53_16;
	add.s32 	%r20, %r29, -128;
	mul.wide.u32 	%rd20, %r20, 8;
	add.s64 	%rd21, %rd1, %rd20;
	ld.global.f64 	%fd25, [%rd21];
	add.f64 	%fd26, %fd25, 0d0000000000000000;
	ld.global.f64 	%fd27, [%rd2+96];
	add.f64 	%fd28, %fd27, %fd26;
	st.global.f64 	[%rd2+96], %fd28;
$L__BB53_16:
	setp.gt.u32 	%p9, %r1, 1;
	@%p9 bra 	$L__BB53_18;
	add.s32 	%r21, %r29, -64;
	mul.wide.u32 	%rd22, %r21, 8;
	add.s64 	%rd23, %rd1, %rd22;
	ld.global.f64 	%fd29, [%rd23];
	add.f64 	%fd30, %fd29, 0d0000000000000000;
	ld.global.f64 	%fd31, [%rd2+112];
	add.f64 	%fd32, %fd31, %fd30;
	st.global.f64 	[%rd2+112], %fd32;
$L__BB53_18:
	setp.gt.u32 	%p10, %r1, 1;
	@%p10 bra 	$L__BB53_20;
	mul.wide.u32 	%rd24, %r29, 8;
	add.s64 	%rd25, %rd1, %rd24;
	ld.global.f64 	%fd33, [%rd25];
	add.f64 	%fd34, %fd33, 0d0000000000000000;
	ld.global.f64 	%fd35, [%rd2+128];
	add.f64 	%fd36, %fd35, %fd34;
	st.global.f64 	[%rd2+128], %fd36;
$L__BB53_20:
	setp.gt.u32 	%p11, %r1, 1;
	@%p11 bra 	$L__BB53_22;
	add.s32 	%r22, %r29, 64;
	mul.wide.u32 	%rd26, %r22, 8;
	add.s64 	%rd27, %rd1, %rd26;
	ld.global.f64 	%fd37, [%rd27];
	add.f64 	%fd38, %fd37, 0d0000000000000000;
	ld.global.f64 	%fd39, [%rd2+144];
	add.f64 	%fd40, %fd39, %fd38;
	st.global.f64 	[%rd2+144], %fd40;
$L__BB53_22:
	setp.gt.u32 	%p12, %r1, 1;
	@%p12 bra 	$L__BB53_24;
	add.s32 	%r23, %r29, 128;
	mul.wide.u32 	%rd28, %r23, 8;
	add.s64 	%rd29, %rd1, %rd28;
	ld.global.f64 	%fd41, [%rd29];
	add.f64 	%fd42, %fd41, 0d0000000000000000;
	ld.global.f64 	%fd43, [%rd2+160];
	add.f64 	%fd44, %fd43, %fd42;
	st.global.f64 	[%rd2+160], %fd44;
$L__BB53_24:
	setp.gt.u32 	%p13, %r1, 1;
	@%p13 bra 	$L__BB53_26;
	add.s32 	%r24, %r29, 192;
	mul.wide.u32 	%rd30, %r24, 8;
	add.s64 	%rd31, %rd1, %rd30;
	ld.global.f64 	%fd45, [%rd31];
	add.f64 	%fd46, %fd45, 0d0000000000000000;
	ld.global.f64 	%fd47, [%rd2+176];
	add.f64 	%fd48, %fd47, %fd46;
	st.global.f64 	[%rd2+176], %fd48;
$L__BB53_26:
	setp.gt.u32 	%p14, %r1, 1;
	@%p14 bra 	$L__BB53_28;
	add.s32 	%r25, %r29, 256;
	mul.wide.u32 	%rd32, %r25, 8;
	add.s64 	%rd33, %rd1, %rd32;
	ld.global.f64 	%fd49, [%rd33];
	add.f64 	%fd50, %fd49, 0d0000000000000000;
	ld.global.f64 	%fd51, [%rd2+192];
	add.f64 	%fd52, %fd51, %fd50;
	st.global.f64 	[%rd2+192], %fd52;
$L__BB53_28:
	setp.gt.u32 	%p15, %r1, 1;
	@%p15 bra 	$L__BB53_30;
	add.s32 	%r26, %r29, 320;
	mul.wide.u32 	%rd34, %r26, 8;
	add.s64 	%rd35, %rd1, %rd34;
	ld.global.f64 	%fd53, [%rd35];
	add.f64 	%fd54, %fd53, 0d0000000000000000;
	ld.global.f64 	%fd55, [%rd2+208];
	add.f64 	%fd56, %fd55, %fd54;
	st.global.f64 	[%rd2+208], %fd56;
$L__BB53_30:
	setp.gt.u32 	%p16, %r1, 1;
	@%p16 bra 	$L__BB53_32;
	add.s32 	%r27, %r29, 384;
	mul.wide.u32 	%rd36, %r27, 8;
	add.s64 	%rd37, %rd1, %rd36;
	ld.global.f64 	%fd57, [%rd37];
	add.f64 	%fd58, %fd57, 0d0000000000000000;
	ld.global.f64 	%fd59, [%rd2+224];
	add.f64 	%fd60, %fd59, %fd58;
	st.global.f64 	[%rd2+224], %fd60;
$L__BB53_32:
	setp.gt.u32 	%p17, %r1, 1;
	@%p17 bra 	$L__BB53_34;
	add.s32 	%r28, %r29, 448;
	mul.wide.u32 	%rd38, %r28, 8;
	add.s64 	%rd39, %rd1, %rd38;
	ld.global.f64 	%fd61, [%rd39];
	add.f64 	%fd62, %fd61, 0d0000000000000000;
	ld.global.f64 	%fd63, [%rd2+240];
	add.f64 	%fd64, %fd63, %fd62;
	st.global.f64 	[%rd2+240], %fd64;
$L__BB53_34:
	setp.gt.u32 	%p18, %r1, 1;
	@%p18 bra 	$L__BB53_36;
	ld.global.f64 	%fd65, [%rd3+128];
	add.f64 	%fd66, %fd65, 0d0000000000000000;
	ld.global.f64 	%fd67, [%rd2];
	add.f64 	%fd68, %fd67, %fd66;
	st.global.f64 	[%rd2], %fd68;
$L__BB53_36:
	setp.gt.u32 	%p19, %r1, 1;
	@%p19 bra 	$L__BB53_38;
	ld.global.f64 	%fd69, [%rd3+640];
	add.f64 	%fd70, %fd69, 0d0000000000000000;
	ld.global.f64 	%fd71, [%rd2+16];
	add.f64 	%fd72, %fd71, %fd70;
	st.global.f64 	[%rd2+16], %fd72;
$L__BB53_38:
	setp.gt.u32 	%p20, %r1, 1;
	@%p20 bra 	$L__BB53_40;
	ld.global.f64 	%fd73, [%rd3+1152];
	add.f64 	%fd74, %fd73, 0d0000000000000000;
	ld.global.f64 	%fd75, [%rd2+32];
	add.f64 	%fd76, %fd75, %fd74;
	st.global.f64 	[%rd2+32], %fd76;
$L__BB53_40:
	setp.gt.u32 	%p21, %r1, 1;
	@%p21 bra 	$L__BB53_42;
	ld.global.f64 	%fd77, [%rd3+1664];
	add.f64 	%fd78, %fd77, 0d0000000000000000;
	ld.global.f64 	%fd79, [%rd2+48];
	add.f64 	%fd80, %fd79, %fd78;
	st.global.f64 	[%rd2+48], %fd80;
$L__BB53_42:
	setp.gt.u32 	%p22, %r1, 1;
	@%p22 bra 	$L__BB53_44;
	ld.global.f64 	%fd81, [%rd3+2176];
	add.f64 	%fd82, %fd81, 0d0000000000000000;
	ld.global.f64 	%fd83, [%rd2+64];
	add.f64 	%fd84, %fd83, %fd82;
	st.global.f64 	[%rd2+64], %fd84;
$L__BB53_44:
	setp.gt.u32 	%p23, %r1, 1;
	@%p23 bra 	$L__BB53_46;
	ld.global.f64 	%fd85, [%rd3+2688];
	add.f64 	%fd86, %fd85, 0d0000000000000000;
	ld.global.f64 	%fd87, [%rd2+80];
	add.f64 	%fd88, %fd87, %fd86;
	st.global.f64 	[%rd2+80], %fd88;
$L__BB53_46:
	setp.gt.u32 	%p24, %r1, 1;
	@%p24 bra 	$L__BB53_48;
	ld.global.f64 	%fd89, [%rd3+3200];
	add.f64 	%fd90, %fd89, 0d0000000000000000;
	ld.global.f64 	%fd91, [%rd2+96];
	add.f64 	%fd92, %fd91, %fd90;
	st.global.f64 	[%rd2+96], %fd92;
$L__BB53_48:
	setp.gt.u32 	%p25, %r1, 1;
	@%p25 bra 	$L__BB53_50;
	ld.global.f64 	%fd93, [%rd3+3712];
	add.f64 	%fd94, %fd93, 0d0000000000000000;
	ld.global.f64 	%fd95, [%rd2+112];
	add.f64 	%fd96, %fd95, %fd94;
	st.global.f64 	[%rd2+112], %fd96;
$L__BB53_50:
	setp.gt.u32 	%p26, %r1, 1;
	@%p26 bra 	$L__BB53_52;
	ld.global.f64 	%fd97, [%rd3+4224];
	add.f64 	%fd98, %fd97, 0d0000000000000000;
	ld.global.f64 	%fd99, [%rd2+128];
	add.f64 	%fd100, %fd99, %fd98;
	st.global.f64 	[%rd2+128], %fd100;
$L__BB53_52:
	setp.gt.u32 	%p27, %r1, 1;
	@%p27 bra 	$L__BB53_54;
	ld.global.f64 	%fd101, [%rd3+4736];
	add.f64 	%fd102, %fd101, 0d0000000000000000;
	ld.global.f64 	%fd103, [%rd2+144];
	add.f64 	%fd104, %fd103, %fd102;
	st.global.f64 	[%rd2+144], %fd104;
$L__BB53_54:
	setp.gt.u32 	%p28, %r1, 1;
	@%p28 bra 	$L__BB53_56;
	ld.global.f64 	%fd105, [%rd3+5248];
	add.f64 	%fd106, %fd105, 0d0000000000000000;
	ld.global.f64 	%fd107, [%rd2+160];
	add.f64 	%fd108, %fd107, %fd106;
	st.global.f64 	[%rd2+160], %fd108;
$L__BB53_56:
	setp.gt.u32 	%p29, %r1, 1;
	@%p29 bra 	$L__BB53_58;
	ld.global.f64 	%fd109, [%rd3+5760];
	add.f64 	%fd110, %fd109, 0d0000000000000000;
	ld.global.f64 	%fd111, [%rd2+176];
	add.f64 	%fd112, %fd111, %fd110;
	st.global.f64 	[%rd2+176], %fd112;
$L__BB53_58:
	setp.gt.u32 	%p30, %r1, 1;
	@%p30 bra 	$L__BB53_60;
	ld.global.f64 	%fd113, [%rd3+6272];
	add.f64 	%fd114, %fd113, 0d0000000000000000;
	ld.global.f64 	%fd115, [%rd2+192];
	add.f64 	%fd116, %fd115, %fd114;
	st.global.f64 	[%rd2+192], %fd116;
$L__BB53_60:
	setp.gt.u32 	%p31, %r1, 1;
	@%p31 bra 	$L__BB53_62;
	ld.global.f64 	%fd117, [%rd3+6784];
	add.f64 	%fd118, %fd117, 0d0000000000000000;
	ld.global.f64 	%fd119, [%rd2+208];
	add.f64 	%fd120, %fd119, %fd118;
	st.global.f64 	[%rd2+208], %fd120;
$L__BB53_62:
	setp.gt.u32 	%p32, %r1, 1;
	@%p32 bra 	$L__BB53_64;
	ld.global.f64 	%fd121, [%rd3+7296];
	add.f64 	%fd122, %fd121, 0d0000000000000000;
	ld.global.f64 	%fd123, [%rd2+224];
	add.f64 	%fd124, %fd123, %fd122;
	st.global.f64 	[%rd2+224], %fd124;
$L__BB53_64:
	setp.gt.u32 	%p33, %r1, 1;
	@%p33 bra 	$L__BB53_66;
	ld.global.f64 	%fd125, [%rd3+7808];
	add.f64 	%fd126, %fd125, 0d0000000000000000;
	ld.global.f64 	%fd127, [%rd2+240];
	add.f64 	%fd128, %fd127, %fd126;
	st.global.f64 	[%rd2+240], %fd128;
$L__BB53_66:
	add.s32 	%r30, %r30, 1;
	setp.ne.s32 	%p34, %r30, 0;
	add.s32 	%r29, %r29, 1024;
	@%p34 bra 	$L__BB53_2;
$L__BB53_67:
	ret;

}
	// .globl	_Z12gpukernelHNrILi1EEvPdS0_S0_i
.visible .entry _Z12gpukernelHNrILi1EEvPdS0_S0_i(
	.param .u64 .ptr .align 1 _Z12gpukernelHNrILi1EEvPdS0_S0_i_param_0,
	.param .u64 .ptr .align 1 _Z12gpukernelHNrILi1EEvPdS0_S0_i_param_1,
	.param .u64 .ptr .align 1 _Z12gpukernelHNrILi1EEvPdS0_S0_i_param_2,
	.param .u32 _Z12gpukernelHNrILi1EEvPdS0_S0_i_param_3
)
{
	.reg .pred 	%p<35>;
	.reg .b32 	%r<10>;
	.reg .b64 	%rd<7>;
	.reg .b64 	%fd<129>;

	ld.param.u64 	%rd5, [_Z12gpukernelHNrILi1EEvPdS0_S0_i_param_0];
	ld.param.u64 	%rd4, [_Z12gpukernelHNrILi1EEvPdS0_S0_i_param_1];
	ld.param.u32 	%r7, [_Z12gpukernelHNrILi1EEvPdS0_S0_i_param_3];
	cvta.to.global.u64 	%rd1, %rd5;
	setp.lt.s32 	%p1, %r7, 1;
	@%p1 bra 	$L__BB54_67;
	mov.u32 	%r1, %tid.x;
	neg.s32 	%r9, %r7;
	cvta.to.global.u64 	%rd2, %rd4;
	mov.u32 	%r8, %r1;
$L__BB54_2:
	setp.ne.s32 	%p2, %r1, 0;
	mul.wide.u32 	%rd6, %r8, 8;
	add.s64 	%rd3, %rd2, %rd6;
	@%p2 bra 	$L__BB54_4;
	ld.global.f64 	%fd1, [%rd3];
	add.f64 	%fd2, %fd1, 0d0000000000000000;
	ld.global.f64 	%fd3, [%rd1];
	add.f64 	%fd4, %fd2, %fd3;
	st.global.f64 	[%rd1], %fd4;
$L__BB54_4:
	setp.ne.s32 	%p3, %r1, 0;
	@%p3 bra 	$L__BB54_6;
	ld.global.f64 	%fd5, [%rd3+256];
	add.f64 	%fd6, %fd5, 0d0000000000000000;
	ld.global.f64 	%fd7, [%rd1+8];
	add.f64 	%fd8, %fd6, %fd7;
	st.global.f64 	[%rd1+8], %fd8;
$L__BB54_6:
	setp.ne.s32 	%p4, %r1, 0;
	@%p4 bra 	$L__BB54_8;
	ld.global.f64 	%fd9, [%rd3+512];
	add.f64 	%fd10, %fd9, 0d0000000000000000;
	ld.global.f64 	%fd11, [%rd1+16];
	add.f64 	%fd12, %fd10, %fd11;
	st.global.f64 	[%rd1+16], %fd12;
$L__BB54_8:
	setp.ne.s32 	%p5, %r1, 0;
	@%p5 bra 	$L__BB54_10;
	ld.global.f64 	%fd13, [%rd3+768];
	add.f64 	%fd14, %fd13, 0d0000000000000000;
	ld.global.f64 	%fd15, [%rd1+24];
	add.f64 	%fd16, %fd14, %fd15;
	st.global.f64 	[%rd1+24], %fd16;
$L__BB54_10:
	setp.ne.s32 	%p6, %r1, 0;
	@%p6 bra 	$L__BB54_12;
	ld.global.f64 	%fd17, [%rd3+1024];
	add.f64 	%fd18, %fd17, 0d0000000000000000;
	ld.global.f64 	%fd19, [%rd1+32];
	add.f64 	%fd20, %fd18, %fd19;
	st.global.f64 	[%rd1+32], %fd20;
$L__BB54_12:
	setp.ne.s32 	%p7, %r1, 0;
	@%p7 bra 	$L__BB54_14;
	ld.global.f64 	%fd21, [%rd3+1280];
	add.f64 	%fd22, %fd21, 0d0000000000000000;
	ld.global.f64 	%fd23, [%rd1+40];
	add.f64 	%fd24, %fd22, %fd23;
	st.global.f64 	[%rd1+40], %fd24;
$L__BB54_14:
	setp.ne.s32 	%p8, %r1, 0;
	@%p8 bra 	$L__BB54_16;
	ld.global.f64 	%fd25, [%rd3+1536];
	add.f64 	%fd26, %fd25, 0d0000000000000000;
	ld.global.f64 	%fd27, [%rd1+48];
	add.f64 	%fd28, %fd26, %fd27;
	st.global.f64 	[%rd1+48], %fd28;
$L__BB54_16:
	setp.ne.s32 	%p9, %r1, 0;
	@%p9 bra 	$L__BB54_18;
	ld.global.f64 	%fd29, [%rd3+1792];
	add.f64 	%fd30, %fd29, 0d0000000000000000;
	ld.global.f64 	%fd31, [%rd1+56];
	add.f64 	%fd32, %fd30, %fd31;
	st.global.f64 	[%rd1+56], %fd32;
$L__BB54_18:
	setp.ne.s32 	%p10, %r1, 0;
	@%p10 bra 	$L__BB54_20;
	ld.global.f64 	%fd33, [%rd3+2048];
	add.f64 	%fd34, %fd33, 0d0000000000000000;
	ld.global.f64 	%fd35, [%rd1+64];
	add.f64 	%fd36, %fd34, %fd35;
	st.global.f64 	[%rd1+64], %fd36;
$L__BB54_20:
	setp.ne.s32 	%p11, %r1, 0;
	@%p11 bra 	$L__BB54_22;
	ld.global.f64 	%fd37, [%rd3+2304];
	add.f64 	%fd38, %fd37, 0d0000000000000000;
	ld.global.f64 	%fd39, [%rd1+72];
	add.f64 	%fd40, %fd38, %fd39;
	st.global.f64 	[%rd1+72], %fd40;
$L__BB54_22:
	setp.ne.s32 	%p12, %r1, 0;
	@%p12 bra 	$L__BB54_24;
	ld.global.f64 	%fd41, [%rd3+2560];
	add.f64 	%fd42, %fd41, 0d0000000000000000;
	ld.global.f64 	%fd43, [%rd1+80];
	add.f64 	%fd44, %fd42, %fd43;
	st.global.f64 	[%rd1+80], %fd44;
$L__BB54_24:
	setp.ne.s32 	%p13, %r1, 0;
	@%p13 bra 	$L__BB54_26;
	ld.global.f64 	%fd45, [%rd3+2816];
	add.f64 	%fd46, %fd45, 0d0000000000000000;
	ld.global.f64 	%fd47, [%rd1+88];
	add.f64 	%fd48, %fd46, %fd47;
	st.global.f64 	[%rd1+88], %fd48;
$L__BB54_26:
	setp.ne.s32 	%p14, %r1, 0;
	@%p14 bra 	$L__BB54_28;
	ld.global.f64 	%fd49, [%rd3+3072];
	add.f64 	%fd50, %fd49, 0d0000000000000000;
	ld.global.f64 	%fd51, [%rd1+96];
	add.f64 	%fd52, %fd50, %fd51;
	st.global.f64 	[%rd1+96], %fd52;
$L__BB54_28:
	setp.ne.s32 	%p15, %r1, 0;
	@%p15 bra 	$L__BB54_30;
	ld.global.f64 	%fd53, [%rd3+3328];
	add.f64 	%fd54, %fd53, 0d0000000000000000;
	ld.global.f64 	%fd55, [%rd1+104];
	add.f64 	%fd56, %fd54, %fd55;
	st.global.f64 	[%rd1+104], %fd56;
$L__BB54_30:
	setp.ne.s32 	%p16, %r1, 0;
	@%p16 bra 	$L__BB54_32;
	ld.global.f64 	%fd57, [%rd3+3584];
	add.f64 	%fd58, %fd57, 0d0000000000000000;
	ld.global.f64 	%fd59, [%rd1+112];
	add.f64 	%fd60, %fd58, %fd59;
	st.global.f64 	[%rd1+112], %fd60;
$L__BB54_32:
	setp.ne.s32 	%p17, %r1, 0;
	@%p17 bra 	$L__BB54_34;
	ld.global.f64 	%fd61, [%rd3+3840];
	add.f64 	%fd62, %fd61, 0d0000000000000000;
	ld.global.f64 	%fd63, [%rd1+120];
	add.f64 	%fd64, %fd62, %fd63;
	st.global.f64 	[%rd1+120], %fd64;
$L__BB54_34:
	setp.ne.s32 	%p18, %r1, 0;
	@%p18 bra 	$L__BB54_36;
	ld.global.f64 	%fd65, [%rd3+4096];
	add.f64 	%fd66, %fd65, 0d0000000000000000;
	ld.global.f64 	%fd67, [%rd1+128];
	add.f64 	%fd68, %fd66, %fd67;
	st.global.f64 	[%rd1+128], %fd68;
$L__BB54_36:
	setp.ne.s32 	%p19, %r1, 0;
	@%p19 bra 	$L__BB54_38;
	ld.global.f64 	%fd69, [%rd3+4352];
	add.f64 	%fd70, %fd69, 0d0000000000000000;
	ld.global.f64 	%fd71, [%rd1+136];
	add.f64 	%fd72, %fd70, %fd71;
	st.global.f64 	[%rd1+136], %fd72;
$L__BB54_38:
	setp.ne.s32 	%p20, %r1, 0;
	@%p20 bra 	$L__BB54_40;
	ld.global.f64 	%fd73, [%rd3+4608];
	add.f64 	%fd74, %fd73, 0d0000000000000000;
	ld.global.f64 	%fd75, [%rd1+144];
	add.f64 	%fd76, %fd74, %fd75;
	st.global.f64 	[%rd1+144], %fd76;
$L__BB54_40:
	setp.ne.s32 	%p21, %r1, 0;
	@%p21 bra 	$L__BB54_42;
	ld.global.f64 	%fd77, [%rd3+4864];
	add.f64 	%fd78, %fd77, 0d0000000000000000;
	ld.global.f64 	%fd79, [%rd1+152];
	add.f64 	%fd80, %fd78, %fd79;
	st.global.f64 	[%rd1+152], %fd80;
$L__BB54_42:
	setp.ne.s32 	%p22, %r1, 0;
	@%p22 bra 	$L__BB54_44;
	ld.global.f64 	%fd81, [%rd3+5120];
	add.f64 	%fd82, %fd81, 0d0000000000000000;
	ld.global.f64 	%fd83, [%rd1+160];
	add.f64 	%fd84, %fd82, %fd83;
	st.global.f64 	[%rd1+160], %fd84;
$L__BB54_44:
	setp.ne.s32 	%p23, %r1, 0;
	@%p23 bra 	$L__BB54_46;
	ld.global.f64 	%fd85, [%rd3+5376];
	add.f64 	%fd86, %fd85, 0d0000000000000000;
	ld.global.f64 	%fd87, [%rd1+168];
	add.f64 	%fd88, %fd86, %fd87;
	st.global.f64 	[%rd1+168], %fd88;
$L__BB54_46:
	setp.ne.s32 	%p24, %r1, 0;
	@%p24 bra 	$L__BB54_48;
	ld.global.f64 	%fd89, [%rd3+5632];
	add.f64 	%fd90, %fd89, 0d0000000000000000;
	ld.global.f64 	%fd91, [%rd1+176];
	add.f64 	%fd92, %fd90, %fd91;
	st.global.f64 	[%rd1+176], %fd92;
$L__BB54_48:
	setp.ne.s32 	%p25, %r1, 0;
	@%p25 bra 	$L__BB54_50;
	ld.global.f64 	%fd93, [%rd3+5888];
	add.f64 	%fd94, %fd93, 0d0000000000000000;
	ld.global.f64 	%fd95, [%rd1+184];
	add.f64 	%fd96, %fd94, %fd95;
	st.global.f64 	[%rd1+184], %fd96;
$L__BB54_50:
	setp.ne.s32 	%p26, %r1, 0;
	@%p26 bra 	$L__BB54_52;
	ld.global.f64 	%fd97, [%rd3+6144];
	add.f64 	%fd98, %fd97, 0d0000000000000000;
	ld.global.f64 	%fd99, [%rd1+192];
	add.f64 	%fd100, %fd98, %fd99;
	st.global.f64 	[%rd1+192], %fd100;
$L__BB54_52:
	setp.ne.s32 	%p27, %r1, 0;
	@%p27 bra 	$L__BB54_54;
	ld.global.f64 	%fd101, [%rd3+6400];
	add.f64 	%fd102, %fd101, 0d0000000000000000;
	ld.global.f64 	%fd103, [%rd1+200];
	add.f64 	%fd104, %fd102, %fd103;
	st.global.f64 	[%rd1+200], %fd104;
$L__BB54_54:
	setp.ne.s32 	%p28, %r1, 0;
	@%p28 bra 	$L__BB54_56;
	ld.global.f64 	%fd105, [%rd3+6656];
	add.f64 	%fd106, %fd105, 0d0000000000000000;
	ld.global.f64 	%fd107, [%rd1+208];
	add.f64 	%fd108, %fd106, %fd107;
	st.global.f64 	[%rd1+208], %fd108;
$L__BB54_56:
	setp.ne.s32 	%p29, %r1, 0;
	@%p29 bra 	$L__BB54_58;
	ld.global.f64 	%fd109, [%rd3+6912];
	add.f64 	%fd110, %fd109, 0d0000000000000000;
	ld.global.f64 	%fd111, [%rd1+216];
	add.f64 	%fd112, %fd110, %fd111;
	st.global.f64 	[%rd1+216], %fd112;
$L__BB54_58:
	setp.ne.s32 	%p30, %r1, 0;
	@%p30 bra 	$L__BB54_60;
	ld.global.f64 	%fd113, [%rd3+7168];
	add.f64 	%fd114, %fd113, 0d0000000000000000;
	ld.global.f64 	%fd115, [%rd1+224];
	add.f64 	%fd116, %fd114, %fd115;
	st.global.f64 	[%rd1+224], %fd116;
$L__BB54_60:
	setp.ne.s32 	%p31, %r1, 0;
	@%p31 bra 	$L__BB54_62;
	ld.global.f64 	%fd117, [%rd3+7424];
	add.f64 	%fd118, %fd117, 0d0000000000000000;
	ld.global.f64 	%fd119, [%rd1+232];
	add.f64 	%fd120, %fd118, %fd119;
	st.global.f64 	[%rd1+232], %fd120;
$L__BB54_62:
	setp.ne.s32 	%p32, %r1, 0;
	@%p32 bra 	$L__BB54_64;
	ld.global.f64 	%fd121, [%rd3+7680];
	add.f64 	%fd122, %fd121, 0d0000000000000000;
	ld.global.f64 	%fd123, [%rd1+240];
	add.f64 	%fd124, %fd122, %fd123;
	st.global.f64 	[%rd1+240], %fd124;
$L__BB54_64:
	setp.ne.s32 	%p33, %r1, 0;
	@%p33 bra 	$L__BB54_66;
	ld.global.f64 	%fd125, [%rd3+7936];
	add.f64 	%fd126, %fd125, 0d0000000000000000;
	ld.global.f64 	%fd127, [%rd1+248];
	add.f64 	%fd128, %fd126, %fd127;
	st.global.f64 	[%rd1+248], %fd128;
$L__BB54_66:
	add.s32 	%r9, %r9, 1;
	setp.ne.s32 	%p34, %r9, 0;
	add.s32 	%r8, %r8, 1024;
	@%p34 bra 	$L__BB54_2;
$L__BB54_67:
	ret;

}
	// .globl	_Z12gpukernelHNcILi1EEvPdS0_S0_i
.visible .entry _Z12gpukernelHNcILi1EEvPdS0_S0_i(
	.param .u64 .ptr .align 1 _Z12gpukernelHNcILi1EEvPdS0_S0_i_param_0,
	.param .u64 .ptr .align 1 _Z12gpukernelHNcILi1EEvPdS0_S0_i_param_1,
	.param .u64 .ptr .align 1 _Z12gpukernelHNcILi1EEvPdS0_S0_i_param_2,
	.param .u32 _Z12gpukernelHNcILi1EEvPdS0_S0_i_param_3
)
{
	.reg .pred 	%p<35>;
	.reg .b32 	%r<10>;
	.reg .b64 	%rd<7>;
	.reg .b64 	%fd<129>;

	ld.param.u64 	%rd5, [_Z12gpukernelHNcILi1EEvPdS0_S0_i_param_0];
	ld.param.u64 	%rd4, [_Z12gpukernelHNcILi1EEvPdS0_S0_i_param_1];
	ld.param.u32 	%r7, [_Z12gpukernelHNcILi1EEvPdS0_S0_i_param_3];
	cvta.to.global.u64 	%rd1, %rd5;
	setp.lt.s32 	%p1, %r7, 1;
	@%p1 bra 	$L__BB55_67;
	mov.u32 	%r1, %tid.x;
	neg.s32 	%r9, %r7;
	cvta.to.global.u64 	%rd2, %rd4;
	mov.u32 	%r8, %r1;
$L__BB55_2:
	setp.ne.s32 	%p2, %r1, 0;
	mul.wide.u32 	%rd6, %r8, 8;
	add.s64 	%rd3, %rd2, %rd6;
	@%p2 bra 	$L__BB55_4;
	ld.global.f64 	%fd1, [%rd3];
	add.f64 	%fd2, %fd1, 0d0000000000000000;
	ld.global.f64 	%fd3, [%rd1];
	add.f64 	%fd4, %fd3, %fd2;
	st.global.f64 	[%rd1], %fd4;
$L__BB55_4:
	setp.ne.s32 	%p3, %r1, 0;
	@%p3 bra 	$L__BB55_6;
	ld.global.f64 	%fd5, [%rd3+256];
	add.f64 	%fd6, %fd5, 0d0000000000000000;
	ld.global.f64 	%fd7, [%rd1+8];
	add.f64 	%fd8, %fd7, %fd6;
	st.global.f64 	[%rd1+8], %fd8;
$L__BB55_6:
	setp.ne.s32 	%p4, %r1, 0;
	@%p4 bra 	$L__BB55_8;
	ld.global.f64 	%fd9, [%rd3+512];
	add.f64 	%fd10, %fd9, 0d0000000000000000;
	ld.global.f64 	%fd11, [%rd1+16];
	add.f64 	%fd12, %fd11, %fd10;
	st.global.f64 	[%rd1+16], %fd12;
$L__BB55_8:
	setp.ne.s32 	%p5, %r1, 0;
	@%p5 bra 	$L__BB55_10;
	ld.global.f64 	%fd13, [%rd3+768];
	add.f64 	%fd14, %fd13, 0d0000000000000000;
	ld.global.f64 	%fd15, [%rd1+24];
	add.f64 	%fd16, %fd15, %fd14;
	st.global.f64 	[%rd1+24], %fd16;
$L__BB55_10:
	setp.ne.s32 	%p6, %r1, 0;
	@%p6 bra 	$L__BB55_12;
	ld.global.f64 	%fd17, [%rd3+1024];
	add.f64 	%fd18, %fd17, 0d0000000000000000;
	ld.global.f64 	%fd19, [%rd1+32];
	add.f64 	%fd20, %fd19, %fd18;
	st.global.f64 	[%rd1+32], %fd20;
$L__BB55_12:
	setp.ne.s32 	%p7, %r1, 0;
	@%p7 bra 	$L__BB55_14;
	ld.global.f64 	%fd21, [%rd3+1280];
	add.f64 	%fd22, %fd21, 0d0000000000000000;
	ld.global.f64 	%fd23, [%rd1+40];
	add.f64 	%fd24, %fd23, %fd22;
	st.global.f64 	[%rd1+40], %fd24;
$L__BB55_14:
	setp.ne.s32 	%p8, %r1, 0;
	@%p8 bra 	$L__BB55_16;
	ld.global.f64 	%fd25, [%rd3+1536];
	add.f64 	%fd26, %fd25, 0d0000000000000000;
	ld.global.f64 	%fd27, [%rd1+48];
	add.f64 	%fd28, %fd27, %fd26;
	st.global.f64 	[%rd1+48], %fd28;
$L__BB55_16:
	setp.ne.s32 	%p9, %r1, 0;
	@%p9 bra 	$L__BB55_18;
	ld.global.f64 	%fd29, [%rd3+1792];
	add.f64 	%fd30, %fd29, 0d0000000000000000;
	ld.global.f64 	%fd31, [%rd1+56];
	add.f64 	%fd32, %fd31, %fd30;
	st.global.f64 	[%rd1+56], %fd32;
$L__BB55_18:
	setp.ne.s32 	%p10, %r1, 0;
	@%p10 bra 	$L__BB55_20;
	ld.global.f64 	%fd33, [%rd3+2048];
	add.f64 	%fd34, %fd33, 0d0000000000000000;
	ld.global.f64 	%fd35, [%rd1+64];
	add.f64 	%fd36, %fd35, %fd34;
	st.global.f64 	[%rd1+64], %fd36;
$L__BB55_20:
	setp.ne.s32 	%p11, %r1, 0;
	@%p11 bra 	$L__BB55_22;
	ld.global.f64 	%fd37, [%rd3+2304];
	add.f64 	%fd38, %fd37, 0d0000000000000000;
	ld.global.f64 	%fd39, [%rd1+72];
	add.f64 	%fd40, %fd39, %fd38;
	st.global.f64 	[%rd1+72], %fd40;
$L__BB55_22:
	setp.ne.s32 	%p12, %r1, 0;
	@%p12 bra 	$L__BB55_24;
	ld.global.f64 	%fd41, [%rd3+2560];
	add.f64 	%fd42, %fd41, 0d0000000000000000;
	ld.global.f64 	%fd43, [%rd1+80];
	add.f64 	%fd44, %fd43, %fd42;
	st.global.f64 	[%rd1+80], %fd44;
$L__BB55_24:
	setp.ne.s32 	%p13, %r1, 0;
	@%p13 bra 	$L__BB55_26;
	ld.global.f64 	%fd45, [%rd3+2816];
	add.f64 	%fd46, %fd45, 0d0000000000000000;
	ld.global.f64 	%fd47, [%rd1+88];
	add.f64 	%fd48, %fd47, %fd46;
	st.global.f64 	[%rd1+88], %fd48;
$L__BB55_26:
	setp.ne.s32 	%p14, %r1, 0;
	@%p14 bra 	$L__BB55_28;
	ld.global.f64 	%fd49, [%rd3+3072];
	add.f64 	%fd50, %fd49, 0d0000000000000000;
	ld.global.f64 	%fd51, [%rd1+96];
	add.f64 	%fd52, %fd51, %fd50;
	st.global.f64 	[%rd1+96], %fd52;
$L__BB55_28:
	setp.ne.s32 	%p15, %r1, 0;
	@%p15 bra 	$L__BB55_30;
	ld.global.f64 	%fd53, [%rd3+3328];
	add.f64 	%fd54, %fd53, 0d0000000000000000;
	ld.global.f64 	%fd55, [%rd1+104];
	add.f64 	%fd56, %fd55, %fd54;
	st.global.f64 	[%rd1+104], %fd56;
$L__BB55_30:
	setp.ne.s32 	%p16, %r1, 0;
	@%p16 bra 	$L__BB55_32;
	ld.global.f64 	%fd57, [%rd3+3584];
	add.f64 	%fd58, %fd57, 0d0000000000000000;
	ld.global.f64 	%fd59, [%rd1+112];
	add.f64 	%fd60, %fd59, %fd58;
	st.global.f64 	[%rd1+112], %fd60;
$L__BB55_32:
	setp.ne.s32 	%p17, %r1, 0;
	@%p17 bra 	$L__BB55_34;
	ld.global.f64 	%fd61, [%rd3+3840];
	add.f64 	%fd62, %fd61, 0d0000000000000000;
	ld.global.f64 	%fd63, [%rd1+120];
	add.f64 	%fd64, %fd63, %fd62;
	st.global.f64 	[%rd1+120], %fd64;
$L__BB55_34:
	setp.ne.s32 	%p18, %r1, 0;
	@%p18 bra 	$L__BB55_36;
	ld.global.f64 	%fd65, [%rd3+4096];
	add.f64 	%fd66, %fd65, 0d0000000000000000;
	ld.global.f64 	%fd67, [%rd1+128];
	add.f64 	%fd68, %fd67, %fd66;
	st.global.f64 	[%rd1+128], %fd68;
$L__BB55_36:
	setp.ne.s32 	%p19, %r1, 0;
	@%p19 bra 	$L__BB55_38;
	ld.global.f64 	%fd69, [%rd3+4352];
	add.f64 	%fd70, %fd69, 0d0000000000000000;
	ld.global.f64 	%fd71, [%rd1+136];
	add.f64 	%fd72, %fd71, %fd70;
	st.global.f64 	[%rd1+136], %fd72;
$L__BB55_38:
	setp.ne.s32 	%p20, %r1, 0;
	@%p20 bra 	$L__BB55_40;
	ld.global.f64 	%fd73, [%rd3+4608];
	add.f64 	%fd74, %fd73, 0d0000000000000000;
	ld.global.f64 	%fd75, [%rd1+144];
	add.f64 	%fd76, %fd75, %fd74;
	st.global.f64 	[%rd1+144], %fd76;
$L__BB55_40:
	setp.ne.s32 	%p21, %r1, 0;
	@%p21 bra 	$L__BB55_42;
	ld.global.f64 	%fd77, [%rd3+4864];
	add.f64 	%fd78, %fd77, 0d0000000000000000;
	ld.global.f64 	%fd79, [%rd1+152];
	add.f64 	%fd80, %fd79, %fd78;
	st.global.f64 	[%rd1+152], %fd80;
$L__BB55_42:
	setp.ne.s32 	%p22, %r1, 0;
	@%p22 bra 	$L__BB55_44;
	ld.global.f64 	%fd81, [%rd3+5120];
	add.f64 	%fd82, %fd81, 0d0000000000000000;
	ld.global.f64 	%fd83, [%rd1+160];
	add.f64 	%fd84, %fd83, %fd82;
	st.global.f64 	[%rd1+160], %fd84;
$L__BB55_44:
	setp.ne.s32 	%p23, %r1, 0;
	@%p23 bra 	$L__BB55_46;
	ld.global.f64 	%fd85, [%rd3+5376];
	add.f64 	%fd86, %fd85, 0d0000000000000000;
	ld.global.f64 	%fd87, [%rd1+168];
	add.f64 	%fd88, %fd87, %fd86;
	st.global.f64 	[%rd1+168], %fd88;
$L__BB55_46:
	setp.ne.s32 	%p24, %r1, 0;
	@%p24 bra 	$L__BB55_48;
	ld.global.f64 	%fd89, [%rd3+5632];
	add.f64 	%fd90, %fd89, 0d0000000000000000;
	ld.global.f64 	%fd91, [%rd1+176];
	add.f64 	%fd92, %fd91, %fd90;
	st.global.f64 	[%rd1+176], %fd92;
$L__BB55_48:
	setp.ne.s32 	%p25, %r1, 0;
	@%p25 bra 	$L__BB55_50;
	ld.global.f64 	%fd93, [%rd3+5888];
	add.f64 	%fd94, %fd93, 0d0000000000000000;
	ld.global.f64 	%fd95, [%rd1+184];
	add.f64 	%fd96, %fd95, %fd94;
	st.global.f64 	[%rd1+184], %fd96;
$L__BB55_50:
	setp.ne.s32 	%p26, %r1, 0;
	@%p26 bra 	$L__BB55_52;
	ld.global.f64 	%fd97, [%rd3+6144];
	add.f64 	%fd98, %fd97, 0d0000000000000000;
	ld.global.f64 	%fd99, [%rd1+192];
	add.f64 	%fd100, %fd99, %fd98;
	st.global.f64 	[%rd1+192], %fd100;
$L__BB55_52:
	setp.ne.s32 	%p27, %r1, 0;
	@%p27 bra 	$L__BB55_54;
	ld.global.f64 	%fd101, [%rd3+6400];
	add.f64 	%fd102, %fd101, 0d0000000000000000;
	ld.global.f64 	%fd103, [%rd1+200];
	add.f64 	%fd104, %fd103, %fd102;
	st.global.f64 	[%rd1+200], %fd104;
$L__BB55_54:
	setp.ne.s32 	%p28, %r1, 0;
	@%p28 bra 	$L__BB55_56;
	ld.global.f64 	%fd105, [%rd3+6656];
	add.f64 	%fd106, %fd105, 0d0000000000000000;
	ld.global.f64 	%fd107, [%rd1+208];
	add.f64 	%fd108, %fd107, %fd106;
	st.global.f64 	[%rd1+208], %fd108;
$L__BB55_56:
	setp.ne.s32 	%p29, %r1, 0;
	@%p29 bra 	$L__BB55_58;
	ld.global.f64 	%fd109, [%rd3+6912];
	add.f64 	%fd110, %fd109, 0d0000000000000000;
	ld.global.f64 	%fd111, [%rd1+216];
	add.f64 	%fd112, %fd111, %fd110;
	st.global.f64 	[%rd1+216], %fd112;
$L__BB55_58:
	setp.ne.s32 	%p30, %r1, 0;
	@%p30 bra 	$L__BB55_60;
	ld.global.f64 	%fd113, [%rd3+7168];
	add.f64 	%fd114, %fd113, 0d0000000000000000;
	ld.global.f64 	%fd115, [%rd1+224];
	add.f64 	%fd116, %fd115, %fd114;
	st.global.f64 	[%rd1+224], %fd116;
$L__BB55_60:
	setp.ne.s32 	%p31, %r1, 0;
	@%p31 bra 	$L__BB55_62;
	ld.global.f64 	%fd117, [%rd3+7424];
	add.f64 	%fd118, %fd117, 0d0000000000000000;
	ld.global.f64 	%fd119, [%rd1+232];
	add.f64 	%fd120, %fd119, %fd118;
	st.global.f64 	[%rd1+232], %fd120;
$L__BB55_62:
	setp.ne.s32 	%p32, %r1, 0;
	@%p32 bra 	$L__BB55_64;
	ld.global.f64 	%fd121, [%rd3+7680];
	add.f64 	%fd122, %fd121, 0d0000000000000000;
	ld.global.f64 	%fd123, [%rd1+240];
	add.f64 	%fd124, %fd123, %fd122;
	st.global.f64 	[%rd1+240], %fd124;
$L__BB55_64:
	setp.ne.s32 	%p33, %r1, 0;
	@%p33 bra 	$L__BB55_66;
	ld.global.f64 	%fd125, [%rd3+7936];
	add.f64 	%fd126, %fd125, 0d0000000000000000;
	ld.global.f64 	%fd127, [%rd1+248];
	add.f64 	%fd128, %fd127, %fd126;
	st.global.f64 	[%rd1+248], %fd128;
$L__BB55_66:
	add.s32 	%r9, %r9, 1;
	setp.ne.s32 	%p34, %r9, 0;
	add.s32 	%r8, %r8, 1024;
	@%p34 bra 	$L__BB55_2;
$L__BB55_67:
	ret;

}
	// .globl	_Z13gpukernelHNr2ILi32EEvPdS0_S0_i
.visible .entry _Z13gpukernelHNr2ILi32EEvPdS0_S0_i(
	.param .u64 .ptr .align 1 _Z13gpukernelHNr2ILi32EEvPdS0_S0_i_param_0,
	.param .u64 .ptr .align 1 _Z13gpukernelHNr2ILi32EEvPdS0_S0_i_param_1,
	.param .u64 .ptr .align 1 _Z13gpukernelHNr2ILi32EEvPdS0_S0_i_param_2,
	.param .u32 _Z13gpukernelHNr2ILi32EEvPdS0_S0_i_param_3
)
{
	.reg .pred 	%p<13>;
	.reg .b32 	%r<46>;
	.reg .b64 	%rd<32>;
	.reg .b64 	%fd<86>;

	ld.param.u64 	%rd5, [_Z13gpukernelHNr2ILi32EEvPdS0_S0_i_param_0];
	ld.param.u64 	%rd6, [_Z13gpukernelHNr2ILi32EEvPdS0_S0_i_param_1];
	ld.param.u32 	%r28, [_Z13gpukernelHNr2ILi32EEvPdS0_S0_i_param_3];
	cvta.to.global.u64 	%rd1, %rd6;
	setp.lt.s32 	%p1, %r28, 1;
	@%p1 bra 	$L__BB56_18;
	cvta.to.global.u64 	%rd7, %rd5;
	mov.u32 	%r1, %tid.x;
	shr.u32 	%r2, %r1, 5;
	shl.b32 	%r30, %r1, 5;
	and.b32  	%r3, %r30, 992;
	shl.b32 	%r31, %r1, 3;
	cvt.u64.u32 	%rd8, %r31;
	and.b64  	%rd9, %rd8, 248;
	add.s64 	%rd2, %rd7, %rd9;
	sub.s32 	%r32, 32, %r2;
	xor.b32  	%r4, %r2, 31;
	neg.s32 	%r33, %r2;
	and.b32  	%r34, %r33, 15;
	add.s32 	%r5, %r34, -1;
	and.b32  	%r6, %r33, 7;
	add.s32 	%r7, %r6, -1;
	and.b32  	%r8, %r32, 15;
	and.b32  	%r9, %r33, 3;
	and.b32  	%r35, %r32, 48;
	neg.s32 	%r10, %r35;
	add.s64 	%rd3, %rd1, 64;
	or.b32  	%r11, %r2, %r3;
	mov.b32 	%r39, 0;
$L__BB56_2:
	setp.lt.u32 	%p2, %r4, 15;
	shl.b32 	%r13, %r39, 10;
	or.b32  	%r14, %r3, %r13;
	mov.f64 	%fd85, 0d0000000000000000;
	mov.u32 	%r43, %r2;
	@%p2 bra 	$L__BB56_5;
	add.s32 	%r40, %r11, %r13;
	mov.f64 	%fd85, 0d0000000000000000;
	mov.u32 	%r41, %r10;
	mov.u32 	%r43, %r2;
$L__BB56_4:
	.pragma "nounroll";
	mul.wide.u32 	%rd10, %r40, 8;
	add.s64 	%rd11, %rd3, %rd10;
	ld.global.f64 	%fd18, [%rd11+-64];
	add.f64 	%fd19, %fd85, %fd18;
	ld.global.f64 	%fd20, [%rd11+-56];
	add.f64 	%fd21, %fd19, %fd20;
	ld.global.f64 	%fd22, [%rd11+-48];
	add.f64 	%fd23, %fd21, %fd22;
	ld.global.f64 	%fd24, [%rd11+-40];
	add.f64 	%fd25, %fd23, %fd24;
	ld.global.f64 	%fd26, [%rd11+-32];
	add.f64 	%fd27, %fd25, %fd26;
	ld.global.f64 	%fd28, [%rd11+-24];
	add.f64 	%fd29, %fd27, %fd28;
	ld.global.f64 	%fd30, [%rd11+-16];
	add.f64 	%fd31, %fd29, %fd30;
	ld.global.f64 	%fd32, [%rd11+-8];
	add.f64 	%fd33, %fd31, %fd32;
	ld.global.f64 	%fd34, [%rd11];
	add.f64 	%fd35, %fd33, %fd34;
	ld.global.f64 	%fd36, [%rd11+8];
	add.f64 	%fd37, %fd35, %fd36;
	ld.global.f64 	%fd38, [%rd11+16];
	add.f64 	%fd39, %fd37, %fd38;
	ld.global.f64 	%fd40, [%rd11+24];
	add.f64 	%fd41, %fd39, %fd40;
	ld.global.f64 	%fd42, [%rd11+32];
	add.f64 	%fd43, %fd41, %fd42;
	ld.global.f64 	%fd44, [%rd11+40];
	add.f64 	%fd45, %fd43, %fd44;
	ld.global.f64 	%fd46, [%rd11+48];
	add.f64 	%fd47, %fd45, %fd46;
	ld.global.f64 	%fd48, [%rd11+56];
	add.f64 	%fd85, %fd47, %fd48;
	add.s32 	%r43, %r43, 16;
	add.s32 	%r41, %r41, 16;
	add.s32 	%r40, %r40, 16;
	setp.ne.s32 	%p3, %r41, 0;
	@%p3 bra 	$L__BB56_4;
$L__BB56_5:
	setp.eq.s32 	%p4, %r8, 0;
	@%p4 bra 	$L__BB56_15;
	setp.lt.u32 	%p5, %r5, 7;
	@%p5 bra 	$L__BB56_8;
	add.s32 	%r36, %r14, %r43;
	mul.wide.u32 	%rd12, %r36, 8;
	add.s64 	%rd13, %rd1, %rd12;
	ld.global.f64 	%fd50, [%rd13];
	add.f64 	%fd51, %fd85, %fd50;
	cvt.u64.u32 	%rd14, %r14;
	cvt.u64.u32 	%rd15, %r43;
	add.s64 	%rd16, %rd14, %rd15;
	shl.b64 	%rd17, %rd16, 3;
	add.s64 	%rd18, %rd1, %rd17;
	ld.global.f64 	%fd52, [%rd18+8];
	add.f64 	%fd53, %fd51, %fd52;
	ld.global.f64 	%fd54, [%rd18+16];
	add.f64 	%fd55, %fd53, %fd54;
	ld.global.f64 	%fd56, [%rd18+24];
	add.f64 	%fd57, %fd55, %fd56;
	ld.global.f64 	%fd58, [%rd18+32];
	add.f64 	%fd59, %fd57, %fd58;
	ld.global.f64 	%fd60, [%rd18+40];
	add.f64 	%fd61, %fd59, %fd60;
	ld.global.f64 	%fd62, [%rd18+48];
	add.f64 	%fd63, %fd61, %fd62;
	ld.global.f64 	%fd64, [%rd18+56];
	add.f64 	%fd85, %fd63, %fd64;
	add.s32 	%r43, %r43, 8;
$L__BB56_8:
	setp.eq.s32 	%p6, %r6, 0;
	@%p6 bra 	$L__BB56_15;
	setp.lt.u32 	%p7, %r7, 3;
	@%p7 bra 	$L__BB56_11;
	add.s32 	%r37, %r14, %r43;
	mul.wide.u32 	%rd19, %r37, 8;
	add.s64 	%rd20, %rd1, %rd19;
	ld.global.f64 	%fd66, [%rd20];
	add.f64 	%fd67, %fd85, %fd66;
	cvt.u64.u32 	%rd21, %r14;
	cvt.u64.u32 	%rd22, %r43;
	add.s64 	%rd23, %rd21, %rd22;
	shl.b64 	%rd24, %rd23, 3;
	add.s64 	%rd25, %rd1, %rd24;
	ld.global.f64 	%fd68, [%rd25+8];
	add.f64 	%fd69, %fd67, %fd68;
	ld.global.f64 	%fd70, [%rd25+16];
	add.f64 	%fd71, %fd69, %fd70;
	ld.global.f64 	%fd72, [%rd25+24];
	add.f64 	%fd85, %fd71, %fd72;
	add.s32 	%r43, %r43, 4;
$L__BB56_11:
	setp.eq.s32 	%p8, %r9, 0;
	@%p8 bra 	$L__BB56_15;
	setp.eq.s32 	%p9, %r9, 1;
	add.s32 	%r38, %r14, %r43;
	mul.wide.u32 	%rd26, %r38, 8;
	add.s64 	%rd27, %rd1, %rd26;
	ld.global.f64 	%fd73, [%rd27];
	add.f64 	%fd85, %fd85, %fd73;
	@%p9 bra 	$L__BB56_15;
	setp.eq.s32 	%p10, %r9, 2;
	cvt.u64.u32 	%rd28, %r14;
	cvt.u64.u32 	%rd29, %r43;
	add.s64 	%rd30, %rd28, %rd29;
	shl.b64 	%rd31, %rd30, 3;
	add.s64 	%rd4, %rd1, %rd31;
	ld.global.f64 	%fd74, [%rd4+8];
	add.f64 	%fd85, %fd85, %fd74;
	@%p10 bra 	$L__BB56_15;
	ld.global.f64 	%fd75, [%rd4+16];
	add.f64 	%fd85, %fd85, %fd75;
$L__BB56_15:
	setp.gt.u32 	%p11, %r1, 31;
	@%p11 bra 	$L__BB56_17;
	ld.global.f64 	%fd76, [%rd2];
	add.f64 	%fd77, %fd85, %fd76;
	st.global.f64 	[%rd2], %fd77;
$L__BB56_17:
	add.s32 	%r39, %r39, 1;
	setp.ne.s32 	%p12, %r39, %r28;
	@%p12 bra 	$L__BB56_2;
$L__BB56_18:
	ret;

}
	// .globl	_Z13gpukernelHNc2ILi32EEvPdS0_S0_i
.visible .entry _Z13gpukernelHNc2ILi32EEvPdS0_S0_i(
	.param .u64 .ptr .align 1 _Z13gpukernelHNc2ILi32EEvPdS0_S0_i_param_0,
	.param .u64 .ptr .align 1 _Z13gpukernelHNc2ILi32EEvPdS0_S0_i_param_1,
	.param .u64 .ptr .align 1 _Z13gpukernelHNc2ILi32EEvPdS0_S0_i_param_2,
	.param .u32 _Z13gpukernelHNc2ILi32EEvPdS0_S0_i_param_3
)
{
	.reg .pred 	%p<15>;
	.reg .b32 	%r<30>;
	.reg .b64 	%rd<21>;
	.reg .b64 	%fd<29>;

	ld.param.u64 	%rd8, [_Z13gpukernelHNc2ILi32EEvPdS0_S0_i_param_0];
	ld.param.u64 	%rd9, [_Z13gpukernelHNc2ILi32EEvPdS0_S0_i_param_1];
	ld.param.u32 	%r19, [_Z13gpukernelHNc2ILi32EEvPdS0_S0_i_param_3];
	cvta.to.global.u64 	%rd1, %rd9;
	setp.lt.s32 	%p1, %r19, 1;
	@%p1 bra 	$L__BB57_23;
	cvta.to.global.u64 	%rd10, %rd8;
	mov.u32 	%r1, %tid.x;
	shr.u32 	%r2, %r1, 5;
	shl.b32 	%r21, %r1, 5;
	and.b32  	%r3, %r21, 992;
	shl.b32 	%r22, %r1, 3;
	cvt.u64.u32 	%rd11, %r22;
	and.b64  	%rd12, %rd11, 248;
	add.s64 	%rd2, %rd10, %rd12;
	neg.s32 	%r23, %r2;
	xor.b32  	%r4, %r2, 31;
	and.b32  	%r5, %r23, 3;
	add.s32 	%r6, %r2, 1;
	add.s32 	%r7, %r2, 2;
	add.s32 	%r8, %r2, 3;
	add.s64 	%rd3, %rd1, 16;
	mov.b32 	%r26, 0;
$L__BB57_2:
	setp.eq.s32 	%p2, %r5, 0;
	shl.b32 	%r10, %r26, 10;
	or.b32  	%r11, %r10, %r3;
	mov.u32 	%r27, %r2;
	@%p2 bra 	$L__BB57_11;
	setp.gt.u32 	%p3, %r1, 31;
	add.s32 	%r24, %r2, %r11;
	mul.wide.u32 	%rd13, %r24, 8;
	add.s64 	%rd4, %rd1, %rd13;
	@%p3 bra 	$L__BB57_5;
	ld.global.f64 	%fd1, [%rd4];
	add.f64 	%fd2, %fd1, 0d0000000000000000;
	ld.global.f64 	%fd3, [%rd2];
	add.f64 	%fd4, %fd3, %fd2;
	st.global.f64 	[%rd2], %fd4;
$L__BB57_5:
	setp.eq.s32 	%p4, %r5, 1;
	mov.u32 	%r27, %r6;
	@%p4 bra 	$L__BB57_11;
	setp.gt.u32 	%p5, %r1, 31;
	@%p5 bra 	$L__BB57_8;
	ld.global.f64 	%fd5, [%rd4+8];
	add.f64 	%fd6, %fd5, 0d0000000000000000;
	ld.global.f64 	%fd7, [%rd2];
	add.f64 	%fd8, %fd7, %fd6;
	st.global.f64 	[%rd2], %fd8;
$L__BB57_8:
	setp.eq.s32 	%p6, %r5, 2;
	mov.u32 	%r27, %r7;
	@%p6 bra 	$L__BB57_11;
	setp.gt.u32 	%p7, %r1, 31;
	mov.u32 	%r27, %r8;
	@%p7 bra 	$L__BB57_11;
	ld.global.f64 	%fd9, [%rd4+16];
	add.f64 	%fd10, %fd9, 0d0000000000000000;
	ld.global.f64 	%fd11, [%rd2];
	add.f64 	%fd12, %fd11, %fd10;
	st.global.f64 	[%rd2], %fd12;
	mov.u32 	%r27, %r8;
$L__BB57_11:
	setp.lt.u32 	%p8, %r4, 3;
	@%p8 bra 	$L__BB57_22;
	cvt.u64.u32 	%rd14, %r27;
	cvt.u64.u32 	%rd15, %r11;
	add.s64 	%rd16, %rd14, %rd15;
	shl.b64 	%rd17, %rd16, 3;
	add.s64 	%rd20, %rd3, %rd17;
	add.s32 	%r25, %r3, %r27;
	add.s32 	%r28, %r25, %r10;
$L__BB57_13:
	setp.gt.u32 	%p9, %r1, 31;
	@%p9 bra 	$L__BB57_15;
	mul.wide.u32 	%rd18, %r28, 8;
	add.s64 	%rd19, %rd1, %rd18;
	ld.global.f64 	%fd13, [%rd19];
	add.f64 	%fd14, %fd13, 0d0000000000000000;
	ld.global.f64 	%fd15, [%rd2];
	add.f64 	%fd16, %fd15, %fd14;
	st.global.f64 	[%rd2], %fd16;
$L__BB57_15:
	setp.gt.u32 	%p10, %r1, 31;
	@%p10 bra 	$L__BB57_17;
	ld.global.f64 	%fd17, [%rd20+-8];
	add.f64 	%fd18, %fd17, 0d0000000000000000;
	ld.global.f64 	%fd19, [%rd2];
	add.f64 	%fd20, %fd19, %fd18;
	st.global.f64 	[%rd2], %fd20;
$L__BB57_17:
	setp.gt.u32 	%p11, %r1, 31;
	@%p11 bra 	$L__BB57_19;
	ld.global.f64 	%fd21, [%rd20];
	add.f64 	%fd22, %fd21, 0d0000000000000000;
	ld.global.f64 	%fd23, [%rd2];
	add.f64 	%fd24, %fd23, %fd22;
	st.global.f64 	[%rd2], %fd24;
$L__BB57_19:
	setp.gt.u32 	%p12, %r1, 31;
	@%p12 bra 	$L__BB57_21;
	ld.global.f64 	%fd25, [%rd20+8];
	add.f64 	%fd26, %fd25, 0d0000000000000000;
	ld.global.f64 	%fd27, [%rd2];
	add.f64 	%fd28, %fd27, %fd26;
	st.global.f64 	[%rd2], %fd28;
$L__BB57_21:
	add.s32 	%r27, %r27, 4;
	add.s64 	%rd20, %rd20, 32;
	add.s32 	%r28, %r28, 4;
	setp.ne.s32 	%p13, %r27, 32;
	@%p13 bra 	$L__BB57_13;
$L__BB57_22:
	add.s32 	%r26, %r26, 1;
	setp.ne.s32 	%p14, %r26, %r19;
	@%p14 bra 	$L__BB57_2;
$L__BB57_23:
	ret;

}
	// .globl	_Z13gpukernelHNr2ILi16EEvPdS0_S0_i
.visible .entry _Z13gpukernelHNr2ILi16EEvPdS0_S0_i(
	.param .u64 .ptr .align 1 _Z13gpukernelHNr2ILi16EEvPdS0_S0_i_param_0,
	.param .u64 .ptr .align 1 _Z13gpukernelHNr2ILi16EEvPdS0_S0_i_param_1,
	.param .u64 .ptr .align 1 _Z13gpukernelHNr2ILi16EEvPdS0_S0_i_param_2,
	.param .u32 _Z13gpukernelHNr2ILi16EEvPdS0_S0_i_param_3
)
{
	.reg .pred 	%p<21>;
	.reg .b32 	%r<20>;
	.reg .b64 	%rd<12>;
	.reg .b64 	%fd<38>;

	ld.param.u64 	%rd6, [_Z13gpukernelHNr2ILi16EEvPdS0_S0_i_param_0];
	ld.param.u64 	%rd7, [_Z13gpukernelHNr2ILi16EEvPdS0_S0_i_param_1];
	ld.param.u32 	%r11, [_Z13gpukernelHNr2ILi16EEvPdS0_S0_i_param_3];
	setp.lt.s32 	%p1, %r11, 1;
	@%p1 bra 	$L__BB58_24;
	mov.u32 	%r1, %tid.x;
	and.b32  	%r2, %r1, 15;
	shr.u32 	%r13, %r1, 4;
	mul.wide.u32 	%rd8, %r2, 8;
	cvta.to.global.u64 	%rd9, %rd6;
	add.s64 	%rd1, %rd9, %rd8;
	shl.b32 	%r14, %r1, 5;
	and.b32  	%r15, %r14, 480;
	add.s32 	%r3, %r13, %r15;
	cvta.to.global.u64 	%rd2, %rd7;
	mov.b32 	%r17, 0;
$L__BB58_2:
	shl.b32 	%r16, %r17, 10;
	or.b32  	%r18, %r3, %r16;
	mov.u64 	%rd11, %rd1;
	mov.u32 	%r19, %r2;
$L__BB58_3:
	setp.gt.u32 	%p2, %r1, 511;
	mov.f64 	%fd37, 0d0000000000000000;
	@%p2 bra 	$L__BB58_20;
	setp.gt.u32 	%p3, %r1, 479;
	mul.wide.u32 	%rd10, %r18, 8;
	add.s64 	%rd4, %rd2, %rd10;
	ld.global.f64 	%fd19, [%rd4];
	add.f64 	%fd37, %fd19, 0d0000000000000000;
	@%p3 bra 	$L__BB58_20;
	setp.gt.u32 	%p4, %r1, 447;
	ld.global.f64 	%fd20, [%rd4+16];
	add.f64 	%fd37, %fd37, %fd20;
	@%p4 bra 	$L__BB58_20;
	setp.gt.u32 	%p5, %r1, 415;
	ld.global.f64 	%fd21, [%rd4+32];
	add.f64 	%fd37, %fd37, %fd21;
	@%p5 bra 	$L__BB58_20;
	setp.gt.u32 	%p6, %r1, 383;
	ld.global.f64 	%fd22, [%rd4+48];
	add.f64 	%fd37, %fd37, %fd22;
	@%p6 bra 	$L__BB58_20;
	setp.gt.u32 	%p7, %r1, 351;
	ld.global.f64 	%fd23, [%rd4+64];
	add.f64 	%fd37, %fd37, %fd23;
	@%p7 bra 	$L__BB58_20;
	setp.gt.u32 	%p8, %r1, 319;
	ld.global.f64 	%fd24, [%rd4+80];
	add.f64 	%fd37, %fd37, %fd24;
	@%p8 bra 	$L__BB58_20;
	setp.gt.u32 	%p9, %r1, 287;
	ld.global.f64 	%fd25, [%rd4+96];
	add.f64 	%fd37, %fd37, %fd25;
	@%p9 bra 	$L__BB58_20;
	setp.gt.u32 	%p10, %r1, 255;
	ld.global.f64 	%fd26, [%rd4+112];
	add.f64 	%fd37, %fd37, %fd26;
	@%p10 bra 	$L__BB58_20;
	setp.gt.u32 	%p11, %r1, 223;
	ld.global.f64 	%fd27, [%rd4+128];
	add.f64 	%fd37, %fd37, %fd27;
	@%p11 bra 	$L__BB58_20;
	setp.gt.u32 	%p12, %r1, 191;
	ld.global.f64 	%fd28, [%rd4+144];
	add.f64 	%fd37, %fd37, %fd28;
	@%p12 bra 	$L__BB58_20;
	setp.gt.u32 	%p13, %r1, 159;
	ld.global.f64 	%fd29, [%rd4+160];
	add.f64 	%fd37, %fd37, %fd29;
	@%p13 bra 	$L__BB58_20;
	setp.gt.u32 	%p14, %r1, 127;
	ld.global.f64 	%fd30, [%rd4+176];
	add.f64 	%fd37, %fd37, %fd30;
	@%p14 bra 	$L__BB58_20;
	setp.gt.u32 	%p15, %r1, 95;
	ld.global.f64 	%fd31, [%rd4+192];
	add.f64 	%fd37, %fd37, %fd31;
	@%p15 bra 	$L__BB58_20;
	setp.gt.u32 	%p16, %r1, 63;
	ld.global.f64 	%fd32, [%rd4+208];
	add.f64 	%fd37, %fd37, %fd32;
	@%p16 bra 	$L__BB58_20;
	setp.gt.u32 	%p17, %r1, 31;
	ld.global.f64 	%fd33, [%rd4+224];
	add.f64 	%fd37, %fd37, %fd33;
	@%p17 bra 	$L__BB58_20;
	ld.global.f64 	%fd34, [%rd4+240];
	add.f64 	%fd37, %fd37, %fd34;
$L__BB58_20:
	setp.gt.u32 	%p18, %r1, 15;
	@%p18 bra 	$L__BB58_22;
	ld.global.f64 	%fd35, [%rd11];
	add.f64 	%fd36, %fd37, %fd35;
	st.global.f64 	[%rd11], %fd36;
$L__BB58_22:
	add.s32 	%r8, %r19, 16;
	add.s64 	%rd11, %rd11, 128;
	add.s32 	%r18, %r18, 512;
	setp.lt.u32 	%p19, %r19, 16;
	mov.u32 	%r19, %r8;
	@%p19 bra 	$L__BB58_3;
	add.s32 	%r17, %r17, 1;
	setp.ne.s32 	%p20, %r17, %r11;
	@%p20 bra 	$L__BB58_2;
$L__BB58_24:
	ret;

}
	// .globl	_Z13gpukernelHNc2ILi16EEvPdS0_S0_i
.visible .entry _Z13gpukernelHNc2ILi16EEvPdS0_S0_i(
	.param .u64 .ptr .align 1 _Z13gpukernelHNc2ILi16EEvPdS0_S0_i_param_0,
	.param .u64 .ptr .align 1 _Z13gpukernelHNc2ILi16EEvPdS0_S0_i_param_1,
	.param .u64 .ptr .align 1 _Z13gpukernelHNc2ILi16EEvPdS0_S0_i_param_2,
	.param .u32 _Z13gpukernelHNc2ILi16EEvPdS0_S0_i_param_3
)
{
	.reg .pred 	%p<7>;
	.reg .b32 	%r<23>;
	.reg .b64 	%rd<12>;
	.reg .b64 	%fd<5>;

	ld.param.u64 	%rd5, [_Z13gpukernelHNc2ILi16EEvPdS0_S0_i_param_0];
	ld.param.u64 	%rd6, [_Z13gpukernelHNc2ILi16EEvPdS0_S0_i_param_1];
	ld.param.u32 	%r15, [_Z13gpukernelHNc2ILi16EEvPdS0_S0_i_param_3];
	setp.lt.s32 	%p1, %r15, 1;
	@%p1 bra 	$L__BB59_10;
	mov.u32 	%r1, %tid.x;
	shr.u32 	%r2, %r1, 4;
	and.b32  	%r3, %r1, 15;
	mul.wide.u32 	%rd7, %r3, 8;
	cvta.to.global.u64 	%rd8, %rd5;
	add.s64 	%rd1, %rd8, %rd7;
	shl.b32 	%r17, %r1, 5;
	and.b32  	%r4, %r17, 480;
	cvta.to.global.u64 	%rd2, %rd6;
	mov.b32 	%r19, 0;
$L__BB59_2:
	setp.gt.u32 	%p2, %r1, 511;
	@%p2 bra 	$L__BB59_9;
	shl.b32 	%r18, %r19, 10;
	or.b32  	%r6, %r4, %r18;
	mov.u32 	%r20, %r2;
$L__BB59_4:
	add.s32 	%r21, %r6, %r20;
	mov.u64 	%rd11, %rd1;
	mov.u32 	%r22, %r3;
$L__BB59_5:
	setp.gt.u32 	%p3, %r1, 15;
	@%p3 bra 	$L__BB59_7;
	mul.wide.u32 	%rd9, %r21, 8;
	add.s64 	%rd10, %rd2, %rd9;
	ld.global.f64 	%fd1, [%rd10];
	add.f64 	%fd2, %fd1, 0d0000000000000000;
	ld.global.f64 	%fd3, [%rd11];
	add.f64 	%fd4, %fd3, %fd2;
	st.global.f64 	[%rd11], %fd4;
$L__BB59_7:
	add.s32 	%r11, %r22, 16;
	add.s64 	%rd11, %rd11, 128;
	add.s32 	%r21, %r21, 512;
	setp.lt.u32 	%p4, %r22, 16;
	mov.u32 	%r22, %r11;
	@%p4 bra 	$L__BB59_5;
	add.s32 	%r13, %r20, 2;
	setp.lt.u32 	%p5, %r20, 30;
	mov.u32 	%r20, %r13;
	@%p5 bra 	$L__BB59_4;
$L__BB59_9:
	add.s32 	%r19, %r19, 1;
	setp.ne.s32 	%p6, %r19, %r15;
	@%p6 bra 	$L__BB59_2;
$L__BB59_10:
	ret;

}
	// .globl	_Z13gpukernelHNr2ILi8EEvPdS0_S0_i
.visible .entry _Z13gpukernelHNr2ILi8EEvPdS0_S0_i(
	.param .u64 .ptr .align 1 _Z13gpukernelHNr2ILi8EEvPdS0_S0_i_param_0,
	.param .u64 .ptr .align 1 _Z13gpukernelHNr2ILi8EEvPdS0_S0_i_param_1,
	.param .u64 .ptr .align 1 _Z13gpukernelHNr2ILi8EEvPdS0_S0_i_param_2,
	.param .u32 _Z13gpukernelHNr2ILi8EEvPdS0_S0_i_param_3
)
{
	.reg .pred 	%p<13>;
	.reg .b32 	%r<20>;
	.reg .b64 	%rd<12>;
	.reg .b64 	%fd<22>;

	ld.param.u64 	%rd6, [_Z13gpukernelHNr2ILi8EEvPdS0_S0_i_param_0];
	ld.param.u64 	%rd7, [_Z13gpukernelHNr2ILi8EEvPdS0_S0_i_param_1];
	ld.param.u32 	%r11, [_Z13gpukernelHNr2ILi8EEvPdS0_S0_i_param_3];
	setp.lt.s32 	%p1, %r11, 1;
	@%p1 bra 	$L__BB60_16;
	mov.u32 	%r1, %tid.x;
	and.b32  	%r2, %r1, 7;
	shr.u32 	%r13, %r1, 3;
	mul.wide.u32 	%rd8, %r2, 8;
	cvta.to.global.u64 	%rd9, %rd6;
	add.s64 	%rd1, %rd9, %rd8;
	shl.b32 	%r14, %r1, 5;
	and.b32  	%r15, %r14, 224;
	add.s32 	%r3, %r13, %r15;
	cvta.to.global.u64 	%rd2, %rd7;
	mov.b32 	%r17, 0;
$L__BB60_2:
	shl.b32 	%r16, %r17, 10;
	or.b32  	%r18, %r3, %r16;
	mov.u64 	%rd11, %rd1;
	mov.u32 	%r19, %r2;
$L__BB60_3:
	setp.gt.u32 	%p2, %r1, 255;
	mov.f64 	%fd21, 0d0000000000000000;
	@%p2 bra 	$L__BB60_12;
	setp.gt.u32 	%p3, %r1, 223;
	mul.wide.u32 	%rd10, %r18, 8;
	add.s64 	%rd4, %rd2, %rd10;
	ld.global.f64 	%fd11, [%rd4];
	add.f64 	%fd21, %fd11, 0d0000000000000000;
	@%p3 bra 	$L__BB60_12;
	setp.gt.u32 	%p4, %r1, 191;
	ld.global.f64 	%fd12, [%rd4+32];
	add.f64 	%fd21, %fd21, %fd12;
	@%p4 bra 	$L__BB60_12;
	setp.gt.u32 	%p5, %r1, 159;
	ld.global.f64 	%fd13, [%rd4+64];
	add.f64 	%fd21, %fd21, %fd13;
	@%p5 bra 	$L__BB60_12;
	setp.gt.u32 	%p6, %r1, 127;
	ld.global.f64 	%fd14, [%rd4+96];
	add.f64 	%fd21, %fd21, %fd14;
	@%p6 bra 	$L__BB60_12;
	setp.gt.u32 	%p7, %r1, 95;
	ld.global.f64 	%fd15, [%rd4+128];
	add.f64 	%fd21, %fd21, %fd15;
	@%p7 bra 	$L__BB60_12;
	setp.gt.u32 	%p8, %r1, 63;
	ld.global.f64 	%fd16, [%rd4+160];
	add.f64 	%fd21, %fd21, %fd16;
	@%p8 bra 	$L__BB60_12;
	setp.gt.u32 	%p9, %r1, 31;
	ld.global.f64 	%fd17, [%rd4+192];
	add.f64 	%fd21, %fd21, %fd17;
	@%p9 bra 	$L__BB60_12;
	ld.global.f64 	%fd18, [%rd4+224];
	add.f64 	%fd21, %fd21, %fd18;
$L__BB60_12:
	setp.gt.u32 	%p10, %r1, 7;
	@%p10 bra 	$L__BB60_14;
	ld.global.f64 	%fd19, [%rd11];
	add.f64 	%fd20, %fd21, %fd19;
	st.global.f64 	[%rd11], %fd20;
$L__BB60_14:
	add.s32 	%r8, %r19, 8;
	add.s64 	%rd11, %rd11, 64;
	add.s32 	%r18, %r18, 256;
	setp.lt.u32 	%p11, %r19, 24;
	mov.u32 	%r19, %r8;
	@%p11 bra 	$L__BB60_3;
	add.s32 	%r17, %r17, 1;
	setp.ne.s32 	%p12, %r17, %r11;
	@%p12 bra 	$L__BB60_2;
$L__BB60_16:
	ret;

}
	// .globl	_Z13gpukernelHNc2ILi8EEvPdS0_S0_i
.visible .entry _Z13gpukernelHNc2ILi8EEvPdS0_S0_i(
	.param .u64 .ptr .align 1 _Z13gpukernelHNc2ILi8EEvPdS0_S0_i_param_0,
	.param .u64 .ptr .align 1 _Z13gpukernelHNc2ILi8EEvPdS0_S0_i_param_1,
	.param .u64 .ptr .align 1 _Z13gpukernelHNc2ILi8EEvPdS0_S0_i_param_2,
	.param .u32 _Z13gpukernelHNc2ILi8EEvPdS0_S0_i_param_3
)
{
	.reg .pred 	%p<7>;
	.reg .b32 	%r<23>;
	.reg .b64 	%rd<12>;
	.reg .b64 	%fd<5>;

	ld.param.u64 	%rd5, [_Z13gpukernelHNc2ILi8EEvPdS0_S0_i_param_0];
	ld.param.u64 	%rd6, [_Z13gpukernelHNc2ILi8EEvPdS0_S0_i_param_1];
	ld.param.u32 	%r15, [_Z13gpukernelHNc2ILi8EEvPdS0_S0_i_param_3];
	setp.lt.s32 	%p1, %r15, 1;
	@%p1 bra 	$L__BB61_10;
	mov.u32 	%r1, %tid.x;
	shr.u32 	%r2, %r1, 3;
	and.b32  	%r3, %r1, 7;
	mul.wide.u32 	%rd7, %r3, 8;
	cvta.to.global.u64 	%rd8, %rd5;
	add.s64 	%rd1, %rd8, %rd7;
	shl.b32 	%r17, %r1, 5;
	and.b32  	%r4, %r17, 224;
	cvta.to.global.u64 	%rd2, %rd6;
	mov.b32 	%r19, 0;
$L__BB61_2:
	setp.gt.u32 	%p2, %r1, 255;
	@%p2 bra 	$L__BB61_9;
	shl.b32 	%r18, %r19, 10;
	or.b32  	%r6, %r4, %r18;
	mov.u32 	%r20, %r2;
$L__BB61_4:
	add.s32 	%r21, %r6, %r20;
	mov.u64 	%rd11, %rd1;
	mov.u32 	%r22, %r3;
$L__BB61_5:
	setp.gt.u32 	%p3, %r1, 7;
	@%p3 bra 	$L__BB61_7;
	mul.wide.u32 	%rd9, %r21, 8;
	add.s64 	%rd10, %rd2, %rd9;
	ld.global.f64 	%fd1, [%rd10];
	add.f64 	%fd2, %fd1, 0d0000000000000000;
	ld.global.f64 	%fd3, [%rd11];
	add.f64 	%fd4, %fd3, %fd2;
	st.global.f64 	[%rd11], %fd4;
$L__BB61_7:
	add.s32 	%r11, %r22, 8;
	add.s64 	%rd11, %rd11, 64;
	add.s32 	%r21, %r21, 256;
	setp.lt.u32 	%p4, %r22, 24;
	mov.u32 	%r22, %r11;
	@%p4 bra 	$L__BB61_5;
	add.s32 	%r13, %r20, 4;
	setp.lt.u32 	%p5, %r20, 28;
	mov.u32 	%r20, %r13;
	@%p5 bra 	$L__BB61_4;
$L__BB61_9:
	add.s32 	%r19, %r19, 1;
	setp.ne.s32 	%p6, %r19, %r15;
	@%p6 bra 	$L__BB61_2;
$L__BB61_10:
	ret;

}
	// .globl	_Z13gpukernelHNr2ILi4EEvPdS0_S0_i
.visible .entry _Z13gpukernelHNr2ILi4EEvPdS0_S0_i(
	.param .u64 .ptr .align 1 _Z13gpukernelHNr2ILi4EEvPdS0_S0_i_param_0,
	.param .u64 .ptr .align 1 _Z13gpukernelHNr2ILi4EEvPdS0_S0_i_param_1,
	.param .u64 .ptr .align 1 _Z13gpukernelHNr2ILi4EEvPdS0_S0_i_param_2,
	.param .u32 _Z13gpukernelHNr2ILi4EEvPdS0_S0_i_param_3
)
{
	.reg .pred 	%p<7>;
	.reg .b32 	%r<22>;
	.reg .b64 	%rd<9>;
	.reg .b64 	%fd<11>;

	ld.param.u64 	%rd3, [_Z13gpukernelHNr2ILi4EEvPdS0_S0_i_param_0];
	ld.param.u64 	%rd4, [_Z13gpukernelHNr2ILi4EEvPdS0_S0_i_param_1];
	ld.param.u32 	%r14, [_Z13gpukernelHNr2ILi4EEvPdS0_S0_i_param_3];
	setp.lt.s32 	%p1, %r14, 1;
	@%p1 bra 	$L__BB62_10;
	mov.u32 	%r1, %tid.x;
	and.b32  	%r2, %r1, 3;
	shr.u32 	%r3, %r1, 2;
	cvta.to.global.u64 	%rd1, %rd3;
	cvta.to.global.u64 	%rd2, %rd4;
	mov.b32 	%r18, 0;
$L__BB62_2:
	shl.b32 	%r16, %r18, 10;
	or.b32  	%r5, %r3, %r16;
	mov.u32 	%r19, %r2;
$L__BB62_3:
	setp.gt.u32 	%p2, %r1, 127;
	mov.f64 	%fd10, 0d0000000000000000;
	@%p2 bra 	$L__BB62_6;
	shl.b32 	%r17, %r19, 5;
	add.s32 	%r20, %r5, %r17;
	mov.f64 	%fd10, 0d0000000000000000;
	mov.u32 	%r21, %r3;
$L__BB62_5:
	mul.wide.u32 	%rd5, %r20, 8;
	add.s64 	%rd6, %rd2, %rd5;
	ld.global.f64 	%fd6, [%rd6];
	add.f64 	%fd10, %fd10, %fd6;
	add.s32 	%r10, %r21, 8;
	add.s32 	%r20, %r20, 8;
	setp.lt.u32 	%p3, %r21, 24;
	mov.u32 	%r21, %r10;
	@%p3 bra 	$L__BB62_5;
$L__BB62_6:
	setp.gt.u32 	%p4, %r1, 3;
	@%p4 bra 	$L__BB62_8;
	mul.wide.u32 	%rd7, %r19, 8;
	add.s64 	%rd8, %rd1, %rd7;
	ld.global.f64 	%fd7, [%rd8];
	add.f64 	%fd8, %fd10, %fd7;
	st.global.f64 	[%rd8], %fd8;
$L__BB62_8:
	add.s32 	%r12, %r19, 4;
	setp.lt.u32 	%p5, %r19, 28;
	mov.u32 	%r19, %r12;
	@%p5 bra 	$L__BB62_3;
	add.s32 	%r18, %r18, 1;
	setp.ne.s32 	%p6, %r18, %r14;
	@%p6 bra 	$L__BB62_2;
$L__BB62_10:
	ret;

}
	// .globl	_Z13gpukernelHNc2ILi4EEvPdS0_S0_i
.visible .entry _Z13gpukernelHNc2ILi4EEvPdS0_S0_i(
	.param .u64 .ptr .align 1 _Z13gpukernelHNc2ILi4EEvPdS0_S0_i_param_0,
	.param .u64 .ptr .align 1 _Z13gpukernelHNc2ILi4EEvPdS0_S0_i_param_1,
	.param .u64 .ptr .align 1 _Z13gpukernelHNc2ILi4EEvPdS0_S0_i_param_2,
	.param .u32 _Z13gpukernelHNc2ILi4EEvPdS0_S0_i_param_3
)
{
	.reg .pred 	%p<10>;
	.reg .b32 	%r<27>;
	.reg .b64 	%rd<19>;
	.reg .b64 	%fd<17>;

	ld.param.u64 	%rd5, [_Z13gpukernelHNc2ILi4EEvPdS0_S0_i_param_0];
	ld.param.u64 	%rd6, [_Z13gpukernelHNc2ILi4EEvPdS0_S0_i_param_1];
	ld.param.u32 	%r15, [_Z13gpukernelHNc2ILi4EEvPdS0_S0_i_param_3];
	cvta.to.global.u64 	%rd1, %rd6;
	setp.lt.s32 	%p1, %r15, 1;
	@%p1 bra 	$L__BB63_16;
	mov.u32 	%r1, %tid.x;
	shr.u32 	%r2, %r1, 2;
	and.b32  	%r3, %r1, 3;
	mul.wide.u32 	%rd7, %r3, 8;
	cvta.to.global.u64 	%rd8, %rd5;
	add.s64 	%rd9, %rd7, %rd8;
	add.s64 	%rd2, %rd9, 64;
	shl.b32 	%r17, %r1, 5;
	and.b32  	%r18, %r17, 96;
	or.b32  	%r4, %r18, 256;
	mov.b32 	%r23, 0;
$L__BB63_2:
	setp.gt.u32 	%p2, %r1, 127;
	@%p2 bra 	$L__BB63_15;
	shl.b32 	%r19, %r23, 10;
	or.b32  	%r6, %r4, %r19;
	mov.u32 	%r24, %r2;
$L__BB63_4:
	add.s32 	%r25, %r6, %r24;
	mov.u64 	%rd18, %rd2;
	mov.u32 	%r26, %r3;
$L__BB63_5:
	setp.gt.u32 	%p3, %r1, 3;
	@%p3 bra 	$L__BB63_7;
	add.s32 	%r20, %r25, -256;
	mul.wide.u32 	%rd10, %r20, 8;
	add.s64 	%rd11, %rd1, %rd10;
	ld.global.f64 	%fd1, [%rd11];
	add.f64 	%fd2, %fd1, 0d0000000000000000;
	ld.global.f64 	%fd3, [%rd18+-64];
	add.f64 	%fd4, %fd3, %fd2;
	st.global.f64 	[%rd18+-64], %fd4;
$L__BB63_7:
	setp.gt.u32 	%p4, %r1, 3;
	@%p4 bra 	$L__BB63_9;
	add.s32 	%r21, %r25, -128;
	mul.wide.u32 	%rd12, %r21, 8;
	add.s64 	%rd13, %rd1, %rd12;
	ld.global.f64 	%fd5, [%rd13];
	add.f64 	%fd6, %fd5, 0d0000000000000000;
	ld.global.f64 	%fd7, [%rd18+-32];
	add.f64 	%fd8, %fd7, %fd6;
	st.global.f64 	[%rd18+-32], %fd8;
$L__BB63_9:
	setp.gt.u32 	%p5, %r1, 3;
	@%p5 bra 	$L__BB63_11;
	mul.wide.u32 	%rd14, %r25, 8;
	add.s64 	%rd15, %rd1, %rd14;
	ld.global.f64 	%fd9, [%rd15];
	add.f64 	%fd10, %fd9, 0d0000000000000000;
	ld.global.f64 	%fd11, [%rd18];
	add.f64 	%fd12, %fd11, %fd10;
	st.global.f64 	[%rd18], %fd12;
$L__BB63_11:
	setp.gt.u32 	%p6, %r1, 3;
	@%p6 bra 	$L__BB63_13;
	add.s32 	%r22, %r25, 128;
	mul.wide.u32 	%rd16, %r22, 8;
	add.s64 	%rd17, %rd1, %rd16;
	ld.global.f64 	%fd13, [%rd17];
	add.f64 	%fd14, %fd13, 0d0000000000000000;
	ld.global.f64 	%fd15, [%rd18+32];
	add.f64 	%fd16, %fd15, %fd14;
	st.global.f64 	[%rd18+32], %fd16;
$L__BB63_13:
	add.s32 	%r11, %r26, 16;
	add.s64 	%rd18, %rd18, 128;
	add.s32 	%r25, %r25, 512;
	setp.lt.u32 	%p7, %r26, 16;
	mov.u32 	%r26, %r11;
	@%p7 bra 	$L__BB63_5;
	add.s32 	%r13, %r24, 8;
	setp.lt.u32 	%p8, %r24, 24;
	mov.u32 	%r24, %r13;
	@%p8 bra 	$L__BB63_4;
$L__BB63_15:
	add.s32 	%r23, %r23, 1;
	setp.ne.s32 	%p9, %r23, %r15;
	@%p9 bra 	$L__BB63_2;
$L__BB63_16:
	ret;

}
	// .globl	_Z13gpukernelHNr2ILi2EEvPdS0_S0_i
.visible .entry _Z13gpukernelHNr2ILi2EEvPdS0_S0_i(
	.param .u64 .ptr .align 1 _Z13gpukernelHNr2ILi2EEvPdS0_S0_i_param_0,
	.param .u64 .ptr .align 1 _Z13gpukernelHNr2ILi2EEvPdS0_S0_i_param_1,
	.param .u64 .ptr .align 1 _Z13gpukernelHNr2ILi2EEvPdS0_S0_i_param_2,
	.param .u32 _Z13gpukernelHNr2ILi2EEvPdS0_S0_i_param_3
)
{
	.reg .pred 	%p<7>;
	.reg .b32 	%r<22>;
	.reg .b64 	%rd<9>;
	.reg .b64 	%fd<11>;

	ld.param.u64 	%rd3, [_Z13gpukernelHNr2ILi2EEvPdS0_S0_i_param_0];
	ld.param.u64 	%rd4, [_Z13gpukernelHNr2ILi2EEvPdS0_S0_i_param_1];
	ld.param.u32 	%r14, [_Z13gpukernelHNr2ILi2EEvPdS0_S0_i_param_3];
	setp.lt.s32 	%p1, %r14, 1;
	@%p1 bra 	$L__BB64_10;
	mov.u32 	%r1, %tid.x;
	and.b32  	%r2, %r1, 1;
	shr.u32 	%r3, %r1, 1;
	cvta.to.global.u64 	%rd1, %rd3;
	cvta.to.global.u64 	%rd2, %rd4;
	mov.b32 	%r18, 0;
$L__BB64_2:
	shl.b32 	%r16, %r18, 10;
	or.b32  	%r5, %r3, %r16;
	mov.u32 	%r19, %r2;
$L__BB64_3:
	setp.gt.u32 	%p2, %r1, 63;
	mov.f64 	%fd10, 0d0000000000000000;
	@%p2 bra 	$L__BB64_6;
	shl.b32 	%r17, %r19, 5;
	add.s32 	%r20, %r5, %r17;
	mov.f64 	%fd10, 0d0000000000000000;
	mov.u32 	%r21, %r3;
$L__BB64_5:
	mul.wide.u32 	%rd5, %r20, 8;
	add.s64 	%rd6, %rd2, %rd5;
	ld.global.f64 	%fd6, [%rd6];
	add.f64 	%fd10, %fd10, %fd6;
	add.s32 	%r10, %r21, 16;
	add.s32 	%r20, %r20, 16;
	setp.lt.u32 	%p3, %r21, 16;
	mov.u32 	%r21, %r10;
	@%p3 bra 	$L__BB64_5;
$L__BB64_6:
	setp.gt.u32 	%p4, %r1, 1;
	@%p4 bra 	$L__BB64_8;
	mul.wide.u32 	%rd7, %r19, 8;
	add.s64 	%rd8, %rd1, %rd7;
	ld.global.f64 	%fd7, [%rd8];
	add.f64 	%fd8, %fd10, %fd7;
	st.global.f64 	[%rd8], %fd8;
$L__BB64_8:
	add.s32 	%r12, %r19, 2;
	setp.lt.u32 	%p5, %r19, 30;
	mov.u32 	%r19, %r12;
	@%p5 bra 	$L__BB64_3;
	add.s32 	%r18, %r18, 1;
	setp.ne.s32 	%p6, %r18, %r14;
	@%p6 bra 	$L__BB64_2;
$L__BB64_10:
	ret;

}
	// .globl	_Z13gpukernelHNc2ILi2EEvPdS0_S0_i
.visible .entry _Z13gpukernelHNc2ILi2EEvPdS0_S0_i(
	.param .u64 .ptr .align 1 _Z13gpukernelHNc2ILi2EEvPdS0_S0_i_param_0,
	.param .u64 .ptr .align 1 _Z13gpukernelHNc2ILi2EEvPdS0_S0_i_param_1,
	.param .u64 .ptr .align 1 _Z13gpukernelHNc2ILi2EEvPdS0_S0_i_param_2,
	.param .u32 _Z13gpukernelHNc2ILi2EEvPdS0_S0_i_param_3
)
{
	.reg .pred 	%p<10>;
	.reg .b32 	%r<27>;
	.reg .b64 	%rd<19>;
	.reg .b64 	%fd<17>;

	ld.param.u64 	%rd5, [_Z13gpukernelHNc2ILi2EEvPdS0_S0_i_param_0];
	ld.param.u64 	%rd6, [_Z13gpukernelHNc2ILi2EEvPdS0_S0_i_param_1];
	ld.param.u32 	%r15, [_Z13gpukernelHNc2ILi2EEvPdS0_S0_i_param_3];
	cvta.to.global.u64 	%rd1, %rd6;
	setp.lt.s32 	%p1, %r15, 1;
	@%p1 bra 	$L__BB65_16;
	mov.u32 	%r1, %tid.x;
	shr.u32 	%r2, %r1, 1;
	and.b32  	%r3, %r1, 1;
	mul.wide.u32 	%rd7, %r3, 8;
	cvta.to.global.u64 	%rd8, %rd5;
	add.s64 	%rd9, %rd7, %rd8;
	add.s64 	%rd2, %rd9, 32;
	shl.b32 	%r17, %r1, 5;
	and.b32  	%r18, %r17, 32;
	or.b32  	%r4, %r18, 128;
	mov.b32 	%r23, 0;
$L__BB65_2:
	setp.gt.u32 	%p2, %r1, 63;
	@%p2 bra 	$L__BB65_15;
	shl.b32 	%r19, %r23, 10;
	or.b32  	%r6, %r4, %r19;
	mov.u32 	%r24, %r2;
$L__BB65_4:
	add.s32 	%r25, %r6, %r24;
	mov.u64 	%rd18, %rd2;
	mov.u32 	%r26, %r3;
$L__BB65_5:
	setp.gt.u32 	%p3, %r1, 1;
	@%p3 bra 	$L__BB65_7;
	add.s32 	%r20, %r25, -128;
	mul.wide.u32 	%rd10, %r20, 8;
	add.s64 	%rd11, %rd1, %rd10;
	ld.global.f64 	%fd1, [%rd11];
	add.f64 	%fd2, %fd1, 0d0000000000000000;
	ld.global.f64 	%fd3, [%rd18+-32];
	add.f64 	%fd4, %fd3, %fd2;
	st.global.f64 	[%rd18+-32], %fd4;
$L__BB65_7:
	setp.gt.u32 	%p4, %r1, 1;
	@%p4 bra 	$L__BB65_9;
	add.s32 	%r21, %r25, -64;
	mul.wide.u32 	%rd12, %r21, 8;
	add.s64 	%rd13, %rd1, %rd12;
	ld.global.f64 	%fd5, [%rd13];
	add.f64 	%fd6, %fd5, 0d0000000000000000;
	ld.global.f64 	%fd7, [%rd18+-16];
	add.f64 	%fd8, %fd7, %fd6;
	st.global.f64 	[%rd18+-16], %fd8;
$L__BB65_9:
	setp.gt.u32 	%p5, %r1, 1;
	@%p5 bra 	$L__BB65_11;
	mul.wide.u32 	%rd14, %r25, 8;
	add.s64 	%rd15, %rd1, %rd14;
	ld.global.f64 	%fd9, [%rd15];
	add.f64 	%fd10, %fd9, 0d0000000000000000;
	ld.global.f64 	%fd11, [%rd18];
	add.f64 	%fd12, %fd11, %fd10;
	st.global.f64 	[%rd18], %fd12;
$L__BB65_11:
	setp.gt.u32 	%p6, %r1, 1;
	@%p6 bra 	$L__BB65_13;
	add.s32 	%r22, %r25, 64;
	mul.wide.u32 	%rd16, %r22, 8;
	add.s64 	%rd17, %rd1, %rd16;
	ld.global.f64 	%fd13, [%rd17];
	add.f64 	%fd14, %fd13, 0d0000000000000000;
	ld.global.f64 	%fd15, [%rd18+16];
	add.f64 	%fd16, %fd15, %fd14;
	st.global.f64 	[%rd18+16], %fd16;
$L__BB65_13:
	add.s32 	%r11, %r26, 8;
	add.s64 	%rd18, %rd18, 64;
	add.s32 	%r25, %r25, 256;
	setp.lt.u32 	%p7, %r26, 24;
	mov.u32 	%r26, %r11;
	@%p7 bra 	$L__BB65_5;
	add.s32 	%r13, %r24, 16;
	setp.lt.u32 	%p8, %r24, 16;
	mov.u32 	%r24, %r13;
	@%p8 bra 	$L__BB65_4;
$L__BB65_15:
	add.s32 	%r23, %r23, 1;
	setp.ne.s32 	%p9, %r23, %r15;
	@%p9 bra 	$L__BB65_2;
$L__BB65_16:
	ret;

}
	// .globl	_Z13gpukernelHNr2ILi1EEvPdS0_S0_i
.visible .entry _Z13gpukernelHNr2ILi1EEvPdS0_S0_i(
	.param .u64 .ptr .align 1 _Z13gpukernelHNr2ILi1EEvPdS0_S0_i_param_0,
	.param .u64 .ptr .align 1 _Z13gpukernelHNr2ILi1EEvPdS0_S0_i_param_1,
	.param .u64 .ptr .align 1 _Z13gpukernelHNr2ILi1EEvPdS0_S0_i_param_2,
	.param .u32 _Z13gpukernelHNr2ILi1EEvPdS0_S0_i_param_3
)
{
	.reg .pred 	%p<67>;
	.reg .b32 	%r<10>;
	.reg .b64 	%rd<7>;
	.reg .b64 	%fd<225>;

	ld.param.u64 	%rd5, [_Z13gpukernelHNr2ILi1EEvPdS0_S0_i_param_0];
	ld.param.u64 	%rd4, [_Z13gpukernelHNr2ILi1EEvPdS0_S0_i_param_1];
	ld.param.u32 	%r7, [_Z13gpukernelHNr2ILi1EEvPdS0_S0_i_param_3];
	cvta.to.global.u64 	%rd1, %rd5;
	setp.lt.s32 	%p1, %r7, 1;
	@%p1 bra 	$L__BB66_131;
	mov.u32 	%r1, %tid.x;
	neg.s32 	%r9, %r7;
	cvta.to.global.u64 	%rd2, %rd4;
	mov.u32 	%r8, %r1;
$L__BB66_2:
	setp.gt.u32 	%p2, %r1, 31;
	mul.wide.u32 	%rd6, %r8, 8;
	add.s64 	%rd3, %rd2, %rd6;
	mov.f64 	%fd193, 0d0000000000000000;
	@%p2 bra 	$L__BB66_4;
	ld.global.f64 	%fd66, [%rd3];
	add.f64 	%fd193, %fd66, 0d0000000000000000;
$L__BB66_4:
	setp.ne.s32 	%p3, %r1, 0;
	@%p3 bra 	$L__BB66_6;
	ld.global.f64 	%fd67, [%rd1];
	add.f64 	%fd68, %fd193, %fd67;
	st.global.f64 	[%rd1], %fd68;
$L__BB66_6:
	setp.gt.u32 	%p4, %r1, 31;
	mov.f64 	%fd194, 0d0000000000000000;
	@%p4 bra 	$L__BB66_8;
	ld.global.f64 	%fd70, [%rd3+256];
	add.f64 	%fd194, %fd70, 0d0000000000000000;
$L__BB66_8:
	setp.ne.s32 	%p5, %r1, 0;
	@%p5 bra 	$L__BB66_10;
	ld.global.f64 	%fd71, [%rd1+8];
	add.f64 	%fd72, %fd194, %fd71;
	st.global.f64 	[%rd1+8], %fd72;
$L__BB66_10:
	setp.gt.u32 	%p6, %r1, 31;
	mov.f64 	%fd195, 0d0000000000000000;
	@%p6 bra 	$L__BB66_12;
	ld.global.f64 	%fd74, [%rd3+512];
	add.f64 	%fd195, %fd74, 0d0000000000000000;
$L__BB66_12:
	setp.ne.s32 	%p7, %r1, 0;
	@%p7 bra 	$L__BB66_14;
	ld.global.f64 	%fd75, [%rd1+16];
	add.f64 	%fd76, %fd195, %fd75;
	st.global.f64 	[%rd1+16], %fd76;
$L__BB66_14:
	setp.gt.u32 	%p8, %r1, 31;
	mov.f64 	%fd196, 0d0000000000000000;
	@%p8 bra 	$L__BB66_16;
	ld.global.f64 	%fd78, [%rd3+768];
	add.f64 	%fd196, %fd78, 0d0000000000000000;
$L__BB66_16:
	setp.ne.s32 	%p9, %r1, 0;
	@%p9 bra 	$L__BB66_18;
	ld.global.f64 	%fd79, [%rd1+24];
	add.f64 	%fd80, %fd196, %fd79;
	st.global.f64 	[%rd1+24], %fd80;
$L__BB66_18:
	setp.gt.u32 	%p10, %r1, 31;
	mov.f64 	%fd197, 0d0000000000000000;
	@%p10 bra 	$L__BB66_20;
	ld.global.f64 	%fd82, [%rd3+1024];
	add.f64 	%fd197, %fd82, 0d0000000000000000;
$L__BB66_20:
	setp.ne.s32 	%p11, %r1, 0;
	@%p11 bra 	$L__BB66_22;
	ld.global.f64 	%fd83, [%rd1+32];
	add.f64 	%fd84, %fd197, %fd83;
	st.global.f64 	[%rd1+32], %fd84;
$L__BB66_22:
	setp.gt.u32 	%p12, %r1, 31;
	mov.f64 	%fd198, 0d0000000000000000;
	@%p12 bra 	$L__BB66_24;
	ld.global.f64 	%fd86, [%rd3+1280];
	add.f64 	%fd198, %fd86, 0d0000000000000000;
$L__BB66_24:
	setp.ne.s32 	%p13, %r1, 0;
	@%p13 bra 	$L__BB66_26;
	ld.global.f64 	%fd87, [%rd1+40];
	add.f64 	%fd88, %fd198, %fd87;
	st.global.f64 	[%rd1+40], %fd88;
$L__BB66_26:
	setp.gt.u32 	%p14, %r1, 31;
	mov.f64 	%fd199, 0d0000000000000000;
	@%p14 bra 	$L__BB66_28;
	ld.global.f64 	%fd90, [%rd3+1536];
	add.f64 	%fd199, %fd90, 0d0000000000000000;
$L__BB66_28:
	setp.ne.s32 	%p15, %r1, 0;
	@%p15 bra 	$L__BB66_30;
	ld.global.f64 	%fd91, [%rd1+48];
	add.f64 	%fd92, %fd199, %fd91;
	st.global.f64 	[%rd1+48], %fd92;
$L__BB66_30:
	setp.gt.u32 	%p16, %r1, 31;
	mov.f64 	%fd200, 0d0000000000000000;
	@%p16 bra 	$L__BB66_32;
	ld.global.f64 	%fd94, [%rd3+1792];
	add.f64 	%fd200, %fd94, 0d0000000000000000;
$L__BB66_32:
	setp.ne.s32 	%p17, %r1, 0;
	@%p17 bra 	$L__BB66_34;
	ld.global.f64 	%fd95, [%rd1+56];
	add.f64 	%fd96, %fd200, %fd95;
	st.global.f64 	[%rd1+56], %fd96;
$L__BB66_34:
	setp.gt.u32 	%p18, %r1, 31;
	mov.f64 	%fd201, 0d0000000000000000;
	@%p18 bra 	$L__BB66_36;
	ld.global.f64 	%fd98, [%rd3+2048];
	add.f64 	%fd201, %fd98, 0d0000000000000000;
$L__BB66_36:
	setp.ne.s32 	%p19, %r1, 0;
	@%p19 bra 	$L__BB66_38;
	ld.global.f64 	%fd99, [%rd1+64];
	add.f64 	%fd100, %fd201, %fd99;
	st.global.f64 	[%rd1+64], %fd100;
$L__BB66_38:
	setp.gt.u32 	%p20, %r1, 31;
	mov.f64 	%fd202, 0d0000000000000000;
	@%p20 bra 	$L__BB66_40;
	ld.global.f64 	%fd102, [%rd3+2304];
	add.f64 	%fd202, %fd102, 0d0000000000000000;
$L__BB66_40:
	setp.ne.s32 	%p21, %r1, 0;
	@%p21 bra 	$L__BB66_42;
	ld.global.f64 	%fd103, [%rd1+72];
	add.f64 	%fd104, %fd202, %fd103;
	st.global.f64 	[%rd1+72], %fd104;
$L__BB66_42:
	setp.gt.u32 	%p22, %r1, 31;
	mov.f64 	%fd203, 0d0000000000000000;
	@%p22 bra 	$L__BB66_44;
	ld.global.f64 	%fd106, [%rd3+2560];
	add.f64 	%fd203, %fd106, 0d0000000000000000;
$L__BB66_44:
	setp.ne.s32 	%p23, %r1, 0;
	@%p23 bra 	$L__BB66_46;
	ld.global.f64 	%fd107, [%rd1+80];
	add.f64 	%fd108, %fd203, %fd107;
	st.global.f64 	[%rd1+80], %fd108;
$L__BB66_46:
	setp.gt.u32 	%p24, %r1, 31;
	mov.f64 	%fd204, 0d0000000000000000;
	@%p24 bra 	$L__BB66_48;
	ld.global.f64 	%fd110, [%rd3+2816];
	add.f64 	%fd204, %fd110, 0d0000000000000000;
$L__BB66_48:
	setp.ne.s32 	%p25, %r1, 0;
	@%p25 bra 	$L__BB66_50;
	ld.global.f64 	%fd111, [%rd1+88];
	add.f64 	%fd112, %fd204, %fd111;
	st.global.f64 	[%rd1+88], %fd112;
$L__BB66_50:
	setp.gt.u32 	%p26, %r1, 31;
	mov.f64 	%fd205, 0d0000000000000000;
	@%p26 bra 	$L__BB66_52;
	ld.global.f64 	%fd114, [%rd3+3072];
	add.f64 	%fd205, %fd114, 0d0000000000000000;
$L__BB66_52:
	setp.ne.s32 	%p27, %r1, 0;
	@%p27 bra 	$L__BB66_54;
	ld.global.f64 	%fd115, [%rd1+96];
	add.f64 	%fd116, %fd205, %fd115;
	st.global.f64 	[%rd1+96], %fd116;
$L__BB66_54:
	setp.gt.u32 	%p28, %r1, 31;
	mov.f64 	%fd206, 0d0000000000000000;
	@%p28 bra 	$L__BB66_56;
	ld.global.f64 	%fd118, [%rd3+3328];
	add.f64 	%fd206, %fd118, 0d0000000000000000;
$L__BB66_56:
	setp.ne.s32 	%p29, %r1, 0;
	@%p29 bra 	$L__BB66_58;
	ld.global.f64 	%fd119, [%rd1+104];
	add.f64 	%fd120, %fd206, %fd119;
	st.global.f64 	[%rd1+104], %fd120;
$L__BB66_58:
	setp.gt.u32 	%p30, %r1, 31;
	mov.f64 	%fd207, 0d0000000000000000;
	@%p30 bra 	$L__BB66_60;
	ld.global.f64 	%fd122, [%rd3+3584];
	add.f64 	%fd207, %fd122, 0d0000000000000000;
$L__BB66_60:
	setp.ne.s32 	%p31, %r1, 0;
	@%p31 bra 	$L__BB66_62;
	ld.global.f64 	%fd123, [%rd1+112];
	add.f64 	%fd124, %fd207, %fd123;
	st.global.f64 	[%rd1+112], %fd124;
$L__BB66_62:
	setp.gt.u32 	%p32, %r1, 31;
	mov.f64 	%fd208, 0d0000000000000000;
	@%p32 bra 	$L__BB66_64;
	ld.global.f64 	%fd126, [%rd3+3840];
	add.f64 	%fd208, %fd126, 0d0000000000000000;
$L__BB66_64:
	setp.ne.s32 	%p33, %r1, 0;
	@%p33 bra 	$L__BB66_66;
	ld.global.f64 	%fd127, [%rd1+120];
	add.f64 	%fd128, %fd208, %fd127;
	st.global.f64 	[%rd1+120], %fd128;
$L__BB66_66:
	setp.gt.u32 	%p34, %r1, 31;
	mov.f64 	%fd209, 0d0000000000000000;
	@%p34 bra 	$L__BB66_68;
	ld.global.f64 	%fd130, [%rd3+4096];
	add.f64 	%fd209, %fd130, 0d0000000000000000;
$L__BB66_68:
	setp.ne.s32 	%p35, %r1, 0;
	@%p35 bra 	$L__BB66_70;
	ld.global.f64 	%fd131, [%rd1+128];
	add.f64 	%fd132, %fd209, %fd131;
	st.global.f64 	[%rd1+128], %fd132;
$L__BB66_70:
	setp.gt.u32 	%p36, %r1, 31;
	mov.f64 	%fd210, 0d0000000000000000;
	@%p36 bra 	$L__BB66_72;
	ld.global.f64 	%fd134, [%rd3+4352];
	add.f64 	%fd210, %fd134, 0d0000000000000000;
$L__BB66_72:
	setp.ne.s32 	%p37, %r1, 0;
	@%p37 bra 	$L__BB66_74;
	ld.global.f64 	%fd135, [%rd1+136];
	add.f64 	%fd136, %fd210, %fd135;
	st.global.f64 	[%rd1+136], %fd136;
$L__BB66_74:
	setp.gt.u32 	%p38, %r1, 31;
	mov.f64 	%fd211, 0d0000000000000000;
	@%p38 bra 	$L__BB66_76;
	ld.global.f64 	%fd138, [%rd3+4608];
	add.f64 	%fd211, %fd138, 0d0000000000000000;
$L__BB66_76:
	setp.ne.s32 	%p39, %r1, 0;
	@%p39 bra 	$L__BB66_78;
	ld.global.f64 	%fd139, [%rd1+144];
	add.f64 	%fd140, %fd211, %fd139;
	st.global.f64 	[%rd1+144], %fd140;
$L__BB66_78:
	setp.gt.u32 	%p40, %r1, 31;
	mov.f64 	%fd212, 0d0000000000000000;
	@%p40 bra 	$L__BB66_80;
	ld.global.f64 	%fd142, [%rd3+4864];
	add.f64 	%fd212, %fd142, 0d0000000000000000;
$L__BB66_80:
	setp.ne.s32 	%p41, %r1, 0;
	@%p41 bra 	$L__BB66_82;
	ld.global.f64 	%fd143, [%rd1+152];
	add.f64 	%fd144, %fd212, %fd143;
	st.global.f64 	[%rd1+152], %fd144;
$L__BB66_82:
	setp.gt.u32 	%p42, %r1, 31;
	mov.f64 	%fd213, 0d0000000000000000;
	@%p42 bra 	$L__BB66_84;
	ld.global.f64 	%fd146, [%rd3+5120];
	add.f64 	%fd213, %fd146, 0d0000000000000000;
$L__BB66_84:
	setp.ne.s32 	%p43, %r1, 0;
	@%p43 bra 	$L__BB66_86;
	ld.global.f64 	%fd147, [%rd1+160];
	add.f64 	%fd148, %fd213, %fd147;
	st.global.f64 	[%rd1+160], %fd148;
$L__BB66_86:
	setp.gt.u32 	%p44, %r1, 31;
	mov.f64 	%fd214, 0d0000000000000000;
	@%p44 bra 	$L__BB66_88;
	ld.global.f64 	%fd150, [%rd3+5376];
	add.f64 	%fd214, %fd150, 0d0000000000000000;
$L__BB66_88:
	setp.ne.s32 	%p45, %r1, 0;
	@%p45 bra 	$L__BB66_90;
	ld.global.f64 	%fd151, [%rd1+168];
	add.f64 	%fd152, %fd214, %fd151;
	st.global.f64 	[%rd1+168], %fd152;
$L__BB66_90:
	setp.gt.u32 	%p46, %r1, 31;
	mov.f64 	%fd215, 0d0000000000000000;
	@%p46 bra 	$L__BB66_92;
	ld.global.f64 	%fd154, [%rd3+5632];
	add.f64 	%fd215, %fd154, 0d0000000000000000;
$L__BB66_92:
	setp.ne.s32 	%p47, %r1, 0;
	@%p47 bra 	$L__BB66_94;
	ld.global.f64 	%fd155, [%rd1+176];
	add.f64 	%fd156, %fd215, %fd155;
	st.global.f64 	[%rd1+176], %fd156;
$L__BB66_94:
	setp.gt.u32 	%p48, %r1, 31;
	mov.f64 	%fd216, 0d0000000000000000;
	@%p48 bra 	$L__BB66_96;
	ld.global.f64 	%fd158, [%rd3+5888];
	add.f64 	%fd216, %fd158, 0d0000000000000000;
$L__BB66_96:
	setp.ne.s32 	%p49, %r1, 0;
	@%p49 bra 	$L__BB66_98;
	ld.global.f64 	%fd159, [%rd1+184];
	add.f64 	%fd160, %fd216, %fd159;
	st.global.f64 	[%rd1+184], %fd160;
$L__BB66_98:
	setp.gt.u32 	%p50, %r1, 31;
	mov.f64 	%fd217, 0d0000000000000000;
	@%p50 bra 	$L__BB66_100;
	ld.global.f64 	%fd162, [%rd3+6144];
	add.f64 	%fd217, %fd162, 0d0000000000000000;
$L__BB66_100:
	setp.ne.s32 	%p51, %r1, 0;
	@%p51 bra 	$L__BB66_102;
	ld.global.f64 	%fd163, [%rd1+192];
	add.f64 	%fd164, %fd217, %fd163;
	st.global.f64 	[%rd1+192], %fd164;
$L__BB66_102:
	setp.gt.u32 	%p52, %r1, 31;
	mov.f64 	%fd218, 0d0000000000000000;
	@%p52 bra 	$L__BB66_104;
	ld.global.f64 	%fd166, [%rd3+6400];
	add.f64 	%fd218, %fd166, 0d0000000000000000;
$L__BB66_104:
	setp.ne.s32 	%p53, %r1, 0;
	@%p53 bra 	$L__BB66_106;
	ld.global.f64 	%fd167, [%rd1+200];
	add.f64 	%fd168, %fd218, %fd167;
	st.global.f64 	[%rd1+200], %fd168;
$L__BB66_106:
	setp.gt.u32 	%p54, %r1, 31;
	mov.f64 	%fd219, 0d0000000000000000;
	@%p54 bra 	$L__BB66_108;
	ld.global.f64 	%fd170, [%rd3+6656];
	add.f64 	%fd219, %fd170, 0d0000000000000000;
$L__BB66_108:
	setp.ne.s32 	%p55, %r1, 0;
	@%p55 bra 	$L__BB66_110;
	ld.global.f64 	%fd171, [%rd1+208];
	add.f64 	%fd172, %fd219, %fd171;
	st.global.f64 	[%rd1+208], %fd172;
$L__BB66_110:
	setp.gt.u32 	%p56, %r1, 31;
	mov.f64 	%fd220, 0d0000000000000000;
	@%p56 bra 	$L__BB66_112;
	ld.global.f64 	%fd174, [%rd3+6912];
	add.f64 	%fd220, %fd174, 0d0000000000000000;
$L__BB66_112:
	setp.ne.s32 	%p57, %r1, 0;
	@%p57 bra 	$L__BB66_114;
	ld.global.f64 	%fd175, [%rd1+216];
	add.f64 	%fd176, %fd220, %fd175;
	st.global.f64 	[%rd1+216], %fd176;
$L__BB66_114:
	setp.gt.u32 	%p58, %r1, 31;
	mov.f64 	%fd221, 0d0000000000000000;
	@%p58 bra 	$L__BB66_116;
	ld.global.f64 	%fd178, [%rd3+7168];
	add.f64 	%fd221, %fd178, 0d0000000000000000;
$L__BB66_116:
	setp.ne.s32 	%p59, %r1, 0;
	@%p59 bra 	$L__BB66_118;
	ld.global.f64 	%fd179, [%rd1+224];
	add.f64 	%fd180, %fd221, %fd179;
	st.global.f64 	[%rd1+224], %fd180;
$L__BB66_118:
	setp.gt.u32 	%p60, %r1, 31;
	mov.f64 	%fd222, 0d0000000000000000;
	@%p60 bra 	$L__BB66_120;
	ld.global.f64 	%fd182, [%rd3+7424];
	add.f64 	%fd222, %fd182, 0d0000000000000000;
$L__BB66_120:
	setp.ne.s32 	%p61, %r1, 0;
	@%p61 bra 	$L__BB66_122;
	ld.global.f64 	%fd183, [%rd1+232];
	add.f64 	%fd184, %fd222, %fd183;
	st.global.f64 	[%rd1+232], %fd184;
$L__BB66_122:
	setp.gt.u32 	%p62, %r1, 31;
	mov.f64 	%fd223, 0d0000000000000000;
	@%p62 bra 	$L__BB66_124;
	ld.global.f64 	%fd186, [%rd3+7680];
	add.f64 	%fd223, %fd186, 0d0000000000000000;
$L__BB66_124:
	setp.ne.s32 	%p63, %r1, 0;
	@%p63 bra 	$L__BB66_126;
	ld.global.f64 	%fd187, [%rd1+240];
	add.f64 	%fd188, %fd223, %fd187;
	st.global.f64 	[%rd1+240], %fd188;
$L__BB66_126:
	setp.gt.u32 	%p64, %r1, 31;
	mov.f64 	%fd224, 0d0000000000000000;
	@%p64 bra 	$L__BB66_128;
	ld.global.f64 	%fd190, [%rd3+7936];
	add.f64 	%fd224, %fd190, 0d0000000000000000;
$L__BB66_128:
	setp.ne.s32 	%p65, %r1, 0;
	@%p65 bra 	$L__BB66_130;
	ld.global.f64 	%fd191, [%rd1+248];
	add.f64 	%fd192, %fd224, %fd191;
	st.global.f64 	[%rd1+248], %fd192;
$L__BB66_130:
	add.s32 	%r9, %r9, 1;
	setp.ne.s32 	%p66, %r9, 0;
	add.s32 	%r8, %r8, 1024;
	@%p66 bra 	$L__BB66_2;
$L__BB66_131:
	ret;

}
	// .globl	_Z13gpukernelHNc2ILi1EEvPdS0_S0_i
.visible .entry _Z13gpukernelHNc2ILi1EEvPdS0_S0_i(
	.param .u64 .ptr .align 1 _Z13gpukernelHNc2ILi1EEvPdS0_S0_i_param_0,
	.param .u64 .ptr .align 1 _Z13gpukernelHNc2ILi1EEvPdS0_S0_i_param_1,
	.param .u64 .ptr .align 1 _Z13gpukernelHNc2ILi1EEvPdS0_S0_i_param_2,
	.param .u32 _Z13gpukernelHNc2ILi1EEvPdS0_S0_i_param_3
)
{
	.reg .pred 	%p<36>;
	.reg .b32 	%r<10>;
	.reg .b64 	%rd<7>;
	.reg .b64 	%fd<129>;

	ld.param.u64 	%rd5, [_Z13gpukernelHNc2ILi1EEvPdS0_S0_i_param_0];
	ld.param.u64 	%rd4, [_Z13gpukernelHNc2ILi1EEvPdS0_S0_i_param_1];
	ld.param.u32 	%r7, [_Z13gpukernelHNc2ILi1EEvPdS0_S0_i_param_3];
	cvta.to.global.u64 	%rd1, %rd5;
	setp.lt.s32 	%p1, %r7, 1;
	@%p1 bra 	$L__BB67_68;
	mov.u32 	%r1, %tid.x;
	neg.s32 	%r9, %r7;
	cvta.to.global.u64 	%rd2, %rd4;
	mov.u32 	%r8, %r1;
$L__BB67_2:
	setp.gt.u32 	%p2, %r1, 31;
	@%p2 bra 	$L__BB67_67;
	setp.ne.s32 	%p3, %r1, 0;
	mul.wide.u32 	%rd6, %r8, 8;
	add.s64 	%rd3, %rd2, %rd6;
	@%p3 bra 	$L__BB67_5;
	ld.global.f64 	%fd1, [%rd3];
	add.f64 	%fd2, %fd1, 0d0000000000000000;
	ld.global.f64 	%fd3, [%rd1];
	add.f64 	%fd4, %fd3, %fd2;
	st.global.f64 	[%rd1], %fd4;
$L__BB67_5:
	setp.ne.s32 	%p4, %r1, 0;
	@%p4 bra 	$L__BB67_7;
	ld.global.f64 	%fd5, [%rd3+256];
	add.f64 	%fd6, %fd5, 0d0000000000000000;
	ld.global.f64 	%fd7, [%rd1+8];
	add.f64 	%fd8, %fd7, %fd6;
	st.global.f64 	[%rd1+8], %fd8;
$L__BB67_7:
	setp.ne.s32 	%p5, %r1, 0;
	@%p5 bra 	$L__BB67_9;
	ld.global.f64 	%fd9, [%rd3+512];
	add.f64 	%fd10, %fd9, 0d0000000000000000;
	ld.global.f64 	%fd11, [%rd1+16];
	add.f64 	%fd12, %fd11, %fd10;
	st.global.f64 	[%rd1+16], %fd12;
$L__BB67_9:
	setp.ne.s32 	%p6, %r1, 0;
	@%p6 bra 	$L__BB67_11;
	ld.global.f64 	%fd13, [%rd3+768];
	add.f64 	%fd14, %fd13, 0d0000000000000000;
	ld.global.f64 	%fd15, [%rd1+24];
	add.f64 	%fd16, %fd15, %fd14;
	st.global.f64 	[%rd1+24], %fd16;
$L__BB67_11:
	setp.ne.s32 	%p7, %r1, 0;
	@%p7 bra 	$L__BB67_13;
	ld.global.f64 	%fd17, [%rd3+1024];
	add.f64 	%fd18, %fd17, 0d0000000000000000;
	ld.global.f64 	%fd19, [%rd1+32];
	add.f64 	%fd20, %fd19, %fd18;
	st.global.f64 	[%rd1+32], %fd20;
$L__BB67_13:
	setp.ne.s32 	%p8, %r1, 0;
	@%p8 bra 	$L__BB67_15;
	ld.global.f64 	%fd21, [%rd3+1280];
	add.f64 	%fd22, %fd21, 0d0000000000000000;
	ld.global.f64 	%fd23, [%rd1+40];
	add.f64 	%fd24, %fd23, %fd22;
	st.global.f64 	[%rd1+40], %fd24;
$L__BB67_15:
	setp.ne.s32 	%p9, %r1, 0;
	@%p9 bra 	$L__BB67_17;
	ld.global.f64 	%fd25, [%rd3+1536];
	add.f64 	%fd26, %fd25, 0d0000000000000000;
	ld.global.f64 	%fd27, [%rd1+48];
	add.f64 	%fd28, %fd27, %fd26;
	st.global.f64 	[%rd1+48], %fd28;
$L__BB67_17:
	setp.ne.s32 	%p10, %r1, 0;
	@%p10 bra 	$L__BB67_19;
	ld.global.f64 	%fd29, [%rd3+1792];
	add.f64 	%fd30, %fd29, 0d0000000000000000;
	ld.global.f64 	%fd31, [%rd1+56];
	add.f64 	%fd32, %fd31, %fd30;
	st.global.f64 	[%rd1+56], %fd32;
$L__BB67_19:
	setp.ne.s32 	%p11, %r1, 0;
	@%p11 bra 	$L__BB67_21;
	ld.global.f64 	%fd33, [%rd3+2048];
	add.f64 	%fd34, %fd33, 0d0000000000000000;
	ld.global.f64 	%fd35, [%rd1+64];
	add.f64 	%fd36, %fd35, %fd34;
	st.global.f64 	[%rd1+64], %fd36;
$L__BB67_21:
	setp.ne.s32 	%p12, %r1, 0;
	@%p12 bra 	$L__BB67_23;
	ld.global.f64 	%fd37, [%rd3+2304];
	add.f64 	%fd38, %fd37, 0d0000000000000000;
	ld.global.f64 	%fd39, [%rd1+72];
	add.f64 	%fd40, %fd39, %fd38;
	st.global.f64 	[%rd1+72], %fd40;
$L__BB67_23:
	setp.ne.s32 	%p13, %r1, 0;
	@%p13 bra 	$L__BB67_25;
	ld.global.f64 	%fd41, [%rd3+2560];
	add.f64 	%fd42, %fd41, 0d0000000000000000;
	ld.global.f64 	%fd43, [%rd1+80];
	add.f64 	%fd44, %fd43, %fd42;
	st.global.f64 	[%rd1+80], %fd44;
$L__BB67_25:
	setp.ne.s32 	%p14, %r1, 0;
	@%p14 bra 	$L__BB67_27;
	ld.global.f64 	%fd45, [%rd3+2816];
	add.f64 	%fd46, %fd45, 0d0000000000000000;
	ld.global.f64 	%fd47, [%rd1+88];
	add.f64 	%fd48, %fd47, %fd46;
	st.global.f64 	[%rd1+88], %fd48;
$L__BB67_27:
	setp.ne.s32 	%p15, %r1, 0;
	@%p15 bra 	$L__BB67_29;
	ld.global.f64 	%fd49, [%rd3+3072];
	add.f64 	%fd50, %fd49, 0d0000000000000000;
	ld.global.f64 	%fd51, [%rd1+96];
	add.f64 	%fd52, %fd51, %fd50;
	st.global.f64 	[%rd1+96], %fd52;
$L__BB67_29:
	setp.ne.s32 	%p16, %r1, 0;
	@%p16 bra 	$L__BB67_31;
	ld.global.f64 	%fd53, [%rd3+3328];
	add.f64 	%fd54, %fd53, 0d0000000000000000;
	ld.global.f64 	%fd55, [%rd1+104];
	add.f64 	%fd56, %fd55, %fd54;
	st.global.f64 	[%rd1+104], %fd56;
$L__BB67_31:
	setp.ne.s32 	%p17, %r1, 0;
	@%p17 bra 	$L__BB67_33;
	ld.global.f64 	%fd57, [%rd3+3584];
	add.f64 	%fd58, %fd57, 0d0000000000000000;
	ld.global.f64 	%fd59, [%rd1+112];
	add.f64 	%fd60, %fd59, %fd58;
	st.global.f64 	[%rd1+112], %fd60;
$L__BB67_33:
	setp.ne.s32 	%p18, %r1, 0;
	@%p18 bra 	$L__BB67_35;
	ld.global.f64 	%fd61, [%rd3+3840];
	add.f64 	%fd62, %fd61, 0d0000000000000000;
	ld.global.f64 	%fd63, [%rd1+120];
	add.f64 	%fd64, %fd63, %fd62;
	st.global.f64 	[%rd1+120], %fd64;
$L__BB67_35:
	setp.ne.s32 	%p19, %r1, 0;
	@%p19 bra 	$L__BB67_37;
	ld.global.f64 	%fd65, [%rd3+4096];
	add.f64 	%fd66, %fd65, 0d0000000000000000;
	ld.global.f64 	%fd67, [%rd1+128];
	add.f64 	%fd68, %fd67, %fd66;
	st.global.f64 	[%rd1+128], %fd68;
$L__BB67_37:
	setp.ne.s32 	%p20, %r1, 0;
	@%p20 bra 	$L__BB67_39;
	ld.global.f64 	%fd69, [%rd3+4352];
	add.f64 	%fd70, %fd69, 0d0000000000000000;
	ld.global.f64 	%fd71, [%rd1+136];
	add.f64 	%fd72, %fd71, %fd70;
	st.global.f64 	[%rd1+136], %fd72;
$L__BB67_39:
	setp.ne.s32 	%p21, %r1, 0;
	@%p21 bra 	$L__BB67_41;
	ld.global.f64 	%fd73, [%rd3+4608];
	add.f64 	%fd74, %fd73, 0d0000000000000000;
	ld.global.f64 	%fd75, [%rd1+144];
	add.f64 	%fd76, %fd75, %fd74;
	st.global.f64 	[%rd1+144], %fd76;
$L__BB67_41:
	setp.ne.s32 	%p22, %r1, 0;
	@%p22 bra 	$L__BB67_43;
	ld.global.f64 	%fd77, [%rd3+4864];
	add.f64 	%fd78, %fd77, 0d0000000000000000;
	ld.global.f64 	%fd79, [%rd1+152];
	add.f64 	%fd80, %fd79, %fd78;
	st.global.f64 	[%rd1+152], %fd80;
$L__BB67_43:
	setp.ne.s32 	%p23, %r1, 0;
	@%p23 bra 	$L__BB67_45;
	ld.global.f64 	%fd81, [%rd3+5120];
	add.f64 	%fd82, %fd81, 0d0000000000000000;
	ld.global.f64 	%fd83, [%rd1+160];
	add.f64 	%fd84, %fd83, %fd82;
	st.global.f64 	[%rd1+160], %fd84;
$L__BB67_45:
	setp.ne.s32 	%p24, %r1, 0;
	@%p24 bra 	$L__BB67_47;
	ld.global.f64 	%fd85, [%rd3+5376];
	add.f64 	%fd86, %fd85, 0d0000000000000000;
	ld.global.f64 	%fd87, [%rd1+168];
	add.f64 	%fd88, %fd87, %fd86;
	st.global.f64 	[%rd1+168], %fd88;
$L__BB67_47:
	setp.ne.s32 	%p25, %r1, 0;
	@%p25 bra 	$L__BB67_49;
	ld.global.f64 	%fd89, [%rd3+5632];
	add.f64 	%fd90, %fd89, 0d0000000000000000;
	ld.global.f64 	%fd91, [%rd1+176];
	add.f64 	%fd92, %fd91, %fd90;
	st.global.f64 	[%rd1+176], %fd92;
$L__BB67_49:
	setp.ne.s32 	%p26, %r1, 0;
	@%p26 bra 	$L__BB67_51;
	ld.global.f64 	%fd93, [%rd3+5888];
	add.f64 	%fd94, %fd93, 0d0000000000000000;
	ld.global.f64 	%fd95, [%rd1+184];
	add.f64 	%fd96, %fd95, %fd94;
	st.global.f64 	[%rd1+184], %fd96;
$L__BB67_51:
	setp.ne.s32 	%p27, %r1, 0;
	@%p27 bra 	$L__BB67_53;
	ld.global.f64 	%fd97, [%rd3+6144];
	add.f64 	%fd98, %fd97, 0d0000000000000000;
	ld.global.f64 	%fd99, [%rd1+192];
	add.f64 	%fd100, %fd99, %fd98;
	st.global.f64 	[%rd1+192], %fd100;
$L__BB67_53:
	setp.ne.s32 	%p28, %r1, 0;
	@%p28 bra 	$L__BB67_55;
	ld.global.f64 	%fd101, [%rd3+6400];
	add.f64 	%fd102, %fd101, 0d0000000000000000;
	ld.global.f64 	%fd103, [%rd1+200];
	add.f64 	%fd104, %fd103, %fd102;
	st.global.f64 	[%rd1+200], %fd104;
$L__BB67_55:
	setp.ne.s32 	%p29, %r1, 0;
	@%p29 bra 	$L__BB67_57;
	ld.global.f64 	%fd105, [%rd3+6656];
	add.f64 	%fd106, %fd105, 0d0000000000000000;
	ld.global.f64 	%fd107, [%rd1+208];
	add.f64 	%fd108, %fd107, %fd106;
	st.global.f64 	[%rd1+208], %fd108;
$L__BB67_57:
	setp.ne.s32 	%p30, %r1, 0;
	@%p30 bra 	$L__BB67_59;
	ld.global.f64 	%fd109, [%rd3+6912];
	add.f64 	%fd110, %fd109, 0d0000000000000000;
	ld.global.f64 	%fd111, [%rd1+216];
	add.f64 	%fd112, %fd111, %fd110;
	st.global.f64 	[%rd1+216], %fd112;
$L__BB67_59:
	setp.ne.s32 	%p31, %r1, 0;
	@%p31 bra 	$L__BB67_61;
	ld.global.f64 	%fd113, [%rd3+7168];
	add.f64 	%fd114, %fd113, 0d0000000000000000;
	ld.global.f64 	%fd115, [%rd1+224];
	add.f64 	%fd116, %fd115, %fd114;
	st.global.f64 	[%rd1+224], %fd116;
$L__BB67_61:
	setp.ne.s32 	%p32, %r1, 0;
	@%p32 bra 	$L__BB67_63;
	ld.global.f64 	%fd117, [%rd3+7424];
	add.f64 	%fd118, %fd117, 0d0000000000000000;
	ld.global.f64 	%fd119, [%rd1+232];
	add.f64 	%fd120, %fd119, %fd118;
	st.global.f64 	[%rd1+232], %fd120;
$L__BB67_63:
	setp.ne.s32 	%p33, %r1, 0;
	@%p33 bra 	$L__BB67_65;
	ld.global.f64 	%fd121, [%rd3+7680];
	add.f64 	%fd122, %fd121, 0d0000000000000000;
	ld.global.f64 	%fd123, [%rd1+240];
	add.f64 	%fd124, %fd123, %fd122;
	st.global.f64 	[%rd1+240], %fd124;
$L__BB67_65:
	setp.ne.s32 	%p34, %r1, 0;
	@%p34 bra 	$L__BB67_67;
	ld.global.f64 	%fd125, [%rd3+7936];
	add.f64 	%fd126, %fd125, 0d0000000000000000;
	ld.global.f64 	%fd127, [%rd1+248];
	add.f64 	%fd128, %fd127, %fd126;
	st.global.f64 	[%rd1+248], %fd128;
$L__BB67_67:
	add.s32 	%r9, %r9, 1;
	setp.ne.s32 	%p35, %r9, 0;
	add.s32 	%r8, %r8, 1024;
	@%p35 bra 	$L__BB67_2;
$L__BB67_68:
	ret;

}


// ===== COMPILED SASS (sm_100) =====

	.target	sm_100

	.elftype	@"ET_EXEC"


//--------------------- .note.nv.tkinfo           --------------------------
	.section	.note.nv.tkinfo,"",@"SHT_NOTE"
	.sectionflags	@"SHF_NOTE_NV_TKINFO"
	.tkinfo
        /*0018*/ 	.word	0x00000002
        /*0030*/ 	.string	""
        /*0030*/ 	.string	"ptxas"
        /*0030*/ 	.string	"Cuda compilation tools, release 13.0, V13.0.88"
        /*0030*/ 	.string	"Build cuda_13.0.r13.0/compiler.36424714_0"
        /*0030*/ 	.string	"-arch sm_100 -m 64 "



//--------------------- .note.nv.cuinfo           --------------------------
	.section	.note.nv.cuinfo,"",@"SHT_NOTE"
	.sectionflags	@"SHF_NOTE_NV_CUINFO"
        /*0018*/ 	.short	0x0002
        /*001a*/ 	.short	0x0064
        /*001c*/ 	.short	0x0082
	.zero		2


//--------------------- .nv.info                  --------------------------
	.section	.nv.info,"",@"SHT_CUDA_INFO"
	.align	4


	//----- nvinfo : EIATTR_REGCOUNT
	.align		4
        /*0000*/ 	.byte	0x04, 0x2f
        /*0002*/ 	.short	(.L_1 - .L_0)
	.align		4
.L_0:
        /*0004*/ 	.word	index@(_Z12gpukernelW32PdS_S_i)
        /*0008*/ 	.word	0x00000018


	//----- nvinfo : EIATTR_FRAME_SIZE
	.align		4
.L_1:
        /*000c*/ 	.byte	0x04, 0x11
        /*000e*/ 	.short	(.L_3 - .L_2)
	.align		4
.L_2:
        /*0010*/ 	.word	index@(_Z12gpukernelW32PdS_S_i)
        /*0014*/ 	.word	0x00000000


	//----- nvinfo : EIATTR_REGCOUNT
	.align		4
.L_3:
        /*0018*/ 	.byte	0x04, 0x2f
        /*001a*/ 	.short	(.L_5 - .L_4)
	.align		4
.L_4:
        /*001c*/ 	.word	index@(_Z13gpukernelW16rPdS_S_i)
        /*0020*/ 	.word	0x00000016


	//----- nvinfo : EIATTR_FRAME_SIZE
	.align		4
.L_5:
        /*0024*/ 	.byte	0x04, 0x11
        /*0026*/ 	.short	(.L_7 - .L_6)
	.align		4
.L_6:
        /*0028*/ 	.word	index@(_Z13gpukernelW16rPdS_S_i)
        /*002c*/ 	.word	0x00000000


	//----- nvinfo : EIATTR_REGCOUNT
	.align		4
.L_7:
        /*0030*/ 	.byte	0x04, 0x2f
        /*0032*/ 	.short	(.L_9 - .L_8)
	.align		4
.L_8:
        /*0034*/ 	.word	index@(_Z13gpukernelW16cPdS_S_i)
        /*0038*/ 	.word	0x0000001a


	//----- nvinfo : EIATTR_FRAME_SIZE
	.align		4
.L_9:
        /*003c*/ 	.byte	0x04, 0x11
        /*003e*/ 	.short	(.L_11 - .L_10)
	.align		4
.L_10:
        /*0040*/ 	.word	index@(_Z13gpukernelW16cPdS_S_i)
        /*0044*/ 	.word	0x00000000


	//----- nvinfo : EIATTR_REGCOUNT
	.align		4
.L_11:
        /*0048*/ 	.byte	0x04, 0x2f
        /*004a*/ 	.short	(.L_13 - .L_12)
	.align		4
.L_12:
        /*004c*/ 	.word	index@(_Z12gpukernelW8rPdS_S_i)
        /*0050*/ 	.word	0x0000001a


	//----- nvinfo : EIATTR_FRAME_SIZE
	.align		4
.L_13:
        /*0054*/ 	.byte	0x04, 0x11
        /*0056*/ 	.short	(.L_15 - .L_14)
	.align		4
.L_14:
        /*0058*/ 	.word	index@(_Z12gpukernelW8rPdS_S_i)
        /*005c*/ 	.word	0x00000000


	//----- nvinfo : EIATTR_REGCOUNT
	.align		4
.L_15:
        /*0060*/ 	.byte	0x04, 0x2f
        /*0062*/ 	.short	(.L_17 - .L_16)
	.align		4
.L_16:
        /*0064*/ 	.word	index@(_Z12gpukernelW8cPdS_S_i)
        /*0068*/ 	.word	0x0000001a


	//----- nvinfo : EIATTR_FRAME_SIZE
	.align		4
.L_17:
        /*006c*/ 	.byte	0x04, 0x11
        /*006e*/ 	.short	(.L_19 - .L_18)
	.align		4
.L_18:
        /*0070*/ 	.word	index@(_Z12gpukernelW8cPdS_S_i)
        /*0074*/ 	.word	0x00000000


	//----- nvinfo : EIATTR_REGCOUNT
	.align		4
.L_19:
        /*0078*/ 	.byte	0x04, 0x2f
        /*007a*/ 	.short	(.L_21 - .L_20)
	.align		4
.L_20:
        /*007c*/ 	.word	index@(_Z12gpukernelW4rPdS_S_i)
        /*0080*/ 	.word	0x00000020


	//----- nvinfo : EIATTR_FRAME_SIZE
	.align		4
.L_21:
        /*0084*/ 	.byte	0x04, 0x11
        /*0086*/ 	.short	(.L_23 - .L_22)
	.align		4
.L_22:
        /*0088*/ 	.word	index@(_Z12gpukernelW4rPdS_S_i)
        /*008c*/ 	.word	0x00000000


	//----- nvinfo : EIATTR_REGCOUNT
	.align		4
.L_23:
        /*0090*/ 	.byte	0x04, 0x2f
        /*0092*/ 	.short	(.L_25 - .L_24)
	.align		4
.L_24:
        /*0094*/ 	.word	index@(_Z12gpukernelW4cPdS_S_i)
        /*0098*/ 	.word	0x00000016


	//----- nvinfo : EIATTR_FRAME_SIZE
	.align		4
.L_25:
        /*009c*/ 	.byte	0x04, 0x11
        /*009e*/ 	.short	(.L_27 - .L_26)
	.align		4
.L_26:
        /*00a0*/ 	.word	index@(_Z12gpukernelW4cPdS_S_i)
        /*00a4*/ 	.word	0x00000000


	//----- nvinfo : EIATTR_REGCOUNT
	.align		4
.L_27:
        /*00a8*/ 	.byte	0x04, 0x2f
        /*00aa*/ 	.short	(.L_29 - .L_28)
	.align		4
.L_28:
        /*00ac*/ 	.word	index@(_Z12gpukernelW2rPdS_S_i)
        /*00b0*/ 	.word	0x00000020


	//----- nvinfo : EIATTR_FRAME_SIZE
	.align		4
.L_29:
        /*00b4*/ 	.byte	0x04, 0x11
        /*00b6*/ 	.short	(.L_31 - .L_30)
	.align		4
.L_30:
        /*00b8*/ 	.word	index@(_Z12gpukernelW2rPdS_S_i)
        /*00bc*/ 	.word	0x00000000


	//----- nvinfo : EIATTR_REGCOUNT
	.align		4
.L_31:
        /*00c0*/ 	.byte	0x04, 0x2f
        /*00c2*/ 	.short	(.L_33 - .L_32)
	.align		4
.L_32:
        /*00c4*/ 	.word	index@(_Z12gpukernelW2cPdS_S_i)
        /*00c8*/ 	.word	0x00000012


	//----- nvinfo : EIATTR_FRAME_SIZE
	.align		4
.L_33:
        /*00cc*/ 	.byte	0x04, 0x11
        /*00ce*/ 	.short	(.L_35 - .L_34)
	.align		4
.L_34:
        /*00d0*/ 	.word	index@(_Z12gpukernelW2cPdS_S_i)
        /*00d4*/ 	.word	0x00000000


	//----- nvinfo : EIATTR_REGCOUNT
	.align		4
.L_35:
        /*00d8*/ 	.byte	0x04, 0x2f
        /*00da*/ 	.short	(.L_37 - .L_36)
	.align		4
.L_36:
        /*00dc*/ 	.word	index@(_Z11gpukernelW1PdS_S_i)
        /*00e0*/ 	.word	0x0000001c


	//----- nvinfo : EIATTR_FRAME_SIZE
	.align		4
.L_37:
        /*00e4*/ 	.byte	0x04, 0x11
        /*00e6*/ 	.short	(.L_39 - .L_38)
	.align		4
.L_38:
        /*00e8*/ 	.word	index@(_Z11gpukernelW1PdS_S_i)
        /*00ec*/ 	.word	0x00000000


	//----- nvinfo : EIATTR_REGCOUNT
	.align		4
.L_39:
        /*00f0*/ 	.byte	0x04, 0x2f
        /*00f2*/ 	.short	(.L_41 - .L_40)
	.align		4
.L_40:
        /*00f4*/ 	.word	index@(_Z12gpukernelH32PdS_S_i)
        /*00f8*/ 	.word	0x0000001c


	//----- nvinfo : EIATTR_FRAME_SIZE
	.align		4
.L_41:
        /*00fc*/ 	.byte	0x04, 0x11
        /*00fe*/ 	.short	(.L_43 - .L_42)
	.align		4
.L_42:
        /*0100*/ 	.word	index@(_Z12gpukernelH32PdS_S_i)
        /*0104*/ 	.word	0x00000000


	//----- nvinfo : EIATTR_REGCOUNT
	.align		4
.L_43:
        /*0108*/ 	.byte	0x04, 0x2f
        /*010a*/ 	.short	(.L_45 - .L_44)
	.align		4
.L_44:
        /*010c*/ 	.word	index@(_Z13gpukernelH16rPdS_S_i)
        /*0110*/ 	.word	0x0000001e


	//----- nvinfo : EIATTR_FRAME_SIZE
	.align		4
.L_45:
        /*0114*/ 	.byte	0x04, 0x11
        /*0116*/ 	.short	(.L_47 - .L_46)
	.align		4
.L_46:
        /*0118*/ 	.word	index@(_Z13gpukernelH16rPdS_S_i)
        /*011c*/ 	.word	0x00000000


	//----- nvinfo : EIATTR_REGCOUNT
	.align		4
.L_47:
        /*0120*/ 	.byte	0x04, 0x2f
        /*0122*/ 	.short	(.L_49 - .L_48)
	.align		4
.L_48:
        /*0124*/ 	.word	index@(_Z13gpukernelH16cPdS_S_i)
        /*0128*/ 	.word	0x00000010


	//----- nvinfo : EIATTR_FRAME_SIZE
	.align		4
.L_49:
        /*012c*/ 	.byte	0x04, 0x11
        /*012e*/ 	.short	(.L_51 - .L_50)
	.align		4
.L_50:
        /*0130*/ 	.word	index@(_Z13gpukernelH16cPdS_S_i)
        /*0134*/ 	.word	0x00000000


	//----- nvinfo : EIATTR_REGCOUNT
	.align		4
.L_51:
        /*0138*/ 	.byte	0x04, 0x2f
        /*013a*/ 	.short	(.L_53 - .L_52)
	.align		4
.L_52:
        /*013c*/ 	.word	index@(_Z12gpukernelH8rPdS_S_i)
        /*0140*/ 	.word	0x0000001a


	//----- nvinfo : EIATTR_FRAME_SIZE
	.align		4
.L_53:
        /*0144*/ 	.byte	0x04, 0x11
        /*0146*/ 	.short	(.L_55 - .L_54)
	.align		4
.L_54:
        /*0148*/ 	.word	index@(_Z12gpukernelH8rPdS_S_i)
        /*014c*/ 	.word	0x00000000


	//----- nvinfo : EIATTR_REGCOUNT
	.align		4
.L_55:
        /*0150*/ 	.byte	0x04, 0x2f
        /*0152*/ 	.short	(.L_57 - .L_56)
	.align		4
.L_56:
        /*0154*/ 	.word	index@(_Z12gpukernelH8cPdS_S_i)
        /*0158*/ 	.word	0x00000010


	//----- nvinfo : EIATTR_FRAME_SIZE
	.align		4
.L_57:
        /*015c*/ 	.byte	0x04, 0x11
        /*015e*/ 	.short	(.L_59 - .L_58)
	.align		4
.L_58:
        /*0160*/ 	.word	index@(_Z12gpukernelH8cPdS_S_i)
        /*0164*/ 	.word	0x00000000


	//----- nvinfo : EIATTR_REGCOUNT
	.align		4
.L_59:
        /*0168*/ 	.byte	0x04, 0x2f
        /*016a*/ 	.short	(.L_61 - .L_60)
	.align		4
.L_60:
        /*016c*/ 	.word	index@(_Z12gpukernelH4rPdS_S_i)
        /*0170*/ 	.word	0x00000012


	//----- nvinfo : EIATTR_FRAME_SIZE
	.align		4
.L_61:
        /*0174*/ 	.byte	0x04, 0x11
        /*0176*/ 	.short	(.L_63 - .L_62)
	.align		4
.L_62:
        /*0178*/ 	.word	index@(_Z12gpukernelH4rPdS_S_i)
        /*017c*/ 	.word	0x00000000


	//----- nvinfo : EIATTR_REGCOUNT
	.align		4
.L_63:
        /*0180*/ 	.byte	0x04, 0x2f
        /*0182*/ 	.short	(.L_65 - .L_64)
	.align		4
.L_64:
        /*0184*/ 	.word	index@(_Z12gpukernelH4cPdS_S_i)
        /*0188*/ 	.word	0x00000010


	//----- nvinfo : EIATTR_FRAME_SIZE
	.align		4
.L_65:
        /*018c*/ 	.byte	0x04, 0x11
        /*018e*/ 	.short	(.L_67 - .L_66)
	.align		4
.L_66:
        /*0190*/ 	.word	index@(_Z12gpukernelH4cPdS_S_i)
        /*0194*/ 	.word	0x00000000


	//----- nvinfo : EIATTR_REGCOUNT
	.align		4
.L_67:
        /*0198*/ 	.byte	0x04, 0x2f
        /*019a*/ 	.short	(.L_69 - .L_68)
	.align		4
.L_68:
        /*019c*/ 	.word	index@(_Z12gpukernelH2rPdS_S_i)
        /*01a0*/ 	.word	0x0000000e


	//----- nvinfo : EIATTR_FRAME_SIZE
	.align		4
.L_69:
        /*01a4*/ 	.byte	0x04, 0x11
        /*01a6*/ 	.short	(.L_71 - .L_70)
	.align		4
.L_70:
        /*01a8*/ 	.word	index@(_Z12gpukernelH2rPdS_S_i)
        /*01ac*/ 	.word	0x00000000


	//----- nvinfo : EIATTR_REGCOUNT
	.align		4
.L_71:
        /*01b0*/ 	.byte	0x04, 0x2f
        /*01b2*/ 	.short	(.L_73 - .L_72)
	.align		4
.L_72:
        /*01b4*/ 	.word	index@(_Z12gpukernelH2cPdS_S_i)
        /*01b8*/ 	.word	0x00000010


	//----- nvinfo : EIATTR_FRAME_SIZE
	.align		4
.L_73:
        /*01bc*/ 	.byte	0x04, 0x11
        /*01be*/ 	.short	(.L_75 - .L_74)
	.align		4
.L_74:
        /*01c0*/ 	.word	index@(_Z12gpukernelH2cPdS_S_i)
        /*01c4*/ 	.word	0x00000000


	//----- nvinfo : EIATTR_REGCOUNT
	.align		4
.L_75:
        /*01c8*/ 	.byte	0x04, 0x2f
        /*01ca*/ 	.short	(.L_77 - .L_76)
	.align		4
.L_76:
        /*01cc*/ 	.word	index@(_Z11gpukernelH1PdS_S_i)
        /*01d0*/ 	.word	0x00000018


	//----- nvinfo : EIATTR_FRAME_SIZE
	.align		4
.L_77:
        /*01d4*/ 	.byte	0x04, 0x11
        /*01d6*/ 	.short	(.L_79 - .L_78)
	.align		4
.L_78:
        /*01d8*/ 	.word	index@(_Z11gpukernelH1PdS_S_i)
        /*01dc*/ 	.word	0x00000000


	//----- nvinfo : EIATTR_REGCOUNT
	.align		4
.L_79:
        /*01e0*/ 	.byte	0x04, 0x2f
        /*01e2*/ 	.short	(.L_81 - .L_80)
	.align		4
.L_80:
        /*01e4*/ 	.word	index@(_Z12gpukernelWNrILi32EEvPdS0_S0_i)
        /*01e8*/ 	.word	0x00000020


	//----- nvinfo : EIATTR_FRAME_SIZE
	.align		4
.L_81:
        /*01ec*/ 	.byte	0x04, 0x11
        /*01ee*/ 	.short	(.L_83 - .L_82)
	.align		4
.L_82:
        /*01f0*/ 	.word	index@(_Z12gpukernelWNrILi32EEvPdS0_S0_i)
        /*01f4*/ 	.word	0x00000000


	//----- nvinfo : EIATTR_REGCOUNT
	.align		4
.L_83:
        /*01f8*/ 	.byte	0x04, 0x2f
        /*01fa*/ 	.short	(.L_85 - .L_84)
	.align		4
.L_84:
        /*01fc*/ 	.word	index@(_Z12gpukernelWNcILi32EEvPdS0_S0_i)
        /*0200*/ 	.word	0x00000020


	//----- nvinfo : EIATTR_FRAME_SIZE
	.align		4
.L_85:
        /*0204*/ 	.byte	0x04, 0x11
        /*0206*/ 	.short	(.L_87 - .L_86)
	.align		4
.L_86:
        /*0208*/ 	.word	index@(_Z12gpukernelWNcILi32EEvPdS0_S0_i)
        /*020c*/ 	.word	0x00000000


	//----- nvinfo : EIATTR_REGCOUNT
	.align		4
.L_87:
        /*0210*/ 	.byte	0x04, 0x2f
        /*0212*/ 	.short	(.L_89 - .L_88)
	.align		4
.L_88:
        /*0214*/ 	.word	index@(_Z12gpukernelWNrILi16EEvPdS0_S0_i)
        /*0218*/ 	.word	0x00000016


	//----- nvinfo : EIATTR_FRAME_SIZE
	.align		4
.L_89:
        /*021c*/ 	.byte	0x04, 0x11
        /*021e*/ 	.short	(.L_91 - .L_90)
	.align		4
.L_90:
        /*0220*/ 	.word	index@(_Z12gpukernelWNrILi16EEvPdS0_S0_i)
        /*0224*/ 	.word	0x00000000


	//----- nvinfo : EIATTR_REGCOUNT
	.align		4
.L_91:
        /*0228*/ 	.byte	0x04, 0x2f
        /*022a*/ 	.short	(.L_93 - .L_92)
	.align		4
.L_92:
        /*022c*/ 	.word	index@(_Z12gpukernelWNcILi16EEvPdS0_S0_i)
        /*0230*/ 	.word	0x0000001a


	//----- nvinfo : EIATTR_FRAME_SIZE
	.align		4
.L_93:
        /*0234*/ 	.byte	0x04, 0x11
        /*0236*/ 	.short	(.L_95 - .L_94)
	.align		4
.L_94:
        /*0238*/ 	.word	index@(_Z12gpukernelWNcILi16EEvPdS0_S0_i)
        /*023c*/ 	.word	0x00000000


	//----- nvinfo : EIATTR_REGCOUNT
	.align		4
.L_95:
        /*0240*/ 	.byte	0x04, 0x2f
        /*0242*/ 	.short	(.L_97 - .L_96)
	.align		4
.L_96:
        /*0244*/ 	.word	index@(_Z12gpukernelWNrILi8EEvPdS0_S0_i)
        /*0248*/ 	.word	0x0000001a


	//----- nvinfo : EIATTR_FRAME_SIZE
	.align		4
.L_97:
        /*024c*/ 	.byte	0x04, 0x11
        /*024e*/ 	.short	(.L_99 - .L_98)
	.align		4
.L_98:
        /*0250*/ 	.word	index@(_Z12gpukernelWNrILi8EEvPdS0_S0_i)
        /*0254*/ 	.word	0x00000000


	//----- nvinfo : EIATTR_REGCOUNT
	.align		4
.L_99:
        /*0258*/ 	.byte	0x04, 0x2f
        /*025a*/ 	.short	(.L_101 - .L_100)
	.align		4
.L_100:
        /*025c*/ 	.word	index@(_Z12gpukernelWNcILi8EEvPdS0_S0_i)
        /*0260*/ 	.word	0x0000001a


	//----- nvinfo : EIATTR_FRAME_SIZE
	.align		4
.L_101:
        /*0264*/ 	.byte	0x04, 0x11
        /*0266*/ 	.short	(.L_103 - .L_102)
	.align		4
.L_102:
        /*0268*/ 	.word	index@(_Z12gpukernelWNcILi8EEvPdS0_S0_i)
        /*026c*/ 	.word	0x00000000


	//----- nvinfo : EIATTR_REGCOUNT
	.align		4
.L_103:
        /*0270*/ 	.byte	0x04, 0x2f
        /*0272*/ 	.short	(.L_105 - .L_104)
	.align		4
.L_104:
        /*0274*/ 	.word	index@(_Z12gpukernelWNrILi4EEvPdS0_S0_i)
        /*0278*/ 	.word	0x00000020


	//----- nvinfo : EIATTR_FRAME_SIZE
	.align		4
.L_105:
        /*027c*/ 	.byte	0x04, 0x11
        /*027e*/ 	.short	(.L_107 - .L_106)
	.align		4
.L_106:
        /*0280*/ 	.word	index@(_Z12gpukernelWNrILi4EEvPdS0_S0_i)
        /*0284*/ 	.word	0x00000000


	//----- nvinfo : EIATTR_REGCOUNT
	.align		4
.L_107:
        /*0288*/ 	.byte	0x04, 0x2f
        /*028a*/ 	.short	(.L_109 - .L_108)
	.align		4
.L_108:
        /*028c*/ 	.word	index@(_Z12gpukernelWNcILi4EEvPdS0_S0_i)
        /*0290*/ 	.word	0x00000016


	//----- nvinfo : EIATTR_FRAME_SIZE
	.align		4
.L_109:
        /*0294*/ 	.byte	0x04, 0x11
        /*0296*/ 	.short	(.L_111 - .L_110)
	.align		4
.L_110:
        /*0298*/ 	.word	index@(_Z12gpukernelWNcILi4EEvPdS0_S0_i)
        /*029c*/ 	.word	0x00000000


	//----- nvinfo : EIATTR_REGCOUNT
	.align		4
.L_111:
        /*02a0*/ 	.byte	0x04, 0x2f
        /*02a2*/ 	.short	(.L_113 - .L_112)
	.align		4
.L_112:
        /*02a4*/ 	.word	index@(_Z12gpukernelWNrILi2EEvPdS0_S0_i)
        /*02a8*/ 	.word	0x00000020


	//----- nvinfo : EIATTR_FRAME_SIZE
	.align		4
.L_113:
        /*02ac*/ 	.byte	0x04, 0x11
        /*02ae*/ 	.short	(.L_115 - .L_114)
	.align		4
.L_114:
        /*02b0*/ 	.word	index@(_Z12gpukernelWNrILi2EEvPdS0_S0_i)
        /*02b4*/ 	.word	0x00000000


	//----- nvinfo : EIATTR_REGCOUNT
	.align		4
.L_115:
        /*02b8*/ 	.byte	0x04, 0x2f
        /*02ba*/ 	.short	(.L_117 - .L_116)
	.align		4
.L_116:
        /*02bc*/ 	.word	index@(_Z12gpukernelWNcILi2EEvPdS0_S0_i)
        /*02c0*/ 	.word	0x00000012


	//----- nvinfo : EIATTR_FRAME_SIZE
	.align		4
.L_117:
        /*02c4*/ 	.byte	0x04, 0x11
        /*02c6*/ 	.short	(.L_119 - .L_118)
	.align		4
.L_118:
        /*02c8*/ 	.word	index@(_Z12gpukernelWNcILi2EEvPdS0_S0_i)
        /*02cc*/ 	.word	0x00000000


	//----- nvinfo : EIATTR_REGCOUNT
	.align		4
.L_119:
        /*02d0*/ 	.byte	0x04, 0x2f
        /*02d2*/ 	.short	(.L_121 - .L_120)
	.align		4
.L_120:
        /*02d4*/ 	.word	index@(_Z12gpukernelWNrILi1EEvPdS0_S0_i)
        /*02d8*/ 	.word	0x0000001c


	//----- nvinfo : EIATTR_FRAME_SIZE
	.align		4
.L_121:
        /*02dc*/ 	.byte	0x04, 0x11
        /*02de*/ 	.short	(.L_123 - .L_122)
	.align		4
.L_122:
        /*02e0*/ 	.word	index@(_Z12gpukernelWNrILi1EEvPdS0_S0_i)
        /*02e4*/ 	.word	0x00000000


	//----- nvinfo : EIATTR_REGCOUNT
	.align		4
.L_123:
        /*02e8*/ 	.byte	0x04, 0x2f
        /*02ea*/ 	.short	(.L_125 - .L_124)
	.align		4
.L_124:
        /*02ec*/ 	.word	index@(_Z12gpukernelWNcILi1EEvPdS0_S0_i)
        /*02f0*/ 	.word	0x00000010


	//----- nvinfo : EIATTR_FRAME_SIZE
	.align		4
.L_125:
        /*02f4*/ 	.byte	0x04, 0x11
        /*02f6*/ 	.short	(.L_127 - .L_126)
	.align		4
.L_126:
        /*02f8*/ 	.word	index@(_Z12gpukernelWNcILi1EEvPdS0_S0_i)
        /*02fc*/ 	.word	0x00000000


	//----- nvinfo : EIATTR_REGCOUNT
	.align		4
.L_127:
        /*0300*/ 	.byte	0x04, 0x2f
        /*0302*/ 	.short	(.L_129 - .L_128)
	.align		4
.L_128:
        /*0304*/ 	.word	index@(_Z13gpukernelWNr2ILi32EEvPdS0_S0_i)
        /*0308*/ 	.word	0x00000020


	//----- nvinfo : EIATTR_FRAME_SIZE
	.align		4
.L_129:
        /*030c*/ 	.byte	0x04, 0x11
        /*030e*/ 	.short	(.L_131 - .L_130)
	.align		4
.L_130:
        /*0310*/ 	.word	index@(_Z13gpukernelWNr2ILi32EEvPdS0_S0_i)
        /*0314*/ 	.word	0x00000000


	//----- nvinfo : EIATTR_REGCOUNT
	.align		4
.L_131:
        /*0318*/ 	.byte	0x04, 0x2f
        /*031a*/ 	.short	(.L_133 - .L_132)
	.align		4
.L_132:
        /*031c*/ 	.word	index@(_Z13gpukernelWNr2ILi16EEvPdS0_S0_i)
        /*0320*/ 	.word	0x00000010


	//----- nvinfo : EIATTR_FRAME_SIZE
	.align		4
.L_133:
        /*0324*/ 	.byte	0x04, 0x11
        /*0326*/ 	.short	(.L_135 - .L_134)
	.align		4
.L_134:
        /*0328*/ 	.word	index@(_Z13gpukernelWNr2ILi16EEvPdS0_S0_i)
        /*032c*/ 	.word	0x00000000


	//----- nvinfo : EIATTR_REGCOUNT
	.align		4
.L_135:
        /*0330*/ 	.byte	0x04, 0x2f
        /*0332*/ 	.short	(.L_137 - .L_136)
	.align		4
.L_136:
        /*0334*/ 	.word	index@(_Z13gpukernelWNr2ILi8EEvPdS0_S0_i)
        /*0338*/ 	.word	0x00000010


	//----- nvinfo : EIATTR_FRAME_SIZE
	.align		4
.L_137:
        /*033c*/ 	.byte	0x04, 0x11
        /*033e*/ 	.short	(.L_139 - .L_138)
	.align		4
.L_138:
        /*0340*/ 	.word	index@(_Z13gpukernelWNr2ILi8EEvPdS0_S0_i)
        /*0344*/ 	.word	0x00000000


	//----- nvinfo : EIATTR_REGCOUNT
	.align		4
.L_139:
        /*0348*/ 	.byte	0x04, 0x2f
        /*034a*/ 	.short	(.L_141 - .L_140)
	.align		4
.L_140:
        /*034c*/ 	.word	index@(_Z13gpukernelWNr2ILi4EEvPdS0_S0_i)
        /*0350*/ 	.word	0x0000001c


	//----- nvinfo : EIATTR_FRAME_SIZE
	.align		4
.L_141:
        /*0354*/ 	.byte	0x04, 0x11
        /*0356*/ 	.short	(.L_143 - .L_142)
	.align		4
.L_142:
        /*0358*/ 	.word	index@(_Z13gpukernelWNr2ILi4EEvPdS0_S0_i)
        /*035c*/ 	.word	0x00000000


	//----- nvinfo : EIATTR_REGCOUNT
	.align		4
.L_143:
        /*0360*/ 	.byte	0x04, 0x2f
        /*0362*/ 	.short	(.L_145 - .L_144)
	.align		4
.L_144:
        /*0364*/ 	.word	index@(_Z13gpukernelWNr2ILi2EEvPdS0_S0_i)
        /*0368*/ 	.word	0x0000001c


	//----- nvinfo : EIATTR_FRAME_SIZE
	.align		4
.L_145:
        /*036c*/ 	.byte	0x04, 0x11
        /*036e*/ 	.short	(.L_147 - .L_146)
	.align		4
.L_146:
        /*0370*/ 	.word	index@(_Z13gpukernelWNr2ILi2EEvPdS0_S0_i)
        /*0374*/ 	.word	0x00000000


	//----- nvinfo : EIATTR_REGCOUNT
	.align		4
.L_147:
        /*0378*/ 	.byte	0x04, 0x2f
        /*037a*/ 	.short	(.L_149 - .L_148)
	.align		4
.L_148:
        /*037c*/ 	.word	index@(_Z13gpukernelWNr2ILi1EEvPdS0_S0_i)
        /*0380*/ 	.word	0x00000020


	//----- nvinfo : EIATTR_FRAME_SIZE
	.align		4
.L_149:
        /*0384*/ 	.byte	0x04, 0x11
        /*0386*/ 	.short	(.L_151 - .L_150)
	.align		4
.L_150:
        /*0388*/ 	.word	index@(_Z13gpukernelWNr2ILi1EEvPdS0_S0_i)
        /*038c*/ 	.word	0x00000000


	//----- nvinfo : EIATTR_REGCOUNT
	.align		4
.L_151:
        /*0390*/ 	.byte	0x04, 0x2f
        /*0392*/ 	.short	(.L_153 - .L_152)
	.align		4
.L_152:
        /*0394*/ 	.word	index@(_Z13gpukernelWNc2ILi32EEvPdS0_S0_i)
        /*0398*/ 	.word	0x00000020


	//----- nvinfo : EIATTR_FRAME_SIZE
	.align		4
.L_153:
        /*039c*/ 	.byte	0x04, 0x11
        /*039e*/ 	.short	(.L_155 - .L_154)
	.align		4
.L_154:
        /*03a0*/ 	.word	index@(_Z13gpukernelWNc2ILi32EEvPdS0_S0_i)
        /*03a4*/ 	.word	0x00000000


	//----- nvinfo : EIATTR_REGCOUNT
	.align		4
.L_155:
        /*03a8*/ 	.byte	0x04, 0x2f
        /*03aa*/ 	.short	(.L_157 - .L_156)
	.align		4
.L_156:
        /*03ac*/ 	.word	index@(_Z13gpukernelWNc2ILi16EEvPdS0_S0_i)
        /*03b0*/ 	.word	0x00000016


	//----- nvinfo : EIATTR_FRAME_SIZE
	.align		4
.L_157:
        /*03b4*/ 	.byte	0x04, 0x11
        /*03b6*/ 	.short	(.L_159 - .L_158)
	.align		4
.L_158:
        /*03b8*/ 	.word	index@(_Z13gpukernelWNc2ILi16EEvPdS0_S0_i)
        /*03bc*/ 	.word	0x00000000


	//----- nvinfo : EIATTR_REGCOUNT
	.align		4
.L_159:
        /*03c0*/ 	.byte	0x04, 0x2f
        /*03c2*/ 	.short	(.L_161 - .L_160)
	.align		4
.L_160:
        /*03c4*/ 	.word	index@(_Z13gpukernelWNc2ILi8EEvPdS0_S0_i)
        /*03c8*/ 	.word	0x00000016


	//----- nvinfo : EIATTR_FRAME_SIZE
	.align		4
.L_161:
        /*03cc*/ 	.byte	0x04, 0x11
        /*03ce*/ 	.short	(.L_163 - .L_162)
	.align		4
.L_162:
        /*03d0*/ 	.word	index@(_Z13gpukernelWNc2ILi8EEvPdS0_S0_i)
        /*03d4*/ 	.word	0x00000000


	//----- nvinfo : EIATTR_REGCOUNT
	.align		4
.L_163:
        /*03d8*/ 	.byte	0x04, 0x2f
        /*03da*/ 	.short	(.L_165 - .L_164)
	.align		4
.L_164:
        /*03dc*/ 	.word	index@(_Z13gpukernelWNc2ILi4EEvPdS0_S0_i)
        /*03e0*/ 	.word	0x00000016


	//----- nvinfo : EIATTR_FRAME_SIZE
	.align		4
.L_165:
        /*03e4*/ 	.byte	0x04, 0x11
        /*03e6*/ 	.short	(.L_167 - .L_166)
	.align		4
.L_166:
        /*03e8*/ 	.word	index@(_Z13gpukernelWNc2ILi4EEvPdS0_S0_i)
        /*03ec*/ 	.word	0x00000000


	//----- nvinfo : EIATTR_REGCOUNT
	.align		4
.L_167:
        /*03f0*/ 	.byte	0x04, 0x2f
        /*03f2*/ 	.short	(.L_169 - .L_168)
	.align		4
.L_168:
        /*03f4*/ 	.word	index@(_Z13gpukernelWNc2ILi2EEvPdS0_S0_i)
        /*03f8*/ 	.word	0x00000016


	//----- nvinfo : EIATTR_FRAME_SIZE
	.align		4
.L_169:
        /*03fc*/ 	.byte	0x04, 0x11
        /*03fe*/ 	.short	(.L_171 - .L_170)
	.align		4
.L_170:
        /*0400*/ 	.word	index@(_Z13gpukernelWNc2ILi2EEvPdS0_S0_i)
        /*0404*/ 	.word	0x00000000


	//----- nvinfo : EIATTR_REGCOUNT
	.align		4
.L_171:
        /*0408*/ 	.byte	0x04, 0x2f
        /*040a*/ 	.short	(.L_173 - .L_172)
	.align		4
.L_172:
        /*040c*/ 	.word	index@(_Z13gpukernelWNc2ILi1EEvPdS0_S0_i)
        /*0410*/ 	.word	0x00000014


	//----- nvinfo : EIATTR_FRAME_SIZE
	.align		4
.L_173:
        /*0414*/ 	.byte	0x04, 0x11
        /*0416*/ 	.short	(.L_175 - .L_174)
	.align		4
.L_174:
        /*0418*/ 	.word	index@(_Z13gpukernelWNc2ILi1EEvPdS0_S0_i)
        /*041c*/ 	.word	0x00000000


	//----- nvinfo : EIATTR_REGCOUNT
	.align		4
.L_175:
        /*0420*/ 	.byte	0x04, 0x2f
        /*0422*/ 	.short	(.L_177 - .L_176)
	.align		4
.L_176:
        /*0424*/ 	.word	index@(_Z12gpukernelHNrILi32EEvPdS0_S0_i)
        /*0428*/ 	.word	0x0000001c


	//----- nvinfo : EIATTR_FRAME_SIZE
	.align		4
.L_177:
        /*042c*/ 	.byte	0x04, 0x11
        /*042e*/ 	.short	(.L_179 - .L_178)
	.align		4
.L_178:
        /*0430*/ 	.word	index@(_Z12gpukernelHNrILi32EEvPdS0_S0_i)
        /*0434*/ 	.word	0x00000000


	//----- nvinfo : EIATTR_REGCOUNT
	.align		4
.L_179:
        /*0438*/ 	.byte	0x04, 0x2f
        /*043a*/ 	.short	(.L_181 - .L_180)
	.align		4
.L_180:
        /*043c*/ 	.word	index@(_Z12gpukernelHNcILi32EEvPdS0_S0_i)
        /*0440*/ 	.word	0x00000010


	//----- nvinfo : EIATTR_FRAME_SIZE
	.align		4
.L_181:
        /*0444*/ 	.byte	0x04, 0x11
        /*0446*/ 	.short	(.L_183 - .L_182)
	.align		4
.L_182:
        /*0448*/ 	.word	index@(_Z12gpukernelHNcILi32EEvPdS0_S0_i)
        /*044c*/ 	.word	0x00000000


	//----- nvinfo : EIATTR_REGCOUNT
	.align		4
.L_183:
        /*0450*/ 	.byte	0x04, 0x2f
        /*0452*/ 	.short	(.L_185 - .L_184)
	.align		4
.L_184:
        /*0454*/ 	.word	index@(_Z12gpukernelHNrILi16EEvPdS0_S0_i)
        /*0458*/ 	.word	0x0000001e


	//----- nvinfo : EIATTR_FRAME_SIZE
	.align		4
.L_185:
        /*045c*/ 	.byte	0x04, 0x11
        /*045e*/ 	.short	(.L_187 - .L_186)
	.align		4
.L_186:
        /*0460*/ 	.word	index@(_Z12gpukernelHNrILi16EEvPdS0_S0_i)
        /*0464*/ 	.word	0x00000000


	//----- nvinfo : EIATTR_REGCOUNT
	.align		4
.L_187:
        /*0468*/ 	.byte	0x04, 0x2f
        /*046a*/ 	.short	(.L_189 - .L_188)
	.align		4
.L_188:
        /*046c*/ 	.word	index@(_Z12gpukernelHNcILi16EEvPdS0_S0_i)
        /*0470*/ 	.word	0x00000012


	//----- nvinfo : EIATTR_FRAME_SIZE
	.align		4
.L_189:
        /*0474*/ 	.byte	0x04, 0x11
        /*0476*/ 	.short	(.L_191 - .L_190)
	.align		4
.L_190:
        /*0478*/ 	.word	index@(_Z12gpukernelHNcILi16EEvPdS0_S0_i)
        /*047c*/ 	.word	0x00000000


	//----- nvinfo : EIATTR_REGCOUNT
	.align		4
.L_191:
        /*0480*/ 	.byte	0x04, 0x2f
        /*0482*/ 	.short	(.L_193 - .L_192)
	.align		4
.L_192:
        /*0484*/ 	.word	index@(_Z12gpukernelHNrILi8EEvPdS0_S0_i)
        /*0488*/ 	.word	0x0000001a


	//----- nvinfo : EIATTR_FRAME_SIZE
	.align		4
.L_193:
        /*048c*/ 	.byte	0x04, 0x11
        /*048e*/ 	.short	(.L_195 - .L_194)
	.align		4
.L_194:
        /*0490*/ 	.word	index@(_Z12gpukernelHNrILi8EEvPdS0_S0_i)
        /*0494*/ 	.word	0x00000000


	//----- nvinfo : EIATTR_REGCOUNT
	.align		4
.L_195:
        /*0498*/ 	.byte	0x04, 0x2f
        /*049a*/ 	.short	(.L_197 - .L_196)
	.align		4
.L_196:
        /*049c*/ 	.word	index@(_Z12gpukernelHNcILi8EEvPdS0_S0_i)
        /*04a0*/ 	.word	0x00000016


	//----- nvinfo : EIATTR_FRAME_SIZE
	.align		4
.L_197:
        /*04a4*/ 	.byte	0x04, 0x11
        /*04a6*/ 	.short	(.L_199 - .L_198)
	.align		4
.L_198:
        /*04a8*/ 	.word	index@(_Z12gpukernelHNcILi8EEvPdS0_S0_i)
        /*04ac*/ 	.word	0x00000000


	//----- nvinfo : EIATTR_REGCOUNT
	.align		4
.L_199:
        /*04b0*/ 	.byte	0x04, 0x2f
        /*04b2*/ 	.short	(.L_201 - .L_200)
	.align		4
.L_200:
        /*04b4*/ 	.word	index@(_Z12gpukernelHNrILi4EEvPdS0_S0_i)
        /*04b8*/ 	.word	0x00000012


	//----- nvinfo : EIATTR_FRAME_SIZE
	.align		4
.L_201:
        /*04bc*/ 	.byte	0x04, 0x11
        /*04be*/ 	.short	(.L_203 - .L_202)
	.align		4
.L_202:
        /*04c0*/ 	.word	index@(_Z12gpukernelHNrILi4EEvPdS0_S0_i)
        /*04c4*/ 	.word	0x00000000


	//----- nvinfo : EIATTR_REGCOUNT
	.align		4
.L_203:
        /*04c8*/ 	.byte	0x04, 0x2f
        /*04ca*/ 	.short	(.L_205 - .L_204)
	.align		4
.L_204:
        /*04cc*/ 	.word	index@(_Z12gpukernelHNcILi4EEvPdS0_S0_i)
        /*04d0*/ 	.word	0x0000001a


	//----- nvinfo : EIATTR_FRAME_SIZE
	.align		4
.L_205:
        /*04d4*/ 	.byte	0x04, 0x11
        /*04d6*/ 	.short	(.L_207 - .L_206)
	.align		4
.L_206:
        /*04d8*/ 	.word	index@(_Z12gpukernelHNcILi4EEvPdS0_S0_i)
        /*04dc*/ 	.word	0x00000000


	//----- nvinfo : EIATTR_REGCOUNT
	.align		4
.L_207:
        /*04e0*/ 	.byte	0x04, 0x2f
        /*04e2*/ 	.short	(.L_209 - .L_208)
	.align		4
.L_208:
        /*04e4*/ 	.word	index@(_Z12gpukernelHNrILi2EEvPdS0_S0_i)
        /*04e8*/ 	.word	0x0000000e


	//----- nvinfo : EIATTR_FRAME_SIZE
	.align		4
.L_209:
        /*04ec*/ 	.byte	0x04, 0x11
        /*04ee*/ 	.short	(.L_211 - .L_210)
	.align		4
.L_210:
        /*04f0*/ 	.word	index@(_Z12gpukernelHNrILi2EEvPdS0_S0_i)
        /*04f4*/ 	.word	0x00000000


	//----- nvinfo : EIATTR_REGCOUNT
	.align		4
.L_211:
        /*04f8*/ 	.byte	0x04, 0x2f
        /*04fa*/ 	.short	(.L_213 - .L_212)
	.align		4
.L_212:
        /*04fc*/ 	.word	index@(_Z12gpukernelHNcILi2EEvPdS0_S0_i)
        /*0500*/ 	.word	0x0000001a


	//----- nvinfo : EIATTR_FRAME_SIZE
	.align		4
.L_213:
        /*0504*/ 	.byte	0x04, 0x11
        /*0506*/ 	.short	(.L_215 - .L_214)
	.align		4
.L_214:
        /*0508*/ 	.word	index@(_Z12gpukernelHNcILi2EEvPdS0_S0_i)
        /*050c*/ 	.word	0x00000000


	//----- nvinfo : EIATTR_REGCOUNT
	.align		4
.L_215:
        /*0510*/ 	.byte	0x04, 0x2f
        /*0512*/ 	.short	(.L_217 - .L_216)
	.align		4
.L_216:
        /*0514*/ 	.word	index@(_Z12gpukernelHNrILi1EEvPdS0_S0_i)
        /*0518*/ 	.word	0x00000018


	//----- nvinfo : EIATTR_FRAME_SIZE
	.align		4
.L_217:
        /*051c*/ 	.byte	0x04, 0x11
        /*051e*/ 	.short	(.L_219 - .L_218)
	.align		4
.L_218:
        /*0520*/ 	.word	index@(_Z12gpukernelHNrILi1EEvPdS0_S0_i)
        /*0524*/ 	.word	0x00000000


	//----- nvinfo : EIATTR_REGCOUNT
	.align		4
.L_219:
        /*0528*/ 	.byte	0x04, 0x2f
        /*052a*/ 	.short	(.L_221 - .L_220)
	.align		4
.L_220:
        /*052c*/ 	.word	index@(_Z12gpukernelHNcILi1EEvPdS0_S0_i)
        /*0530*/ 	.word	0x00000018


	//----- nvinfo : EIATTR_FRAME_SIZE
	.align		4
.L_221:
        /*0534*/ 	.byte	0x04, 0x11
        /*0536*/ 	.short	(.L_223 - .L_222)
	.align		4
.L_222:
        /*0538*/ 	.word	index@(_Z12gpukernelHNcILi1EEvPdS0_S0_i)
        /*053c*/ 	.word	0x00000000


	//----- nvinfo : EIATTR_REGCOUNT
	.align		4
.L_223:
        /*0540*/ 	.byte	0x04, 0x2f
        /*0542*/ 	.short	(.L_225 - .L_224)
	.align		4
.L_224:
        /*0544*/ 	.word	index@(_Z13gpukernelHNr2ILi32EEvPdS0_S0_i)
        /*0548*/ 	.word	0x00000020


	//----- nvinfo : EIATTR_FRAME_SIZE
	.align		4
.L_225:
        /*054c*/ 	.byte	0x04, 0x11
        /*054e*/ 	.short	(.L_227 - .L_226)
	.align		4
.L_226:
        /*0550*/ 	.word	index@(_Z13gpukernelHNr2ILi32EEvPdS0_S0_i)
        /*0554*/ 	.word	0x00000000


	//----- nvinfo : EIATTR_REGCOUNT
	.align		4
.L_227:
        /*0558*/ 	.byte	0x04, 0x2f
        /*055a*/ 	.short	(.L_229 - .L_228)
	.align		4
.L_228:
        /*055c*/ 	.word	index@(_Z13gpukernelHNc2ILi32EEvPdS0_S0_i)
        /*0560*/ 	.word	0x00000018


	//----- nvinfo : EIATTR_FRAME_SIZE
	.align		4
.L_229:
        /*0564*/ 	.byte	0x04, 0x11
        /*0566*/ 	.short	(.L_231 - .L_230)
	.align		4
.L_230:
        /*0568*/ 	.word	index@(_Z13gpukernelHNc2ILi32EEvPdS0_S0_i)
        /*056c*/ 	.word	0x00000000


	//----- nvinfo : EIATTR_REGCOUNT
	.align		4
.L_231:
        /*0570*/ 	.byte	0x04, 0x2f
        /*0572*/ 	.short	(.L_233 - .L_232)
	.align		4
.L_232:
        /*0574*/ 	.word	index@(_Z13gpukernelHNr2ILi16EEvPdS0_S0_i)
        /*0578*/ 	.word	0x00000016


	//----- nvinfo : EIATTR_FRAME_SIZE
	.align		4
.L_233:
        /*057c*/ 	.byte	0x04, 0x11
        /*057e*/ 	.short	(.L_235 - .L_234)
	.align		4
.L_234:
        /*0580*/ 	.word	index@(_Z13gpukernelHNr2ILi16EEvPdS0_S0_i)
        /*0584*/ 	.word	0x00000000


	//----- nvinfo : EIATTR_REGCOUNT
	.align		4
.L_235:
        /*0588*/ 	.byte	0x04, 0x2f
        /*058a*/ 	.short	(.L_237 - .L_236)
	.align		4
.L_236:
        /*058c*/ 	.word	index@(_Z13gpukernelHNc2ILi16EEvPdS0_S0_i)
        /*0590*/ 	.word	0x00000016


	//----- nvinfo : EIATTR_FRAME_SIZE
	.align		4
.L_237:
        /*0594*/ 	.byte	0x04, 0x11
        /*0596*/ 	.short	(.L_239 - .L_238)
	.align		4
.L_238:
        /*0598*/ 	.word	index@(_Z13gpukernelHNc2ILi16EEvPdS0_S0_i)
        /*059c*/ 	.word	0x00000000


	//----- nvinfo : EIATTR_REGCOUNT
	.align		4
.L_239:
        /*05a0*/ 	.byte	0x04, 0x2f
        /*05a2*/ 	.short	(.L_241 - .L_240)
	.align		4
.L_240:
        /*05a4*/ 	.word	index@(_Z13gpukernelHNr2ILi8EEvPdS0_S0_i)
        /*05a8*/ 	.word	0x00000016


	//----- nvinfo : EIATTR_FRAME_SIZE
	.align		4
.L_241:
        /*05ac*/ 	.byte	0x04, 0x11
        /*05ae*/ 	.short	(.L_243 - .L_242)
	.align		4
.L_242:
        /*05b0*/ 	.word	index@(_Z13gpukernelHNr2ILi8EEvPdS0_S0_i)
        /*05b4*/ 	.word	0x00000000


	//----- nvinfo : EIATTR_REGCOUNT
	.align		4
.L_243:
        /*05b8*/ 	.byte	0x04, 0x2f
        /*05ba*/ 	.short	(.L_245 - .L_244)
	.align		4
.L_244:
        /*05bc*/ 	.word	index@(_Z13gpukernelHNc2ILi8EEvPdS0_S0_i)
        /*05c0*/ 	.word	0x00000016


	//----- nvinfo : EIATTR_FRAME_SIZE
	.align		4
.L_245:
        /*05c4*/ 	.byte	0x04, 0x11
        /*05c6*/ 	.short	(.L_247 - .L_246)
	.align		4
.L_246:
        /*05c8*/ 	.word	index@(_Z13gpukernelHNc2ILi8EEvPdS0_S0_i)
        /*05cc*/ 	.word	0x00000000


	//----- nvinfo : EIATTR_REGCOUNT
	.align		4
.L_247:
        /*05d0*/ 	.byte	0x04, 0x2f
        /*05d2*/ 	.short	(.L_249 - .L_248)
	.align		4
.L_248:
        /*05d4*/ 	.word	index@(_Z13gpukernelHNr2ILi4EEvPdS0_S0_i)
        /*05d8*/ 	.word	0x00000010


	//----- nvinfo : EIATTR_FRAME_SIZE
	.align		4
.L_249:
        /*05dc*/ 	.byte	0x04, 0x11
        /*05de*/ 	.short	(.L_251 - .L_250)
	.align		4
.L_250:
        /*05e0*/ 	.word	index@(_Z13gpukernelHNr2ILi4EEvPdS0_S0_i)
        /*05e4*/ 	.word	0x00000000


	//----- nvinfo : EIATTR_REGCOUNT
	.align		4
.L_251:
        /*05e8*/ 	.byte	0x04, 0x2f
        /*05ea*/ 	.short	(.L_253 - .L_252)
	.align		4
.L_252:
        /*05ec*/ 	.word	index@(_Z13gpukernelHNc2ILi4EEvPdS0_S0_i)
        /*05f0*/ 	.word	0x0000001e


	//----- nvinfo : EIATTR_FRAME_SIZE
	.align		4
.L_253:
        /*05f4*/ 	.byte	0x04, 0x11
        /*05f6*/ 	.short	(.L_255 - .L_254)
	.align		4
.L_254:
        /*05f8*/ 	.word	index@(_Z13gpukernelHNc2ILi4EEvPdS0_S0_i)
        /*05fc*/ 	.word	0x00000000


	//----- nvinfo : EIATTR_REGCOUNT
	.align		4
.L_255:
        /*0600*/ 	.byte	0x04, 0x2f
        /*0602*/ 	.short	(.L_257 - .L_256)
	.align		4
.L_256:
        /*0604*/ 	.word	index@(_Z13gpukernelHNr2ILi2EEvPdS0_S0_i)
        /*0608*/ 	.word	0x00000010


	//----- nvinfo : EIATTR_FRAME_SIZE
	.align		4
.L_257:
        /*060c*/ 	.byte	0x04, 0x11
        /*060e*/ 	.short	(.L_259 - .L_258)
	.align		4
.L_258:
        /*0610*/ 	.word	index@(_Z13gpukernelHNr2ILi2EEvPdS0_S0_i)
        /*0614*/ 	.word	0x00000000


	//----- nvinfo : EIATTR_REGCOUNT
	.align		4
.L_259:
        /*0618*/ 	.byte	0x04, 0x2f
        /*061a*/ 	.short	(.L_261 - .L_260)
	.align		4
.L_260:
        /*061c*/ 	.word	index@(_Z13gpukernelHNc2ILi2EEvPdS0_S0_i)
        /*0620*/ 	.word	0x0000001e


	//----- nvinfo : EIATTR_FRAME_SIZE
	.align		4
.L_261:
        /*0624*/ 	.byte	0x04, 0x11
        /*0626*/ 	.short	(.L_263 - .L_262)
	.align		4
.L_262:
        /*0628*/ 	.word	index@(_Z13gpukernelHNc2ILi2EEvPdS0_S0_i)
        /*062c*/ 	.word	0x00000000


	//----- nvinfo : EIATTR_REGCOUNT
	.align		4
.L_263:
        /*0630*/ 	.byte	0x04, 0x2f
        /*0632*/ 	.short	(.L_265 - .L_264)
	.align		4
.L_264:
        /*0634*/ 	.word	index@(_Z13gpukernelHNr2ILi1EEvPdS0_S0_i)
        /*0638*/ 	.word	0x0000001a


	//----- nvinfo : EIATTR_FRAME_SIZE
	.align		4
.L_265:
        /*063c*/ 	.byte	0x04, 0x11
        /*063e*/ 	.short	(.L_267 - .L_266)
	.align		4
.L_266:
        /*0640*/ 	.word	index@(_Z13gpukernelHNr2ILi1EEvPdS0_S0_i)
        /*0644*/ 	.word	0x00000000


	//----- nvinfo : EIATTR_REGCOUNT
	.align		4
.L_267:
        /*0648*/ 	.byte	0x04, 0x2f
        /*064a*/ 	.short	(.L_269 - .L_268)
	.align		4
.L_268:
        /*064c*/ 	.word	index@(_Z13gpukernelHNc2ILi1EEvPdS0_S0_i)
        /*0650*/ 	.word	0x00000014


	//----- nvinfo : EIATTR_FRAME_SIZE
	.align		4
.L_269:
        /*0654*/ 	.byte	0x04, 0x11
        /*0656*/ 	.short	(.L_271 - .L_270)
	.align		4
.L_270:
        /*0658*/ 	.word	index@(_Z13gpukernelHNc2ILi1EEvPdS0_S0_i)
        /*065c*/ 	.word	0x00000000


	//----- nvinfo : EIATTR_MIN_STACK_SIZE
	.align		4
.L_271:
        /*0660*/ 	.byte	0x04, 0x12
        /*0662*/ 	.short	(.L_273 - .L_272)
	.align		4
.L_272:
        /*0664*/ 	.word	index@(_Z13gpukernelHNc2ILi1EEvPdS0_S0_i)
        /*0668*/ 	.word	0x00000000


	//----- nvinfo : EIATTR_MIN_STACK_SIZE
	.align		4
.L_273:
        /*066c*/ 	.byte	0x04, 0x12
        /*066e*/ 	.short	(.L_275 - .L_274)
	.align		4
.L_274:
        /*0670*/ 	.word	index@(_Z13gpukernelHNr2ILi1EEvPdS0_S0_i)
        /*0674*/ 	.word	0x00000000


	//----- nvinfo : EIATTR_MIN_STACK_SIZE
	.align		4
.L_275:
        /*0678*/ 	.byte	0x04, 0x12
        /*067a*/ 	.short	(.L_277 - .L_276)
	.align		4
.L_276:
        /*067c*/ 	.word	index@(_Z13gpukernelHNc2ILi2EEvPdS0_S0_i)
        /*0680*/ 	.word	0x00000000


	//----- nvinfo : EIATTR_MIN_STACK_SIZE
	.align		4
.L_277:
        /*0684*/ 	.byte	0x04, 0x12
        /*0686*/ 	.short	(.L_279 - .L_278)
	.align		4
.L_278:
        /*0688*/ 	.word	index@(_Z13gpukernelHNr2ILi2EEvPdS0_S0_i)
        /*068c*/ 	.word	0x00000000


	//----- nvinfo : EIATTR_MIN_STACK_SIZE
	.align		4
.L_279:
        /*0690*/ 	.byte	0x04, 0x12
        /*0692*/ 	.short	(.L_281 - .L_280)
	.align		4
.L_280:
        /*0694*/ 	.word	index@(_Z13gpukernelHNc2ILi4EEvPdS0_S0_i)
        /*0698*/ 	.word	0x00000000


	//----- nvinfo : EIATTR_MIN_STACK_SIZE
	.align		4
.L_281:
        /*069c*/ 	.byte	0x04, 0x12
        /*069e*/ 	.short	(.L_283 - .L_282)
	.align		4
.L_282:
        /*06a0*/ 	.word	index@(_Z13gpukernelHNr2ILi4EEvPdS0_S0_i)
        /*06a4*/ 	.word	0x00000000


	//----- nvinfo : EIATTR_MIN_STACK_SIZE
	.align		4
.L_283:
        /*06a8*/ 	.byte	0x04, 0x12
        /*06aa*/ 	.short	(.L_285 - .L_284)
	.align		4
.L_284:
        /*06ac*/ 	.word	index@(_Z13gpukernelHNc2ILi8EEvPdS0_S0_i)
        /*06b0*/ 	.word	0x00000000


	//----- nvinfo : EIATTR_MIN_STACK_SIZE
	.align		4
.L_285:
        /*06b4*/ 	.byte	0x04, 0x12
        /*06b6*/ 	.short	(.L_287 - .L_286)
	.align		4
.L_286:
        /*06b8*/ 	.word	index@(_Z13gpukernelHNr2ILi8EEvPdS0_S0_i)
        /*06bc*/ 	.word	0x00000000


	//----- nvinfo : EIATTR_MIN_STACK_SIZE
	.align		4
.L_287:
        /*06c0*/ 	.byte	0x04, 0x12
        /*06c2*/ 	.short	(.L_289 - .L_288)
	.align		4
.L_288:
        /*06c4*/ 	.word	index@(_Z13gpukernelHNc2ILi16EEvPdS0_S0_i)
        /*06c8*/ 	.word	0x00000000


	//----- nvinfo : EIATTR_MIN_STACK_SIZE
	.align		4
.L_289:
        /*06cc*/ 	.byte	0x04, 0x12
        /*06ce*/ 	.short	(.L_291 - .L_290)
	.align		4
.L_290:
        /*06d0*/ 	.word	index@(_Z13gpukernelHNr2ILi16EEvPdS0_S0_i)
        /*06d4*/ 	.word	0x00000000


	//----- nvinfo : EIATTR_MIN_STACK_SIZE
	.align		4
.L_291:
        /*06d8*/ 	.byte	0x04, 0x12
        /*06da*/ 	.short	(.L_293 - .L_292)
	.align		4
.L_292:
        /*06dc*/ 	.word	index@(_Z13gpukernelHNc2ILi32EEvPdS0_S0_i)
        /*06e0*/ 	.word	0x00000000


	//----- nvinfo : EIATTR_MIN_STACK_SIZE
	.align		4
.L_293:
        /*06e4*/ 	.byte	0x04, 0x12
        /*06e6*/ 	.short	(.L_295 - .L_294)
	.align		4
.L_294:
        /*06e8*/ 	.word	index@(_Z13gpukernelHNr2ILi32EEvPdS0_S0_i)
        /*06ec*/ 	.word	0x00000000


	//----- nvinfo : EIATTR_MIN_STACK_SIZE
	.align		4
.L_295:
        /*06f0*/ 	.byte	0x04, 0x12
        /*06f2*/ 	.short	(.L_297 - .L_296)
	.align		4
.L_296:
        /*06f4*/ 	.word	index@(_Z12gpukernelHNcILi1EEvPdS0_S0_i)
        /*06f8*/ 	.word	0x00000000


	//----- nvinfo : EIATTR_MIN_STACK_SIZE
	.align		4
.L_297:
        /*06fc*/ 	.byte	0x04, 0x12
        /*06fe*/ 	.short	(.L_299 - .L_298)
	.align		4
.L_298:
        /*0700*/ 	.word	index@(_Z12gpukernelHNrILi1EEvPdS0_S0_i)
        /*0704*/ 	.word	0x00000000


	//----- nvinfo : EIATTR_MIN_STACK_SIZE
	.align		4
.L_299:
        /*0708*/ 	.byte	0x04, 0x12
        /*070a*/ 	.short	(.L_301 - .L_300)
	.align		4
.L_300:
        /*070c*/ 	.word	index@(_Z12gpukernelHNcILi2EEvPdS0_S0_i)
        /*0710*/ 	.word	0x00000000


	//----- nvinfo : EIATTR_MIN_STACK_SIZE
	.align		4
.L_301:
        /*0714*/ 	.byte	0x04, 0x12
        /*0716*/ 	.short	(.L_303 - .L_302)
	.align		4
.L_302:
        /*0718*/ 	.word	index@(_Z12gpukernelHNrILi2EEvPdS0_S0_i)
        /*071c*/ 	.word	0x00000000


	//----- nvinfo : EIATTR_MIN_STACK_SIZE
	.align		4
.L_303:
        /*0720*/ 	.byte	0x04, 0x12
        /*0722*/ 	.short	(.L_305 - .L_304)
	.align		4
.L_304:
        /*0724*/ 	.word	index@(_Z12gpukernelHNcILi4EEvPdS0_S0_i)
        /*0728*/ 	.word	0x00000000


	//----- nvinfo : EIATTR_MIN_STACK_SIZE
	.align		4
.L_305:
        /*072c*/ 	.byte	0x04, 0x12
        /*072e*/ 	.short	(.L_307 - .L_306)
	.align		4
.L_306:
        /*0730*/ 	.word	index@(_Z12gpukernelHNrILi4EEvPdS0_S0_i)
        /*0734*/ 	.word	0x00000000


	//----- nvinfo : EIATTR_MIN_STACK_SIZE
	.align		4
.L_307:
        /*0738*/ 	.byte	0x04, 0x12
        /*073a*/ 	.short	(.L_309 - .L_308)
	.align		4
.L_308:
        /*073c*/ 	.word	index@(_Z12gpukernelHNcILi8EEvPdS0_S0_i)
        /*0740*/ 	.word	0x00000000


	//----- nvinfo : EIATTR_MIN_STACK_SIZE
	.align		4
.L_309:
        /*0744*/ 	.byte	0x04, 0x12
        /*0746*/ 	.short	(.L_311 - .L_310)
	.align		4
.L_310:
        /*0748*/ 	.word	index@(_Z12gpukernelHNrILi8EEvPdS0_S0_i)
        /*074c*/ 	.word	0x00000000


	//----- nvinfo : EIATTR_MIN_STACK_SIZE
	.align		4
.L_311:
        /*0750*/ 	.byte	0x04, 0x12
        /*0752*/ 	.short	(.L_313 - .L_312)
	.align		4
.L_312:
        /*0754*/ 	.word	index@(_Z12gpukernelHNcILi16EEvPdS0_S0_i)
        /*0758*/ 	.word	0x00000000


	//----- nvinfo : EIATTR_MIN_STACK_SIZE
	.align		4
.L_313:
        /*075c*/ 	.byte	0x04, 0x12
        /*075e*/ 	.short	(.L_315 - .L_314)
	.align		4
.L_314:
        /*0760*/ 	.word	index@(_Z12gpukernelHNrILi16EEvPdS0_S0_i)
        /*0764*/ 	.word	0x00000000


	//----- nvinfo : EIATTR_MIN_STACK_SIZE
	.align		4
.L_315:
        /*0768*/ 	.byte	0x04, 0x12
        /*076a*/ 	.short	(.L_317 - .L_316)
	.align		4
.L_316:
        /*076c*/ 	.word	index@(_Z12gpukernelHNcILi32EEvPdS0_S0_i)
        /*0770*/ 	.word	0x00000000


	//----- nvinfo : EIATTR_MIN_STACK_SIZE
	.align		4
.L_317:
        /*0774*/ 	.byte	0x04, 0x12
        /*0776*/ 	.short	(.L_319 - .L_318)
	.align		4
.L_318:
        /*0778*/ 	.word	index@(_Z12gpukernelHNrILi32EEvPdS0_S0_i)
        /*077c*/ 	.word	0x00000000


	//----- nvinfo : EIATTR_MIN_STACK_SIZE
	.align		4
.L_319:
        /*0780*/ 	.byte	0x04, 0x12
        /*0782*/ 	.short	(.L_321 - .L_320)
	.align		4
.L_320:
        /*0784*/ 	.word	index@(_Z13gpukernelWNc2ILi1EEvPdS0_S0_i)
        /*0788*/ 	.word	0x00000000


	//----- nvinfo : EIATTR_MIN_STACK_SIZE
	.align		4
.L_321:
        /*078c*/ 	.byte	0x04, 0x12
        /*078e*/ 	.short	(.L_323 - .L_322)
	.align		4
.L_322:
        /*0790*/ 	.word	index@(_Z13gpukernelWNc2ILi2EEvPdS0_S0_i)
        /*0794*/ 	.word	0x00000000


	//----- nvinfo : EIATTR_MIN_STACK_SIZE
	.align		4
.L_323:
        /*0798*/ 	.byte	0x04, 0x12
        /*079a*/ 	.short	(.L_325 - .L_324)
	.align		4
.L_324:
        /*079c*/ 	.word	index@(_Z13gpukernelWNc2ILi4EEvPdS0_S0_i)
        /*07a0*/ 	.word	0x00000000


	//----- nvinfo : EIATTR_MIN_STACK_SIZE
	.align		4
.L_325:
        /*07a4*/ 	.byte	0x04, 0x12
        /*07a6*/ 	.short	(.L_327 - .L_326)
	.align		4
.L_326:
        /*07a8*/ 	.word	index@(_Z13gpukernelWNc2ILi8EEvPdS0_S0_i)
        /*07ac*/ 	.word	0x00000000


	//----- nvinfo : EIATTR_MIN_STACK_SIZE
	.align		4
.L_327:
        /*07b0*/ 	.byte	0x04, 0x12
        /*07b2*/ 	.short	(.L_329 - .L_328)
	.align		4
.L_328:
        /*07b4*/ 	.word	index@(_Z13gpukernelWNc2ILi16EEvPdS0_S0_i)
        /*07b8*/ 	.word	0x00000000


	//----- nvinfo : EIATTR_MIN_STACK_SIZE
	.align		4
.L_329:
        /*07bc*/ 	.byte	0x04, 0x12
        /*07be*/ 	.short	(.L_331 - .L_330)
	.align		4
.L_330:
        /*07c0*/ 	.word	index@(_Z13gpukernelWNc2ILi32EEvPdS0_S0_i)
        /*07c4*/ 	.word	0x00000000


	//----- nvinfo : EIATTR_MIN_STACK_SIZE
	.align		4
.L_331:
        /*07c8*/ 	.byte	0x04, 0x12
        /*07ca*/ 	.short	(.L_333 - .L_332)
	.align		4
.L_332:
        /*07cc*/ 	.word	index@(_Z13gpukernelWNr2ILi1EEvPdS0_S0_i)
        /*07d0*/ 	.word	0x00000000


	//----- nvinfo : EIATTR_MIN_STACK_SIZE
	.align		4
.L_333:
        /*07d4*/ 	.byte	0x04, 0x12
        /*07d6*/ 	.short	(.L_335 - .L_334)
	.align		4
.L_334:
        /*07d8*/ 	.word	index@(_Z13gpukernelWNr2ILi2EEvPdS0_S0_i)
        /*07dc*/ 	.word	0x00000000


	//----- nvinfo : EIATTR_MIN_STACK_SIZE
	.align		4
.L_335:
        /*07e0*/ 	.byte	0x04, 0x12
        /*07e2*/ 	.short	(.L_337 - .L_336)
	.align		4
.L_336:
        /*07e4*/ 	.word	index@(_Z13gpukernelWNr2ILi4EEvPdS0_S0_i)
        /*07e8*/ 	.word	0x00000000


	//----- nvinfo : EIATTR_MIN_STACK_SIZE
	.align		4
.L_337:
        /*07ec*/ 	.byte	0x04, 0x12
        /*07ee*/ 	.short	(.L_339 - .L_338)
	.align		4
.L_338:
        /*07f0*/ 	.word	index@(_Z13gpukernelWNr2ILi8EEvPdS0_S0_i)
        /*07f4*/ 	.word	0x00000000


	//----- nvinfo : EIATTR_MIN_STACK_SIZE
	.align		4
.L_339:
        /*07f8*/ 	.byte	0x04, 0x12
        /*07fa*/ 	.short	(.L_341 - .L_340)
	.align		4
.L_340:
        /*07fc*/ 	.word	index@(_Z13gpukernelWNr2ILi16EEvPdS0_S0_i)
        /*0800*/ 	.word	0x00000000


	//----- nvinfo : EIATTR_MIN_STACK_SIZE
	.align		4
.L_341:
        /*0804*/ 	.byte	0x04, 0x12
        /*0806*/ 	.short	(.L_343 - .L_342)
	.align		4
.L_342:
        /*0808*/ 	.word	index@(_Z13gpukernelWNr2ILi32EEvPdS0_S0_i)
        /*080c*/ 	.word	0x00000000


	//----- nvinfo : EIATTR_MIN_STACK_SIZE
	.align		4
.L_343:
        /*0810*/ 	.byte	0x04, 0x12
        /*0812*/ 	.short	(.L_345 - .L_344)
	.align		4
.L_344:
        /*0814*/ 	.word	index@(_Z12gpukernelWNcILi1EEvPdS0_S0_i)
        /*0818*/ 	.word	0x00000000


	//----- nvinfo : EIATTR_MIN_STACK_SIZE
	.align		4
.L_345:
        /*081c*/ 	.byte	0x04, 0x12
        /*081e*/ 	.short	(.L_347 - .L_346)
	.align		4
.L_346:
        /*0820*/ 	.word	index@(_Z12gpukernelWNrILi1EEvPdS0_S0_i)
        /*0824*/ 	.word	0x00000000


	//----- nvinfo : EIATTR_MIN_STACK_SIZE
	.align		4
.L_347:
        /*0828*/ 	.byte	0x04, 0x12
        /*082a*/ 	.short	(.L_349 - .L_348)
	.align		4
.L_348:
        /*082c*/ 	.word	index@(_Z12gpukernelWNcILi2EEvPdS0_S0_i)
        /*0830*/ 	.word	0x00000000


	//----- nvinfo : EIATTR_MIN_STACK_SIZE
	.align		4
.L_349:
        /*0834*/ 	.byte	0x04, 0x12
        /*0836*/ 	.short	(.L_351 - .L_350)
	.align		4
.L_350:
        /*0838*/ 	.word	index@(_Z12gpukernelWNrILi2EEvPdS0_S0_i)
        /*083c*/ 	.word	0x00000000


	//----- nvinfo : EIATTR_MIN_STACK_SIZE
	.align		4
.L_351:
        /*0840*/ 	.byte	0x04, 0x12
        /*0842*/ 	.short	(.L_353 - .L_352)
	.align		4
.L_352:
        /*0844*/ 	.word	index@(_Z12gpukernelWNcILi4EEvPdS0_S0_i)
        /*0848*/ 	.word	0x00000000


	//----- nvinfo : EIATTR_MIN_STACK_SIZE
	.align		4
.L_353:
        /*084c*/ 	.byte	0x04, 0x12
        /*084e*/ 	.short	(.L_355 - .L_354)
	.align		4
.L_354:
        /*0850*/ 	.word	index@(_Z12gpukernelWNrILi4EEvPdS0_S0_i)
        /*0854*/ 	.word	0x00000000


	//----- nvinfo : EIATTR_MIN_STACK_SIZE
	.align		4
.L_355:
        /*0858*/ 	.byte	0x04, 0x12
        /*085a*/ 	.short	(.L_357 - .L_356)
	.align		4
.L_356:
        /*085c*/ 	.word	index@(_Z12gpukernelWNcILi8EEvPdS0_S0_i)
        /*0860*/ 	.word	0x00000000


	//----- nvinfo : EIATTR_MIN_STACK_SIZE
	.align		4
.L_357:
        /*0864*/ 	.byte	0x04, 0x12
        /*0866*/ 	.short	(.L_359 - .L_358)
	.align		4
.L_358:
        /*0868*/ 	.word	index@(_Z12gpukernelWNrILi8EEvPdS0_S0_i)
        /*086c*/ 	.word	0x00000000


	//----- nvinfo : EIATTR_MIN_STACK_SIZE
	.align		4
.L_359:
        /*0870*/ 	.byte	0x04, 0x12
        /*0872*/ 	.short	(.L_361 - .L_360)
	.align		4
.L_360:
        /*0874*/ 	.word	index@(_Z12gpukernelWNcILi16EEvPdS0_S0_i)
        /*0878*/ 	.word	0x00000000


	//----- nvinfo : EIATTR_MIN_STACK_SIZE
	.align		4
.L_361:
        /*087c*/ 	.byte	0x04, 0x12
        /*087e*/ 	.short	(.L_363 - .L_362)
	.align		4
.L_362:
        /*0880*/ 	.word	index@(_Z12gpukernelWNrILi16EEvPdS0_S0_i)
        /*0884*/ 	.word	0x00000000


	//----- nvinfo : EIATTR_MIN_STACK_SIZE
	.align		4
.L_363:
        /*0888*/ 	.byte	0x04, 0x12
        /*088a*/ 	.short	(.L_365 - .L_364)
	.align		4
.L_364:
        /*088c*/ 	.word	index@(_Z12gpukernelWNcILi32EEvPdS0_S0_i)
        /*0890*/ 	.word	0x00000000


	//----- nvinfo : EIATTR_MIN_STACK_SIZE
	.align		4
.L_365:
        /*0894*/ 	.byte	0x04, 0x12
        /*0896*/ 	.short	(.L_367 - .L_366)
	.align		4
.L_366:
        /*0898*/ 	.word	index@(_Z12gpukernelWNrILi32EEvPdS0_S0_i)
        /*089c*/ 	.word	0x00000000


	//----- nvinfo : EIATTR_MIN_STACK_SIZE
	.align		4
.L_367:
        /*08a0*/ 	.byte	0x04, 0x12
        /*08a2*/ 	.short	(.L_369 - .L_368)
	.align		4
.L_368:
        /*08a4*/ 	.word	index@(_Z11gpukernelH1PdS_S_i)
        /*08a8*/ 	.word	0x00000000


	//----- nvinfo : EIATTR_MIN_STACK_SIZE
	.align		4
.L_369:
        /*08ac*/ 	.byte	0x04, 0x12
        /*08ae*/ 	.short	(.L_371 - .L_370)
	.align		4
.L_370:
        /*08b0*/ 	.word	index@(_Z12gpukernelH2cPdS_S_i)
        /*08b4*/ 	.word	0x00000000


	//----- nvinfo : EIATTR_MIN_STACK_SIZE
	.align		4
.L_371:
        /*08b8*/ 	.byte	0x04, 0x12
        /*08ba*/ 	.short	(.L_373 - .L_372)
	.align		4
.L_372:
        /*08bc*/ 	.word	index@(_Z12gpukernelH2rPdS_S_i)
        /*08c0*/ 	.word	0x00000000


	//----- nvinfo : EIATTR_MIN_STACK_SIZE
	.align		4
.L_373:
        /*08c4*/ 	.byte	0x04, 0x12
        /*08c6*/ 	.short	(.L_375 - .L_374)
	.align		4
.L_374:
        /*08c8*/ 	.word	index@(_Z12gpukernelH4cPdS_S_i)
        /*08cc*/ 	.word	0x00000000


	//----- nvinfo : EIATTR_MIN_STACK_SIZE
	.align		4
.L_375:
        /*08d0*/ 	.byte	0x04, 0x12
        /*08d2*/ 	.short	(.L_377 - .L_376)
	.align		4
.L_376:
        /*08d4*/ 	.word	index@(_Z12gpukernelH4rPdS_S_i)
        /*08d8*/ 	.word	0x00000000


	//----- nvinfo : EIATTR_MIN_STACK_SIZE
	.align		4
.L_377:
        /*08dc*/ 	.byte	0x04, 0x12
        /*08de*/ 	.short	(.L_379 - .L_378)
	.align		4
.L_378:
        /*08e0*/ 	.word	index@(_Z12gpukernelH8cPdS_S_i)
        /*08e4*/ 	.word	0x00000000


	//----- nvinfo : EIATTR_MIN_STACK_SIZE
	.align		4
.L_379:
        /*08e8*/ 	.byte	0x04, 0x12
        /*08ea*/ 	.short	(.L_381 - .L_380)
	.align		4
.L_380:
        /*08ec*/ 	.word	index@(_Z12gpukernelH8rPdS_S_i)
        /*08f0*/ 	.word	0x00000000


	//----- nvinfo : EIATTR_MIN_STACK_SIZE
	.align		4
.L_381:
        /*08f4*/ 	.byte	0x04, 0x12
        /*08f6*/ 	.short	(.L_383 - .L_382)
	.align		4
.L_382:
        /*08f8*/ 	.word	index@(_Z13gpukernelH16cPdS_S_i)
        /*08fc*/ 	.word	0x00000000


	//----- nvinfo : EIATTR_MIN_STACK_SIZE
	.align		4
.L_383:
        /*0900*/ 	.byte	0x04, 0x12
        /*0902*/ 	.short	(.L_385 - .L_384)
	.align		4
.L_384:
        /*0904*/ 	.word	index@(_Z13gpukernelH16rPdS_S_i)
        /*0908*/ 	.word	0x00000000


	//----- nvinfo : EIATTR_MIN_STACK_SIZE
	.align		4
.L_385:
        /*090c*/ 	.byte	0x04, 0x12
        /*090e*/ 	.short	(.L_387 - .L_386)
	.align		4
.L_386:
        /*0910*/ 	.word	index@(_Z12gpukernelH32PdS_S_i)
        /*0914*/ 	.word	0x00000000


	//----- nvinfo : EIATTR_MIN_STACK_SIZE
	.align		4
.L_387:
        /*0918*/ 	.byte	0x04, 0x12
        /*091a*/ 	.short	(.L_389 - .L_388)
	.align		4
.L_388:
        /*091c*/ 	.word	index@(_Z11gpukernelW1PdS_S_i)
        /*0920*/ 	.word	0x00000000


	//----- nvinfo : EIATTR_MIN_STACK_SIZE
	.align		4
.L_389:
        /*0924*/ 	.byte	0x04, 0x12
        /*0926*/ 	.short	(.L_391 - .L_390)
	.align		4
.L_390:
        /*0928*/ 	.word	index@(_Z12gpukernelW2cPdS_S_i)
        /*092c*/ 	.word	0x00000000


	//----- nvinfo : EIATTR_MIN_STACK_SIZE
	.align		4
.L_391:
        /*0930*/ 	.byte	0x04, 0x12
        /*0932*/ 	.short	(.L_393 - .L_392)
	.align		4
.L_392:
        /*0934*/ 	.word	index@(_Z12gpukernelW2rPdS_S_i)
        /*0938*/ 	.word	0x00000000


	//----- nvinfo : EIATTR_MIN_STACK_SIZE
	.align		4
.L_393:
        /*093c*/ 	.byte	0x04, 0x12
        /*093e*/ 	.short	(.L_395 - .L_394)
	.align		4
.L_394:
        /*0940*/ 	.word	index@(_Z12gpukernelW4cPdS_S_i)
        /*0944*/ 	.word	0x00000000


	//----- nvinfo : EIATTR_MIN_STACK_SIZE
	.align		4
.L_395:
        /*0948*/ 	.byte	0x04, 0x12
        /*094a*/ 	.short	(.L_397 - .L_396)
	.align		4
.L_396:
        /*094c*/ 	.word	index@(_Z12gpukernelW4rPdS_S_i)
        /*0950*/ 	.word	0x00000000


	//----- nvinfo : EIATTR_MIN_STACK_SIZE
	.align		4
.L_397:
        /*0954*/ 	.byte	0x04, 0x12
        /*0956*/ 	.short	(.L_399 - .L_398)
	.align		4
.L_398:
        /*0958*/ 	.word	index@(_Z12gpukernelW8cPdS_S_i)
        /*095c*/ 	.word	0x00000000


	//----- nvinfo : EIATTR_MIN_STACK_SIZE
	.align		4
.L_399:
        /*0960*/ 	.byte	0x04, 0x12
        /*0962*/ 	.short	(.L_401 - .L_400)
	.align		4
.L_400:
        /*0964*/ 	.word	index@(_Z12gpukernelW8rPdS_S_i)
        /*0968*/ 	.word	0x00000000


	//----- nvinfo : EIATTR_MIN_STACK_SIZE
	.align		4
.L_401:
        /*096c*/ 	.byte	0x04, 0x12
        /*096e*/ 	.short	(.L_403 - .L_402)
	.align		4
.L_402:
        /*0970*/ 	.word	index@(_Z13gpukernelW16cPdS_S_i)
        /*0974*/ 	.word	0x00000000


	//----- nvinfo : EIATTR_MIN_STACK_SIZE
	.align		4
.L_403:
        /*0978*/ 	.byte	0x04, 0x12
        /*097a*/ 	.short	(.L_405 - .L_404)
	.align		4
.L_404:
        /*097c*/ 	.word	index@(_Z13gpukernelW16rPdS_S_i)
        /*0980*/ 	.word	0x00000000


	//----- nvinfo : EIATTR_MIN_STACK_SIZE
	.align		4
.L_405:
        /*0984*/ 	.byte	0x04, 0x12
        /*0986*/ 	.short	(.L_407 - .L_406)
	.align		4
.L_406:
        /*0988*/ 	.word	index@(_Z12gpukernelW32PdS_S_i)
        /*098c*/ 	.word	0x00000000
.L_407:


//--------------------- .nv.compat                --------------------------
	.section	.nv.compat,"",@"SHT_CUDA_COMPAT_INFO"
	.align	4
        /*0000*/ 	.byte	0x02, 0x09, 0x00, 0x00, 0x02, 0x02, 0x01, 0x00, 0x02, 0x05, 0x05, 0x00, 0x03, 0x07, 0x01, 0x01
        /*0010*/ 	.byte	0x02, 0x03, 0x00, 0x00, 0x02, 0x06, 0x01, 0x00, 0x04, 0x0b, 0x08, 0x00, 0x01, 0x00, 0x00, 0x00
        /*0020*/ 	.byte	0x00, 0x00, 0x00, 0x00


//--------------------- .nv.info._Z13gpukernelHNc2ILi1EEvPdS0_S0_i --------------------------
	.section	.nv.info._Z13gpukernelHNc2ILi1EEvPdS0_S0_i,"",@"SHT_CUDA_INFO"
	.sectionflags	@""
	.align	4


	//----- nvinfo : EIATTR_CUDA_API_VERSION
	.align		4
        /*0000*/ 	.byte	0x04, 0x37
        /*0002*/ 	.short	(.L_409 - .L_408)
.L_408:
        /*0004*/ 	.word	0x00000082


	//----- nvinfo : EIATTR_KPARAM_INFO
	.align		4
.L_409:
        /*0008*/ 	.byte	0x04, 0x17
        /*000a*/ 	.short	(.L_411 - .L_410)
.L_410:
        /*000c*/ 	.word	0x00000000
        /*0010*/ 	.short	0x0003
        /*0012*/ 	.short	0x0018
        /*0014*/ 	.byte	0x00, 0xf0, 0x11, 0x00


	//----- nvinfo : EIATTR_KPARAM_INFO
	.align		4
.L_411:
        /*0018*/ 	.byte	0x04, 0x17
        /*001a*/ 	.short	(.L_413 - .L_412)
.L_412:
        /*001c*/ 	.word	0x00000000
        /*0020*/ 	.short	0x0002
        /*0022*/ 	.short	0x0010
        /*0024*/ 	.byte	0x00, 0xf5, 0x21, 0x00


	//----- nvinfo : EIATTR_KPARAM_INFO
	.align		4
.L_413:
        /*0028*/ 	.byte	0x04, 0x17
        /*002a*/ 	.short	(.L_415 - .L_414)
.L_414:
        /*002c*/ 	.word	0x00000000
        /*0030*/ 	.short	0x0001
        /*0032*/ 	.short	0x0008
        /*0034*/ 	.byte	0x00, 0xf5, 0x21, 0x00


	//----- nvinfo : EIATTR_KPARAM_INFO
	.align		4
.L_415:
        /*0038*/ 	.byte	0x04, 0x17
        /*003a*/ 	.short	(.L_417 - .L_416)
.L_416:
        /*003c*/ 	.word	0x00000000
        /*0040*/ 	.short	0x0000
        /*0042*/ 	.short	0x0000
        /*0044*/ 	.byte	0x00, 0xf5, 0x21, 0x00


	//----- nvinfo : EIATTR_SPARSE_MMA_MASK
	.align		4
.L_417:
        /*0048*/ 	.byte	0x03, 0x50
        /*004a*/ 	.short	0x0000


	//----- nvinfo : EIATTR_MAXREG_COUNT
	.align		4
        /*004c*/ 	.byte	0x03, 0x1b
        /*004e*/ 	.short	0x00ff


	//----- nvinfo : EIATTR_MERCURY_ISA_VERSION
	.align		4
        /*0050*/ 	.byte	0x03, 0x5f
        /*0052*/ 	.short	0x0101


	//----- nvinfo : EIATTR_VRC_CTA_INIT_COUNT
	.align		4
        /*0054*/ 	.byte	0x02, 0x4a
	.zero		1
	.zero		1


	//----- nvinfo : EIATTR_EXIT_INSTR_OFFSETS
	.align		4
        /*0058*/ 	.byte	0x04, 0x1c
        /*005a*/ 	.short	(.L_419 - .L_418)


	//   ....[0]....
.L_418:
        /*005c*/ 	.word	0x00000030


	//   ....[1]....
        /*0060*/ 	.word	0x00000f90


	//----- nvinfo : EIATTR_CRS_STACK_SIZE
	.align		4
.L_419:
        /*0064*/ 	.byte	0x04, 0x1e
        /*0066*/ 	.short	(.L_421 - .L_420)
.L_420:
        /*0068*/ 	.word	0x00000000


	//----- nvinfo : EIATTR_CBANK_PARAM_SIZE
	.align		4
.L_421:
        /*006c*/ 	.byte	0x03, 0x19
        /*006e*/ 	.short	0x001c


	//----- nvinfo : EIATTR_PARAM_CBANK
	.align		4
        /*0070*/ 	.byte	0x04, 0x0a
        /*0072*/ 	.short	(.L_423 - .L_422)
	.align		4
.L_422:
        /*0074*/ 	.word	index@(.nv.constant0._Z13gpukernelHNc2ILi1EEvPdS0_S0_i)
        /*0078*/ 	.short	0x0380
        /*007a*/ 	.short	0x001c


	//----- nvinfo : EIATTR_SW_WAR
	.align		4
.L_423:
        /*007c*/ 	.byte	0x04, 0x36
        /*007e*/ 	.short	(.L_425 - .L_424)
.L_424:
        /*0080*/ 	.word	0x00000008
.L_425:


//--------------------- .nv.info._Z13gpukernelHNr2ILi1EEvPdS0_S0_i --------------------------
	.section	.nv.info._Z13gpukernelHNr2ILi1EEvPdS0_S0_i,"",@"SHT_CUDA_INFO"
	.sectionflags	@""
	.align	4


	//----- nvinfo : EIATTR_CUDA_API_VERSION
	.align		4
        /*0000*/ 	.byte	0x04, 0x37
        /*0002*/ 	.short	(.L_427 - .L_426)
.L_426:
        /*0004*/ 	.word	0x00000082


	//----- nvinfo : EIATTR_KPARAM_INFO
	.align		4
.L_427:
        /*0008*/ 	.byte	0x04, 0x17
        /*000a*/ 	.short	(.L_429 - .L_428)
.L_428:
        /*000c*/ 	.word	0x00000000
        /*0010*/ 	.short	0x0003
        /*0012*/ 	.short	0x0018
        /*0014*/ 	.byte	0x00, 0xf0, 0x11, 0x00


	//----- nvinfo : EIATTR_KPARAM_INFO
	.align		4
.L_429:
        /*0018*/ 	.byte	0x04, 0x17
        /*001a*/ 	.short	(.L_431 - .L_430)
.L_430:
        /*001c*/ 	.word	0x00000000
        /*0020*/ 	.short	0x0002
        /*0022*/ 	.short	0x0010
        /*0024*/ 	.byte	0x00, 0xf5, 0x21, 0x00


	//----- nvinfo : EIATTR_KPARAM_INFO
	.align		4
.L_431:
        /*0028*/ 	.byte	0x04, 0x17
        /*002a*/ 	.short	(.L_433 - .L_432)
.L_432:
        /*002c*/ 	.word	0x00000000
        /*0030*/ 	.short	0x0001
        /*0032*/ 	.short	0x0008
        /*0034*/ 	.byte	0x00, 0xf5, 0x21, 0x00


	//----- nvinfo : EIATTR_KPARAM_INFO
	.align		4
.L_433:
        /*0038*/ 	.byte	0x04, 0x17
        /*003a*/ 	.short	(.L_435 - .L_434)
.L_434:
        /*003c*/ 	.word	0x00000000
        /*0040*/ 	.short	0x0000
        /*0042*/ 	.short	0x0000
        /*0044*/ 	.byte	0x00, 0xf5, 0x21, 0x00


	//----- nvinfo : EIATTR_SPARSE_MMA_MASK
	.align		4
.L_435:
        /*0048*/ 	.byte	0x03, 0x50
        /*004a*/ 	.short	0x0000


	//----- nvinfo : EIATTR_MAXREG_COUNT
	.align		4
        /*004c*/ 	.byte	0x03, 0x1b
        /*004e*/ 	.short	0x00ff


	//----- nvinfo : EIATTR_MERCURY_ISA_VERSION
	.align		4
        /*0050*/ 	.byte	0x03, 0x5f
        /*0052*/ 	.short	0x0101


	//----- nvinfo : EIATTR_VRC_CTA_INIT_COUNT
	.align		4
        /*0054*/ 	.byte	0x02, 0x4a
	.zero		1
	.zero		1


	//----- nvinfo : EIATTR_EXIT_INSTR_OFFSETS
	.align		4
        /*0058*/ 	.byte	0x04, 0x1c
        /*005a*/ 	.short	(.L_437 - .L_436)


	//   ....[0]....
.L_436:
        /*005c*/ 	.word	0x00000030


	//   ....[1]....
        /*0060*/ 	.word	0x00000f10


	//----- nvinfo : EIATTR_CBANK_PARAM_SIZE
	.align		4
.L_437:
        /*0064*/ 	.byte	0x03, 0x19
        /*0066*/ 	.short	0x001c


	//----- nvinfo : EIATTR_PARAM_CBANK
	.align		4
        /*0068*/ 	.byte	0x04, 0x0a
        /*006a*/ 	.short	(.L_439 - .L_438)
	.align		4
.L_438:
        /*006c*/ 	.word	index@(.nv.constant0._Z13gpukernelHNr2ILi1EEvPdS0_S0_i)
        /*0070*/ 	.short	0x0380
        /*0072*/ 	.short	0x001c


	//----- nvinfo : EIATTR_SW_WAR
	.align		4
.L_439:
        /*0074*/ 	.byte	0x04, 0x36
        /*0076*/ 	.short	(.L_441 - .L_440)
.L_440:
        /*0078*/ 	.word	0x00000008
.L_441:


//--------------------- .nv.info._Z13gpukernelHNc2ILi2EEvPdS0_S0_i --------------------------
	.section	.nv.info._Z13gpukernelHNc2ILi2EEvPdS0_S0_i,"",@"SHT_CUDA_INFO"
	.sectionflags	@""
	.align	4


	//----- nvinfo : EIATTR_CUDA_API_VERSION
	.align		4
        /*0000*/ 	.byte	0x04, 0x37
        /*0002*/ 	.short	(.L_443 - .L_442)
.L_442:
        /*0004*/ 	.word	0x00000082


	//----- nvinfo : EIATTR_KPARAM_INFO
	.align		4
.L_443:
        /*0008*/ 	.byte	0x04, 0x17
        /*000a*/ 	.short	(.L_445 - .L_444)
.L_444:
        /*000c*/ 	.word	0x00000000
        /*0010*/ 	.short	0x0003
        /*0012*/ 	.short	0x0018
        /*0014*/ 	.byte	0x00, 0xf0, 0x11, 0x00


	//----- nvinfo : EIATTR_KPARAM_INFO
	.align		4
.L_445:
        /*0018*/ 	.byte	0x04, 0x17
        /*001a*/ 	.short	(.L_447 - .L_446)
.L_446:
        /*001c*/ 	.word	0x00000000
        /*0020*/ 	.short	0x0002
        /*0022*/ 	.short	0x0010
        /*0024*/ 	.byte	0x00, 0xf5, 0x21, 0x00


	//----- nvinfo : EIATTR_KPARAM_INFO
	.align		4
.L_447:
        /*0028*/ 	.byte	0x04, 0x17
        /*002a*/ 	.short	(.L_449 - .L_448)
.L_448:
        /*002c*/ 	.word	0x00000000
        /*0030*/ 	.short	0x0001
        /*0032*/ 	.short	0x0008
        /*0034*/ 	.byte	0x00, 0xf5, 0x21, 0x00


	//----- nvinfo : EIATTR_KPARAM_INFO
	.align		4
.L_449:
        /*0038*/ 	.byte	0x04, 0x17
        /*003a*/ 	.short	(.L_451 - .L_450)
.L_450:
        /*003c*/ 	.word	0x00000000
        /*0040*/ 	.short	0x0000
        /*0042*/ 	.short	0x0000
        /*0044*/ 	.byte	0x00, 0xf5, 0x21, 0x00


	//----- nvinfo : EIATTR_SPARSE_MMA_MASK
	.align		4
.L_451:
        /*0048*/ 	.byte	0x03, 0x50
        /*004a*/ 	.short	0x0000


	//----- nvinfo : EIATTR_MAXREG_COUNT
	.align		4
        /*004c*/ 	.byte	0x03, 0x1b
        /*004e*/ 	.short	0x00ff


	//----- nvinfo : EIATTR_MERCURY_ISA_VERSION
	.align		4
        /*0050*/ 	.byte	0x03, 0x5f
        /*0052*/ 	.short	0x0101


	//----- nvinfo : EIATTR_VRC_CTA_INIT_COUNT
	.align		4
        /*0054*/ 	.byte	0x02, 0x4a
	.zero		1
	.zero		1


	//----- nvinfo : EIATTR_EXIT_INSTR_OFFSETS
	.align		4
        /*0058*/ 	.byte	0x04, 0x1c
        /*005a*/ 	.short	(.L_453 - .L_452)


	//   ....[0]....
.L_452:
        /*005c*/ 	.word	0x00000030


	//   ....[1]....
        /*0060*/ 	.word	0x000004d0


	//----- nvinfo : EIATTR_CRS_STACK_SIZE
	.align		4
.L_453:
        /*0064*/ 	.byte	0x04, 0x1e
        /*0066*/ 	.short	(.L_455 - .L_454)
.L_454:
        /*0068*/ 	.word	0x00000000


	//----- nvinfo : EIATTR_CBANK_PARAM_SIZE
	.align		4
.L_455:
        /*006c*/ 	.byte	0x03, 0x19
        /*006e*/ 	.short	0x001c


	//----- nvinfo : EIATTR_PARAM_CBANK
	.align		4
        /*0070*/ 	.byte	0x04, 0x0a
        /*0072*/ 	.short	(.L_457 - .L_456)
	.align		4
.L_456:
        /*0074*/ 	.word	index@(.nv.constant0._Z13gpukernelHNc2ILi2EEvPdS0_S0_i)
        /*0078*/ 	.short	0x0380
        /*007a*/ 	.short	0x001c


	//----- nvinfo : EIATTR_SW_WAR
	.align		4
.L_457:
        /*007c*/ 	.byte	0x04, 0x36
        /*007e*/ 	.short	(.L_459 - .L_458)
.L_458:
        /*0080*/ 	.word	0x00000008
.L_459:


//--------------------- .nv.info._Z13gpukernelHNr2ILi2EEvPdS0_S0_i --------------------------
	.section	.nv.info._Z13gpukernelHNr2ILi2EEvPdS0_S0_i,"",@"SHT_CUDA_INFO"
	.sectionflags	@""
	.align	4


	//----- nvinfo : EIATTR_CUDA_API_VERSION
	.align		4
        /*0000*/ 	.byte	0x04, 0x37
        /*0002*/ 	.short	(.L_461 - .L_460)
.L_460:
        /*0004*/ 	.word	0x00000082


	//----- nvinfo : EIATTR_KPARAM_INFO
	.align		4
.L_461:
        /*0008*/ 	.byte	0x04, 0x17
        /*000a*/ 	.short	(.L_463 - .L_462)
.L_462:
        /*000c*/ 	.word	0x00000000
        /*0010*/ 	.short	0x0003
        /*0012*/ 	.short	0x0018
        /*0014*/ 	.byte	0x00, 0xf0, 0x11, 0x00


	//----- nvinfo : EIATTR_KPARAM_INFO
	.align		4
.L_463:
        /*0018*/ 	.byte	0x04, 0x17
        /*001a*/ 	.short	(.L_465 - .L_464)
.L_464:
        /*001c*/ 	.word	0x00000000
        /*0020*/ 	.short	0x0002
        /*0022*/ 	.short	0x0010
        /*0024*/ 	.byte	0x00, 0xf5, 0x21, 0x00


	//----- nvinfo : EIATTR_KPARAM_INFO
	.align		4
.L_465:
        /*0028*/ 	.byte	0x04, 0x17
        /*002a*/ 	.short	(.L_467 - .L_466)
.L_466:
        /*002c*/ 	.word	0x00000000
        /*0030*/ 	.short	0x0001
        /*0032*/ 	.short	0x0008
        /*0034*/ 	.byte	0x00, 0xf5, 0x21, 0x00


	//----- nvinfo : EIATTR_KPARAM_INFO
	.align		4
.L_467:
        /*0038*/ 	.byte	0x04, 0x17
        /*003a*/ 	.short	(.L_469 - .L_468)
.L_468:
        /*003c*/ 	.word	0x00000000
        /*0040*/ 	.short	0x0000
        /*0042*/ 	.short	0x0000
        /*0044*/ 	.byte	0x00, 0xf5, 0x21, 0x00


	//----- nvinfo : EIATTR_SPARSE_MMA_MASK
	.align		4
.L_469:
        /*0048*/ 	.byte	0x03, 0x50
        /*004a*/ 	.short	0x0000


	//----- nvinfo : EIATTR_MAXREG_COUNT
	.align		4
        /*004c*/ 	.byte	0x03, 0x1b
        /*004e*/ 	.short	0x00ff


	//----- nvinfo : EIATTR_MERCURY_ISA_VERSION
	.align		4
        /*0050*/ 	.byte	0x03, 0x5f
        /*0052*/ 	.short	0x0101


	//----- nvinfo : EIATTR_VRC_CTA_INIT_COUNT
	.align		4
        /*0054*/ 	.byte	0x02, 0x4a
	.zero		1
	.zero		1


	//----- nvinfo : EIATTR_EXIT_INSTR_OFFSETS
	.align		4
        /*0058*/ 	.byte	0x04, 0x1c
        /*005a*/ 	.short	(.L_471 - .L_470)


	//   ....[0]....
.L_470:
        /*005c*/ 	.word	0x00000030


	//   ....[1]....
        /*0060*/ 	.word	0x000002e0


	//----- nvinfo : EIATTR_CRS_STACK_SIZE
	.align		4
.L_471:
        /*0064*/ 	.byte	0x04, 0x1e
        /*0066*/ 	.short	(.L_473 - .L_472)
.L_472:
        /*0068*/ 	.word	0x00000000


	//----- nvinfo : EIATTR_CBANK_PARAM_SIZE
	.align		4
.L_473:
        /*006c*/ 	.byte	0x03, 0x19
        /*006e*/ 	.short	0x001c


	//----- nvinfo : EIATTR_PARAM_CBANK
	.align		4
        /*0070*/ 	.byte	0x04, 0x0a
        /*0072*/ 	.short	(.L_475 - .L_474)
	.align		4
.L_474:
        /*0074*/ 	.word	index@(.nv.constant0._Z13gpukernelHNr2ILi2EEvPdS0_S0_i)
        /*0078*/ 	.short	0x0380
        /*007a*/ 	.short	0x001c


	//----- nvinfo : EIATTR_SW_WAR
	.align		4
.L_475:
        /*007c*/ 	.byte	0x04, 0x36
        /*007e*/ 	.short	(.L_477 - .L_476)
.L_476:
        /*0080*/ 	.word	0x00000008
.L_477:


//--------------------- .nv.info._Z13gpukernelHNc2ILi4EEvPdS0_S0_i --------------------------
	.section	.nv.info._Z13gpukernelHNc2ILi4EEvPdS0_S0_i,"",@"SHT_CUDA_INFO"
	.sectionflags	@""
	.align	4


	//----- nvinfo : EIATTR_CUDA_API_VERSION
	.align		4
        /*0000*/ 	.byte	0x04, 0x37
        /*0002*/ 	.short	(.L_479 - .L_478)
.L_478:
        /*0004*/ 	.word	0x00000082


	//----- nvinfo : EIATTR_KPARAM_INFO
	.align		4
.L_479:
        /*0008*/ 	.byte	0x04, 0x17
        /*000a*/ 	.short	(.L_481 - .L_480)
.L_480:
        /*000c*/ 	.word	0x00000000
        /*0010*/ 	.short	0x0003
        /*0012*/ 	.short	0x0018
        /*0014*/ 	.byte	0x00, 0xf0, 0x11, 0x00


	//----- nvinfo : EIATTR_KPARAM_INFO
	.align		4
.L_481:
        /*0018*/ 	.byte	0x04, 0x17
        /*001a*/ 	.short	(.L_483 - .L_482)
.L_482:
        /*001c*/ 	.word	0x00000000
        /*0020*/ 	.short	0x0002
        /*0022*/ 	.short	0x0010
        /*0024*/ 	.byte	0x00, 0xf5, 0x21, 0x00


	//----- nvinfo : EIATTR_KPARAM_INFO
	.align		4
.L_483:
        /*0028*/ 	.byte	0x04, 0x17
        /*002a*/ 	.short	(.L_485 - .L_484)
.L_484:
        /*002c*/ 	.word	0x00000000
        /*0030*/ 	.short	0x0001
        /*0032*/ 	.short	0x0008
        /*0034*/ 	.byte	0x00, 0xf5, 0x21, 0x00


	//----- nvinfo : EIATTR_KPARAM_INFO
	.align		4
.L_485:
        /*0038*/ 	.byte	0x04, 0x17
        /*003a*/ 	.short	(.L_487 - .L_486)
.L_486:
        /*003c*/ 	.word	0x00000000
        /*0040*/ 	.short	0x0000
        /*0042*/ 	.short	0x0000
        /*0044*/ 	.byte	0x00, 0xf5, 0x21, 0x00


	//----- nvinfo : EIATTR_SPARSE_MMA_MASK
	.align		4
.L_487:
        /*0048*/ 	.byte	0x03, 0x50
        /*004a*/ 	.short	0x0000


	//----- nvinfo : EIATTR_MAXREG_COUNT
	.align		4
        /*004c*/ 	.byte	0x03, 0x1b
        /*004e*/ 	.short	0x00ff


	//----- nvinfo : EIATTR_MERCURY_ISA_VERSION
	.align		4
        /*0050*/ 	.byte	0x03, 0x5f
        /*0052*/ 	.short	0x0101


	//----- nvinfo : EIATTR_VRC_CTA_INIT_COUNT
	.align		4
        /*0054*/ 	.byte	0x02, 0x4a
	.zero		1
	.zero		1


	//----- nvinfo : EIATTR_EXIT_INSTR_OFFSETS
	.align		4
        /*0058*/ 	.byte	0x04, 0x1c
        /*005a*/ 	.short	(.L_489 - .L_488)


	//   ....[0]....
.L_488:
        /*005c*/ 	.word	0x00000030


	//   ....[1]....
        /*0060*/ 	.word	0x000004d0


	//----- nvinfo : EIATTR_CRS_STACK_SIZE
	.align		4
.L_489:
        /*0064*/ 	.byte	0x04, 0x1e
        /*0066*/ 	.short	(.L_491 - .L_490)
.L_490:
        /*0068*/ 	.word	0x00000000


	//----- nvinfo : EIATTR_CBANK_PARAM_SIZE
	.align		4
.L_491:
        /*006c*/ 	.byte	0x03, 0x19
        /*006e*/ 	.short	0x001c


	//----- nvinfo : EIATTR_PARAM_CBANK
	.align		4
        /*0070*/ 	.byte	0x04, 0x0a
        /*0072*/ 	.short	(.L_493 - .L_492)
	.align		4
.L_492:
        /*0074*/ 	.word	index@(.nv.constant0._Z13gpukernelHNc2ILi4EEvPdS0_S0_i)
        /*0078*/ 	.short	0x0380
        /*007a*/ 	.short	0x001c


	//----- nvinfo : EIATTR_SW_WAR
	.align		4
.L_493:
        /*007c*/ 	.byte	0x04, 0x36
        /*007e*/ 	.short	(.L_495 - .L_494)
.L_494:
        /*0080*/ 	.word	0x00000008
.L_495:


//--------------------- .nv.info._Z13gpukernelHNr2ILi4EEvPdS0_S0_i --------------------------
	.section	.nv.info._Z13gpukernelHNr2ILi4EEvPdS0_S0_i,"",@"SHT_CUDA_INFO"
	.sectionflags	@""
	.align	4


	//----- nvinfo : EIATTR_CUDA_API_VERSION
	.align		4
        /*0000*/ 	.byte	0x04, 0x37
        /*0002*/ 	.short	(.L_497 - .L_496)
.L_496:
        /*0004*/ 	.word	0x00000082


	//----- nvinfo : EIATTR_KPARAM_INFO
	.align		4
.L_497:
        /*0008*/ 	.byte	0x04, 0x17
        /*000a*/ 	.short	(.L_499 - .L_498)
.L_498:
        /*000c*/ 	.word	0x00000000
        /*0010*/ 	.short	0x0003
        /*0012*/ 	.short	0x0018
        /*0014*/ 	.byte	0x00, 0xf0, 0x11, 0x00


	//----- nvinfo : EIATTR_KPARAM_INFO
	.align		4
.L_499:
        /*0018*/ 	.byte	0x04, 0x17
        /*001a*/ 	.short	(.L_501 - .L_500)
.L_500:
        /*001c*/ 	.word	0x00000000
        /*0020*/ 	.short	0x0002
        /*0022*/ 	.short	0x0010
        /*0024*/ 	.byte	0x00, 0xf5, 0x21, 0x00


	//----- nvinfo : EIATTR_KPARAM_INFO
	.align		4
.L_501:
        /*0028*/ 	.byte	0x04, 0x17
        /*002a*/ 	.short	(.L_503 - .L_502)
.L_502:
        /*002c*/ 	.word	0x00000000
        /*0030*/ 	.short	0x0001
        /*0032*/ 	.short	0x0008
        /*0034*/ 	.byte	0x00, 0xf5, 0x21, 0x00


	//----- nvinfo : EIATTR_KPARAM_INFO
	.align		4
.L_503:
        /*0038*/ 	.byte	0x04, 0x17
        /*003a*/ 	.short	(.L_505 - .L_504)
.L_504:
        /*003c*/ 	.word	0x00000000
        /*0040*/ 	.short	0x0000
        /*0042*/ 	.short	0x0000
        /*0044*/ 	.byte	0x00, 0xf5, 0x21, 0x00


	//----- nvinfo : EIATTR_SPARSE_MMA_MASK
	.align		4
.L_505:
        /*0048*/ 	.byte	0x03, 0x50
        /*004a*/ 	.short	0x0000


	//----- nvinfo : EIATTR_MAXREG_COUNT
	.align		4
        /*004c*/ 	.byte	0x03, 0x1b
        /*004e*/ 	.short	0x00ff


	//----- nvinfo : EIATTR_MERCURY_ISA_VERSION
	.align		4
        /*0050*/ 	.byte	0x03, 0x5f
        /*0052*/ 	.short	0x0101


	//----- nvinfo : EIATTR_VRC_CTA_INIT_COUNT
	.align		4
        /*0054*/ 	.byte	0x02, 0x4a
	.zero		1
	.zero		1


	//----- nvinfo : EIATTR_EXIT_INSTR_OFFSETS
	.align		4
        /*0058*/ 	.byte	0x04, 0x1c
        /*005a*/ 	.short	(.L_507 - .L_506)


	//   ....[0]....
.L_506:
        /*005c*/ 	.word	0x00000030


	//   ....[1]....
        /*0060*/ 	.word	0x000002e0


	//----- nvinfo : EIATTR_CRS_STACK_SIZE
	.align		4
.L_507:
        /*0064*/ 	.byte	0x04, 0x1e
        /*0066*/ 	.short	(.L_509 - .L_508)
.L_508:
        /*0068*/ 	.word	0x00000000


	//----- nvinfo : EIATTR_CBANK_PARAM_SIZE
	.align		4
.L_509:
        /*006c*/ 	.byte	0x03, 0x19
        /*006e*/ 	.short	0x001c


	//----- nvinfo : EIATTR_PARAM_CBANK
	.align		4
        /*0070*/ 	.byte	0x04, 0x0a
        /*0072*/ 	.short	(.L_511 - .L_510)
	.align		4
.L_510:
        /*0074*/ 	.word	index@(.nv.constant0._Z13gpukernelHNr2ILi4EEvPdS0_S0_i)
        /*0078*/ 	.short	0x0380
        /*007a*/ 	.short	0x001c


	//----- nvinfo : EIATTR_SW_WAR
	.align		4
.L_511:
        /*007c*/ 	.byte	0x04, 0x36
        /*007e*/ 	.short	(.L_513 - .L_512)
.L_512:
        /*0080*/ 	.word	0x00000008
.L_513:


//--------------------- .nv.info._Z13gpukernelHNc2ILi8EEvPdS0_S0_i --------------------------
	.section	.nv.info._Z13gpukernelHNc2ILi8EEvPdS0_S0_i,"",@"SHT_CUDA_INFO"
	.sectionflags	@""
	.align	4


	//----- nvinfo : EIATTR_CUDA_API_VERSION
	.align		4
        /*0000*/ 	.byte	0x04, 0x37
        /*0002*/ 	.short	(.L_515 - .L_514)
.L_514:
        /*0004*/ 	.word	0x00000082


	//----- nvinfo : EIATTR_KPARAM_INFO
	.align		4
.L_515:
        /*0008*/ 	.byte	0x04, 0x17
        /*000a*/ 	.short	(.L_517 - .L_516)
.L_516:
        /*000c*/ 	.word	0x00000000
        /*0010*/ 	.short	0x0003
        /*0012*/ 	.short	0x0018
        /*0014*/ 	.byte	0x00, 0xf0, 0x11, 0x00


	//----- nvinfo : EIATTR_KPARAM_INFO
	.align		4
.L_517:
        /*0018*/ 	.byte	0x04, 0x17
        /*001a*/ 	.short	(.L_519 - .L_518)
.L_518:
        /*001c*/ 	.word	0x00000000
        /*0020*/ 	.short	0x0002
        /*0022*/ 	.short	0x0010
        /*0024*/ 	.byte	0x00, 0xf5, 0x21, 0x00


	//----- nvinfo : EIATTR_KPARAM_INFO
	.align		4
.L_519:
        /*0028*/ 	.byte	0x04, 0x17
        /*002a*/ 	.short	(.L_521 - .L_520)
.L_520:
        /*002c*/ 	.word	0x00000000
        /*0030*/ 	.short	0x0001
        /*0032*/ 	.short	0x0008
        /*0034*/ 	.byte	0x00, 0xf5, 0x21, 0x00


	//----- nvinfo : EIATTR_KPARAM_INFO
	.align		4
.L_521:
        /*0038*/ 	.byte	0x04, 0x17
        /*003a*/ 	.short	(.L_523 - .L_522)
.L_522:
        /*003c*/ 	.word	0x00000000
        /*0040*/ 	.short	0x0000
        /*0042*/ 	.short	0x0000
        /*0044*/ 	.byte	0x00, 0xf5, 0x21, 0x00


	//----- nvinfo : EIATTR_SPARSE_MMA_MASK
	.align		4
.L_523:
        /*0048*/ 	.byte	0x03, 0x50
        /*004a*/ 	.short	0x0000


	//----- nvinfo : EIATTR_MAXREG_COUNT
	.align		4
        /*004c*/ 	.byte	0x03, 0x1b
        /*004e*/ 	.short	0x00ff


	//----- nvinfo : EIATTR_MERCURY_ISA_VERSION
	.align		4
        /*0050*/ 	.byte	0x03, 0x5f
        /*0052*/ 	.short	0x0101


	//----- nvinfo : EIATTR_VRC_CTA_INIT_COUNT
	.align		4
        /*0054*/ 	.byte	0x02, 0x4a
	.zero		1
	.zero		1


	//----- nvinfo : EIATTR_EXIT_INSTR_OFFSETS
	.align		4
        /*0058*/ 	.byte	0x04, 0x1c
        /*005a*/ 	.short	(.L_525 - .L_524)


	//   ....[0]....
.L_524:
        /*005c*/ 	.word	0x00000030


	//   ....[1]....
        /*0060*/ 	.word	0x00000300


	//----- nvinfo : EIATTR_CRS_STACK_SIZE
	.align		4
.L_525:
        /*0064*/ 	.byte	0x04, 0x1e
        /*0066*/ 	.short	(.L_527 - .L_526)
.L_526:
        /*0068*/ 	.word	0x00000000


	//----- nvinfo : EIATTR_CBANK_PARAM_SIZE
	.align		4
.L_527:
        /*006c*/ 	.byte	0x03, 0x19
        /*006e*/ 	.short	0x001c


	//----- nvinfo : EIATTR_PARAM_CBANK
	.align		4
        /*0070*/ 	.byte	0x04, 0x0a
        /*0072*/ 	.short	(.L_529 - .L_528)
	.align		4
.L_528:
        /*0074*/ 	.word	index@(.nv.constant0._Z13gpukernelHNc2ILi8EEvPdS0_S0_i)
        /*0078*/ 	.short	0x0380
        /*007a*/ 	.short	0x001c


	//----- nvinfo : EIATTR_SW_WAR
	.align		4
.L_529:
        /*007c*/ 	.byte	0x04, 0x36
        /*007e*/ 	.short	(.L_531 - .L_530)
.L_530:
        /*0080*/ 	.word	0x00000008
.L_531:


//--------------------- .nv.info._Z13gpukernelHNr2ILi8EEvPdS0_S0_i --------------------------
	.section	.nv.info._Z13gpukernelHNr2ILi8EEvPdS0_S0_i,"",@"SHT_CUDA_INFO"
	.sectionflags	@""
	.align	4


	//----- nvinfo : EIATTR_CUDA_API_VERSION
	.align		4
        /*0000*/ 	.byte	0x04, 0x37
        /*0002*/ 	.short	(.L_533 - .L_532)
.L_532:
        /*0004*/ 	.word	0x00000082


	//----- nvinfo : EIATTR_KPARAM_INFO
	.align		4
.L_533:
        /*0008*/ 	.byte	0x04, 0x17
        /*000a*/ 	.short	(.L_535 - .L_534)
.L_534:
        /*000c*/ 	.word	0x00000000
        /*0010*/ 	.short	0x0003
        /*0012*/ 	.short	0x0018
        /*0014*/ 	.byte	0x00, 0xf0, 0x11, 0x00


	//----- nvinfo : EIATTR_KPARAM_INFO
	.align		4
.L_535:
        /*0018*/ 	.byte	0x04, 0x17
        /*001a*/ 	.short	(.L_537 - .L_536)
.L_536:
        /*001c*/ 	.word	0x00000000
        /*0020*/ 	.short	0x0002
        /*0022*/ 	.short	0x0010
        /*0024*/ 	.byte	0x00, 0xf5, 0x21, 0x00


	//----- nvinfo : EIATTR_KPARAM_INFO
	.align		4
.L_537:
        /*0028*/ 	.byte	0x04, 0x17
        /*002a*/ 	.short	(.L_539 - .L_538)
.L_538:
        /*002c*/ 	.word	0x00000000
        /*0030*/ 	.short	0x0001
        /*0032*/ 	.short	0x0008
        /*0034*/ 	.byte	0x00, 0xf5, 0x21, 0x00


	//----- nvinfo : EIATTR_KPARAM_INFO
	.align		4
.L_539:
        /*0038*/ 	.byte	0x04, 0x17
        /*003a*/ 	.short	(.L_541 - .L_540)
.L_540:
        /*003c*/ 	.word	0x00000000
        /*0040*/ 	.short	0x0000
        /*0042*/ 	.short	0x0000
        /*0044*/ 	.byte	0x00, 0xf5, 0x21, 0x00


	//----- nvinfo : EIATTR_SPARSE_MMA_MASK
	.align		4
.L_541:
        /*0048*/ 	.byte	0x03, 0x50
        /*004a*/ 	.short	0x0000


	//----- nvinfo : EIATTR_MAXREG_COUNT
	.align		4
        /*004c*/ 	.byte	0x03, 0x1b
        /*004e*/ 	.short	0x00ff


	//----- nvinfo : EIATTR_MERCURY_ISA_VERSION
	.align		4
        /*0050*/ 	.byte	0x03, 0x5f
        /*0052*/ 	.short	0x0101


	//----- nvinfo : EIATTR_VRC_CTA_INIT_COUNT
	.align		4
        /*0054*/ 	.byte	0x02, 0x4a
	.zero		1
	.zero		1


	//----- nvinfo : EIATTR_EXIT_INSTR_OFFSETS
	.align		4
        /*0058*/ 	.byte	0x04, 0x1c
        /*005a*/ 	.short	(.L_543 - .L_542)


	//   ....[0]....
.L_542:
        /*005c*/ 	.word	0x00000030


	//   ....[1]....
        /*0060*/ 	.word	0x00000480


	//----- nvinfo : EIATTR_CRS_STACK_SIZE
	.align		4
.L_543:
        /*0064*/ 	.byte	0x04, 0x1e
        /*0066*/ 	.short	(.L_545 - .L_544)
.L_544:
        /*0068*/ 	.word	0x00000000


	//----- nvinfo : EIATTR_CBANK_PARAM_SIZE
	.align		4
.L_545:
        /*006c*/ 	.byte	0x03, 0x19
        /*006e*/ 	.short	0x001c


	//----- nvinfo : EIATTR_PARAM_CBANK
	.align		4
        /*0070*/ 	.byte	0x04, 0x0a
        /*0072*/ 	.short	(.L_547 - .L_546)
	.align		4
.L_546:
        /*0074*/ 	.word	index@(.nv.constant0._Z13gpukernelHNr2ILi8EEvPdS0_S0_i)
        /*0078*/ 	.short	0x0380
        /*007a*/ 	.short	0x001c


	//----- nvinfo : EIATTR_SW_WAR
	.align		4
.L_547:
        /*007c*/ 	.byte	0x04, 0x36
        /*007e*/ 	.short	(.L_549 - .L_548)
.L_548:
        /*0080*/ 	.word	0x00000008
.L_549:


//--------------------- .nv.info._Z13gpukernelHNc2ILi16EEvPdS0_S0_i --------------------------
	.section	.nv.info._Z13gpukernelHNc2ILi16EEvPdS0_S0_i,"",@"SHT_CUDA_INFO"
	.sectionflags	@""
	.align	4


	//----- nvinfo : EIATTR_CUDA_API_VERSION
	.align		4
        /*0000*/ 	.byte	0x04, 0x37
        /*0002*/ 	.short	(.L_551 - .L_550)
.L_550:
        /*0004*/ 	.word	0x00000082


	//----- nvinfo : EIATTR_KPARAM_INFO
	.align		4
.L_551:
        /*0008*/ 	.byte	0x04, 0x17
        /*000a*/ 	.short	(.L_553 - .L_552)
.L_552:
        /*000c*/ 	.word	0x00000000
        /*0010*/ 	.short	0x0003
        /*0012*/ 	.short	0x0018
        /*0014*/ 	.byte	0x00, 0xf0, 0x11, 0x00


	//----- nvinfo : EIATTR_KPARAM_INFO
	.align		4
.L_553:
        /*0018*/ 	.byte	0x04, 0x17
        /*001a*/ 	.short	(.L_555 - .L_554)
.L_554:
        /*001c*/ 	.word	0x00000000
        /*0020*/ 	.short	0x0002
        /*0022*/ 	.short	0x0010
        /*0024*/ 	.byte	0x00, 0xf5, 0x21, 0x00


	//----- nvinfo : EIATTR_KPARAM_INFO
	.align		4
.L_555:
        /*0028*/ 	.byte	0x04, 0x17
        /*002a*/ 	.short	(.L_557 - .L_556)
.L_556:
        /*002c*/ 	.word	0x00000000
        /*0030*/ 	.short	0x0001
        /*0032*/ 	.short	0x0008
        /*0034*/ 	.byte	0x00, 0xf5, 0x21, 0x00


	//----- nvinfo : EIATTR_KPARAM_INFO
	.align		4
.L_557:
        /*0038*/ 	.byte	0x04, 0x17
        /*003a*/ 	.short	(.L_559 - .L_558)
.L_558:
        /*003c*/ 	.word	0x00000000
        /*0040*/ 	.short	0x0000
        /*0042*/ 	.short	0x0000
        /*0044*/ 	.byte	0x00, 0xf5, 0x21, 0x00


	//----- nvinfo : EIATTR_SPARSE_MMA_MASK
	.align		4
.L_559:
        /*0048*/ 	.byte	0x03, 0x50
        /*004a*/ 	.short	0x0000


	//----- nvinfo : EIATTR_MAXREG_COUNT
	.align		4
        /*004c*/ 	.byte	0x03, 0x1b
        /*004e*/ 	.short	0x00ff


	//----- nvinfo : EIATTR_MERCURY_ISA_VERSION
	.align		4
        /*0050*/ 	.byte	0x03, 0x5f
        /*0052*/ 	.short	0x0101


	//----- nvinfo : EIATTR_VRC_CTA_INIT_COUNT
	.align		4
        /*0054*/ 	.byte	0x02, 0x4a
	.zero		1
	.zero		1


	//----- nvinfo : EIATTR_EXIT_INSTR_OFFSETS
	.align		4
        /*0058*/ 	.byte	0x04, 0x1c
        /*005a*/ 	.short	(.L_561 - .L_560)


	//   ....[0]....
.L_560:
        /*005c*/ 	.word	0x00000030


	//   ....[1]....
        /*0060*/ 	.word	0x00000300


	//----- nvinfo : EIATTR_CRS_STACK_SIZE
	.align		4
.L_561:
        /*0064*/ 	.byte	0x04, 0x1e
        /*0066*/ 	.short	(.L_563 - .L_562)
.L_562:
        /*0068*/ 	.word	0x00000000


	//----- nvinfo : EIATTR_CBANK_PARAM_SIZE
	.align		4
.L_563:
        /*006c*/ 	.byte	0x03, 0x19
        /*006e*/ 	.short	0x001c


	//----- nvinfo : EIATTR_PARAM_CBANK
	.align		4
        /*0070*/ 	.byte	0x04, 0x0a
        /*0072*/ 	.short	(.L_565 - .L_564)
	.align		4
.L_564:
        /*0074*/ 	.word	index@(.nv.constant0._Z13gpukernelHNc2ILi16EEvPdS0_S0_i)
        /*0078*/ 	.short	0x0380
        /*007a*/ 	.short	0x001c


	//----- nvinfo : EIATTR_SW_WAR
	.align		4
.L_565:
        /*007c*/ 	.byte	0x04, 0x36
        /*007e*/ 	.short	(.L_567 - .L_566)
.L_566:
        /*0080*/ 	.word	0x00000008
.L_567:


//--------------------- .nv.info._Z13gpukernelHNr2ILi16EEvPdS0_S0_i --------------------------
	.section	.nv.info._Z13gpukernelHNr2ILi16EEvPdS0_S0_i,"",@"SHT_CUDA_INFO"
	.sectionflags	@""
	.align	4


	//----- nvinfo : EIATTR_CUDA_API_VERSION
	.align		4
        /*0000*/ 	.byte	0x04, 0x37
        /*0002*/ 	.short	(.L_569 - .L_568)
.L_568:
        /*0004*/ 	.word	0x00000082


	//----- nvinfo : EIATTR_KPARAM_INFO
	.align		4
.L_569:
        /*0008*/ 	.byte	0x04, 0x17
        /*000a*/ 	.short	(.L_571 - .L_570)
.L_570:
        /*000c*/ 	.word	0x00000000
        /*0010*/ 	.short	0x0003
        /*0012*/ 	.short	0x0018
        /*0014*/ 	.byte	0x00, 0xf0, 0x11, 0x00


	//----- nvinfo : EIATTR_KPARAM_INFO
	.align		4
.L_571:
        /*0018*/ 	.byte	0x04, 0x17
        /*001a*/ 	.short	(.L_573 - .L_572)
.L_572:
        /*001c*/ 	.word	0x00000000
        /*0020*/ 	.short	0x0002
        /*0022*/ 	.short	0x0010
        /*0024*/ 	.byte	0x00, 0xf5, 0x21, 0x00


	//----- nvinfo : EIATTR_KPARAM_INFO
	.align		4
.L_573:
        /*0028*/ 	.byte	0x04, 0x17
        /*002a*/ 	.short	(.L_575 - .L_574)
.L_574:
        /*002c*/ 	.word	0x00000000
        /*0030*/ 	.short	0x0001
        /*0032*/ 	.short	0x0008
        /*0034*/ 	.byte	0x00, 0xf5, 0x21, 0x00


	//----- nvinfo : EIATTR_KPARAM_INFO
	.align		4
.L_575:
        /*0038*/ 	.byte	0x04, 0x17
        /*003a*/ 	.short	(.L_577 - .L_576)
.L_576:
        /*003c*/ 	.word	0x00000000
        /*0040*/ 	.short	0x0000
        /*0042*/ 	.short	0x0000
        /*0044*/ 	.byte	0x00, 0xf5, 0x21, 0x00


	//----- nvinfo : EIATTR_SPARSE_MMA_MASK
	.align		4
.L_577:
        /*0048*/ 	.byte	0x03, 0x50
        /*004a*/ 	.short	0x0000


	//----- nvinfo : EIATTR_MAXREG_COUNT
	.align		4
        /*004c*/ 	.byte	0x03, 0x1b
        /*004e*/ 	.short	0x00ff


	//----- nvinfo : EIATTR_MERCURY_ISA_VERSION
	.align		4
        /*0050*/ 	.byte	0x03, 0x5f
        /*0052*/ 	.short	0x0101


	//----- nvinfo : EIATTR_VRC_CTA_INIT_COUNT
	.align		4
        /*0054*/ 	.byte	0x02, 0x4a
	.zero		1
	.zero		1


	//----- nvinfo : EIATTR_EXIT_INSTR_OFFSETS
	.align		4
        /*0058*/ 	.byte	0x04, 0x1c
        /*005a*/ 	.short	(.L_579 - .L_578)


	//   ....[0]....
.L_578:
        /*005c*/ 	.word	0x00000030


	//   ....[1]....
        /*0060*/ 	.word	0x00000680


	//----- nvinfo : EIATTR_CRS_STACK_SIZE
	.align		4
.L_579:
        /*0064*/ 	.byte	0x04, 0x1e
        /*0066*/ 	.short	(.L_581 - .L_580)
.L_580:
        /*0068*/ 	.word	0x00000000


	//----- nvinfo : EIATTR_CBANK_PARAM_SIZE
	.align		4
.L_581:
        /*006c*/ 	.byte	0x03, 0x19
        /*006e*/ 	.short	0x001c


	//----- nvinfo : EIATTR_PARAM_CBANK
	.align		4
        /*0070*/ 	.byte	0x04, 0x0a
        /*0072*/ 	.short	(.L_583 - .L_582)
	.align		4
.L_582:
        /*0074*/ 	.word	index@(.nv.constant0._Z13gpukernelHNr2ILi16EEvPdS0_S0_i)
        /*0078*/ 	.short	0x0380
        /*007a*/ 	.short	0x001c


	//----- nvinfo : EIATTR_SW_WAR
	.align		4
.L_583:
        /*007c*/ 	.byte	0x04, 0x36
        /*007e*/ 	.short	(.L_585 - .L_584)
.L_584:
        /*0080*/ 	.word	0x00000008
.L_585:


//--------------------- .nv.info._Z13gpukernelHNc2ILi32EEvPdS0_S0_i --------------------------
	.section	.nv.info._Z13gpukernelHNc2ILi32EEvPdS0_S0_i,"",@"SHT_CUDA_INFO"
	.sectionflags	@""
	.align	4


	//----- nvinfo : EIATTR_CUDA_API_VERSION
	.align		4
        /*0000*/ 	.byte	0x04, 0x37
        /*0002*/ 	.short	(.L_587 - .L_586)
.L_586:
        /*0004*/ 	.word	0x00000082


	//----- nvinfo : EIATTR_KPARAM_INFO
	.align		4
.L_587:
        /*0008*/ 	.byte	0x04, 0x17
        /*000a*/ 	.short	(.L_589 - .L_588)
.L_588:
        /*000c*/ 	.word	0x00000000
        /*0010*/ 	.short	0x0003
        /*0012*/ 	.short	0x0018
        /*0014*/ 	.byte	0x00, 0xf0, 0x11, 0x00


	//----- nvinfo : EIATTR_KPARAM_INFO
	.align		4
.L_589:
        /*0018*/ 	.byte	0x04, 0x17
        /*001a*/ 	.short	(.L_591 - .L_590)
.L_590:
        /*001c*/ 	.word	0x00000000
        /*0020*/ 	.short	0x0002
        /*0022*/ 	.short	0x0010
        /*0024*/ 	.byte	0x00, 0xf5, 0x21, 0x00


	//----- nvinfo : EIATTR_KPARAM_INFO
	.align		4
.L_591:
        /*0028*/ 	.byte	0x04, 0x17
        /*002a*/ 	.short	(.L_593 - .L_592)
.L_592:
        /*002c*/ 	.word	0x00000000
        /*0030*/ 	.short	0x0001
        /*0032*/ 	.short	0x0008
        /*0034*/ 	.byte	0x00, 0xf5, 0x21, 0x00


	//----- nvinfo : EIATTR_KPARAM_INFO
	.align		4
.L_593:
        /*0038*/ 	.byte	0x04, 0x17
        /*003a*/ 	.short	(.L_595 - .L_594)
.L_594:
        /*003c*/ 	.word	0x00000000
        /*0040*/ 	.short	0x0000
        /*0042*/ 	.short	0x0000
        /*0044*/ 	.byte	0x00, 0xf5, 0x21, 0x00


	//----- nvinfo : EIATTR_SPARSE_MMA_MASK
	.align		4
.L_595:
        /*0048*/ 	.byte	0x03, 0x50
        /*004a*/ 	.short	0x0000


	//----- nvinfo : EIATTR_MAXREG_COUNT
	.align		4
        /*004c*/ 	.byte	0x03, 0x1b
        /*004e*/ 	.short	0x00ff


	//----- nvinfo : EIATTR_MERCURY_ISA_VERSION
	.align		4
        /*0050*/ 	.byte	0x03, 0x5f
        /*0052*/ 	.short	0x0101


	//----- nvinfo : EIATTR_VRC_CTA_INIT_COUNT
	.align		4
        /*0054*/ 	.byte	0x02, 0x4a
	.zero		1
	.zero		1


	//----- nvinfo : EIATTR_EXIT_INSTR_OFFSETS
	.align		4
        /*0058*/ 	.byte	0x04, 0x1c
        /*005a*/ 	.short	(.L_597 - .L_596)


	//   ....[0]....
.L_596:
        /*005c*/ 	.word	0x00000030


	//   ....[1]....
        /*0060*/ 	.word	0x00000760


	//----- nvinfo : EIATTR_CRS_STACK_SIZE
	.align		4
.L_597:
        /*0064*/ 	.byte	0x04, 0x1e
        /*0066*/ 	.short	(.L_599 - .L_598)
.L_598:
        /*0068*/ 	.word	0x00000000


	//----- nvinfo : EIATTR_CBANK_PARAM_SIZE
	.align		4
.L_599:
        /*006c*/ 	.byte	0x03, 0x19
        /*006e*/ 	.short	0x001c


	//----- nvinfo : EIATTR_PARAM_CBANK
	.align		4
        /*0070*/ 	.byte	0x04, 0x0a
        /*0072*/ 	.short	(.L_601 - .L_600)
	.align		4
.L_600:
        /*0074*/ 	.word	index@(.nv.constant0._Z13gpukernelHNc2ILi32EEvPdS0_S0_i)
        /*0078*/ 	.short	0x0380
        /*007a*/ 	.short	0x001c


	//----- nvinfo : EIATTR_SW_WAR
	.align		4
.L_601:
        /*007c*/ 	.byte	0x04, 0x36
        /*007e*/ 	.short	(.L_603 - .L_602)
.L_602:
        /*0080*/ 	.word	0x00000008
.L_603:


//--------------------- .nv.info._Z13gpukernelHNr2ILi32EEvPdS0_S0_i --------------------------
	.section	.nv.info._Z13gpukernelHNr2ILi32EEvPdS0_S0_i,"",@"SHT_CUDA_INFO"
	.sectionflags	@""
	.align	4


	//----- nvinfo : EIATTR_CUDA_API_VERSION
	.align		4
        /*0000*/ 	.byte	0x04, 0x37
        /*0002*/ 	.short	(.L_605 - .L_604)
.L_604:
        /*0004*/ 	.word	0x00000082


	//----- nvinfo : EIATTR_KPARAM_INFO
	.align		4
.L_605:
        /*0008*/ 	.byte	0x04, 0x17
        /*000a*/ 	.short	(.L_607 - .L_606)
.L_606:
        /*000c*/ 	.word	0x00000000
        /*0010*/ 	.short	0x0003
        /*0012*/ 	.short	0x0018
        /*0014*/ 	.byte	0x00, 0xf0, 0x11, 0x00


	//----- nvinfo : EIATTR_KPARAM_INFO
	.align		4
.L_607:
        /*0018*/ 	.byte	0x04, 0x17
        /*001a*/ 	.short	(.L_609 - .L_608)
.L_608:
        /*001c*/ 	.word	0x00000000
        /*0020*/ 	.short	0x0002
        /*0022*/ 	.short	0x0010
        /*0024*/ 	.byte	0x00, 0xf5, 0x21, 0x00


	//----- nvinfo : EIATTR_KPARAM_INFO
	.align		4
.L_609:
        /*0028*/ 	.byte	0x04, 0x17
        /*002a*/ 	.short	(.L_611 - .L_610)
.L_610:
        /*002c*/ 	.word	0x00000000
        /*0030*/ 	.short	0x0001
        /*0032*/ 	.short	0x0008
        /*0034*/ 	.byte	0x00, 0xf5, 0x21, 0x00


	//----- nvinfo : EIATTR_KPARAM_INFO
	.align		4
.L_611:
        /*0038*/ 	.byte	0x04, 0x17
        /*003a*/ 	.short	(.L_613 - .L_612)
.L_612:
        /*003c*/ 	.word	0x00000000
        /*0040*/ 	.short	0x0000
        /*0042*/ 	.short	0x0000
        /*0044*/ 	.byte	0x00, 0xf5, 0x21, 0x00


	//----- nvinfo : EIATTR_SPARSE_MMA_MASK
	.align		4
.L_613:
        /*0048*/ 	.byte	0x03, 0x50
        /*004a*/ 	.short	0x0000


	//----- nvinfo : EIATTR_MAXREG_COUNT
	.align		4
        /*004c*/ 	.byte	0x03, 0x1b
        /*004e*/ 	.short	0x00ff


	//----- nvinfo : EIATTR_MERCURY_ISA_VERSION
	.align		4
        /*0050*/ 	.byte	0x03, 0x5f
        /*0052*/ 	.short	0x0101


	//----- nvinfo : EIATTR_VRC_CTA_INIT_COUNT
	.align		4
        /*0054*/ 	.byte	0x02, 0x4a
	.zero		1
	.zero		1


	//----- nvinfo : EIATTR_EXIT_INSTR_OFFSETS
	.align		4
        /*0058*/ 	.byte	0x04, 0x1c
        /*005a*/ 	.short	(.L_615 - .L_614)


	//   ....[0]....
.L_614:
        /*005c*/ 	.word	0x00000030


	//   ....[1]....
        /*0060*/ 	.word	0x00000a60


	//----- nvinfo : EIATTR_CRS_STACK_SIZE
	.align		4
.L_615:
        /*0064*/ 	.byte	0x04, 0x1e
        /*0066*/ 	.short	(.L_617 - .L_616)
.L_616:
        /*0068*/ 	.word	0x00000000


	//----- nvinfo : EIATTR_CBANK_PARAM_SIZE
	.align		4
.L_617:
        /*006c*/ 	.byte	0x03, 0x19
        /*006e*/ 	.short	0x001c


	//----- nvinfo : EIATTR_PARAM_CBANK
	.align		4
        /*0070*/ 	.byte	0x04, 0x0a
        /*0072*/ 	.short	(.L_619 - .L_618)
	.align		4
.L_618:
        /*0074*/ 	.word	index@(.nv.constant0._Z13gpukernelHNr2ILi32EEvPdS0_S0_i)
        /*0078*/ 	.short	0x0380
        /*007a*/ 	.short	0x001c


	//----- nvinfo : EIATTR_SW_WAR
	.align		4
.L_619:
        /*007c*/ 	.byte	0x04, 0x36
        /*007e*/ 	.short	(.L_621 - .L_620)
.L_620:
        /*0080*/ 	.word	0x00000008
.L_621:


//--------------------- .nv.info._Z12gpukernelHNcILi1EEvPdS0_S0_i --------------------------
	.section	.nv.info._Z12gpukernelHNcILi1EEvPdS0_S0_i,"",@"SHT_CUDA_INFO"
	.sectionflags	@""
	.align	4


	//----- nvinfo : EIATTR_CUDA_API_VERSION
	.align		4
        /*0000*/ 	.byte	0x04, 0x37
        /*0002*/ 	.short	(.L_623 - .L_622)
.L_622:
        /*0004*/ 	.word	0x00000082


	//----- nvinfo : EIATTR_KPARAM_INFO
	.align		4
.L_623:
        /*0008*/ 	.byte	0x04, 0x17
        /*000a*/ 	.short	(.L_625 - .L_624)
.L_624:
        /*000c*/ 	.word	0x00000000
        /*0010*/ 	.short	0x0003
        /*0012*/ 	.short	0x0018
        /*0014*/ 	.byte	0x00, 0xf0, 0x11, 0x00


	//----- nvinfo : EIATTR_KPARAM_INFO
	.align		4
.L_625:
        /*0018*/ 	.byte	0x04, 0x17
        /*001a*/ 	.short	(.L_627 - .L_626)
.L_626:
        /*001c*/ 	.word	0x00000000
        /*0020*/ 	.short	0x0002
        /*0022*/ 	.short	0x0010
        /*0024*/ 	.byte	0x00, 0xf5, 0x21, 0x00


	//----- nvinfo : EIATTR_KPARAM_INFO
	.align		4
.L_627:
        /*0028*/ 	.byte	0x04, 0x17
        /*002a*/ 	.short	(.L_629 - .L_628)
.L_628:
        /*002c*/ 	.word	0x00000000
        /*0030*/ 	.short	0x0001
        /*0032*/ 	.short	0x0008
        /*0034*/ 	.byte	0x00, 0xf5, 0x21, 0x00


	//----- nvinfo : EIATTR_KPARAM_INFO
	.align		4
.L_629:
        /*0038*/ 	.byte	0x04, 0x17
        /*003a*/ 	.short	(.L_631 - .L_630)
.L_630:
        /*003c*/ 	.word	0x00000000
        /*0040*/ 	.short	0x0000
        /*0042*/ 	.short	0x0000
        /*0044*/ 	.byte	0x00, 0xf5, 0x21, 0x00


	//----- nvinfo : EIATTR_SPARSE_MMA_MASK
	.align		4
.L_631:
        /*0048*/ 	.byte	0x03, 0x50
        /*004a*/ 	.short	0x0000


	//----- nvinfo : EIATTR_MAXREG_COUNT
	.align		4
        /*004c*/ 	.byte	0x03, 0x1b
        /*004e*/ 	.short	0x00ff


	//----- nvinfo : EIATTR_MERCURY_ISA_VERSION
	.align		4
        /*0050*/ 	.byte	0x03, 0x5f
        /*0052*/ 	.short	0x0101


	//----- nvinfo : EIATTR_VRC_CTA_INIT_COUNT
	.align		4
        /*0054*/ 	.byte	0x02, 0x4a
	.zero		1
	.zero		1


	//----- nvinfo : EIATTR_EXIT_INSTR_OFFSETS
	.align		4
        /*0058*/ 	.byte	0x04, 0x1c
        /*005a*/ 	.short	(.L_633 - .L_632)


	//   ....[0]....
.L_632:
        /*005c*/ 	.word	0x00000030


	//   ....[1]....
        /*0060*/ 	.word	0x00000d00


	//----- nvinfo : EIATTR_CBANK_PARAM_SIZE
	.align		4
.L_633:
        /*0064*/ 	.byte	0x03, 0x19
        /*0066*/ 	.short	0x001c


	//----- nvinfo : EIATTR_PARAM_CBANK
	.align		4
        /*0068*/ 	.byte	0x04, 0x0a
        /*006a*/ 	.short	(.L_635 - .L_634)
	.align		4
.L_634:
        /*006c*/ 	.word	index@(.nv.constant0._Z12gpukernelHNcILi1EEvPdS0_S0_i)
        /*0070*/ 	.short	0x0380
        /*0072*/ 	.short	0x001c


	//----- nvinfo : EIATTR_SW_WAR
	.align		4
.L_635:
        /*0074*/ 	.byte	0x04, 0x36
        /*0076*/ 	.short	(.L_637 - .L_636)
.L_636:
        /*0078*/ 	.word	0x00000008
.L_637:


//--------------------- .nv.info._Z12gpukernelHNrILi1EEvPdS0_S0_i --------------------------
	.section	.nv.info._Z12gpukernelHNrILi1EEvPdS0_S0_i,"",@"SHT_CUDA_INFO"
	.sectionflags	@""
	.align	4


	//----- nvinfo : EIATTR_CUDA_API_VERSION
	.align		4
        /*0000*/ 	.byte	0x04, 0x37
        /*0002*/ 	.short	(.L_639 - .L_638)
.L_638:
        /*0004*/ 	.word	0x00000082


	//----- nvinfo : EIATTR_KPARAM_INFO
	.align		4
.L_639:
        /*0008*/ 	.byte	0x04, 0x17
        /*000a*/ 	.short	(.L_641 - .L_640)
.L_640:
        /*000c*/ 	.word	0x00000000
        /*0010*/ 	.short	0x0003
        /*0012*/ 	.short	0x0018
        /*0014*/ 	.byte	0x00, 0xf0, 0x11, 0x00


	//----- nvinfo : EIATTR_KPARAM_INFO
	.align		4
.L_641:
        /*0018*/ 	.byte	0x04, 0x17
        /*001a*/ 	.short	(.L_643 - .L_642)
.L_642:
        /*001c*/ 	.word	0x00000000
        /*0020*/ 	.short	0x0002
        /*0022*/ 	.short	0x0010
        /*0024*/ 	.byte	0x00, 0xf5, 0x21, 0x00


	//----- nvinfo : EIATTR_KPARAM_INFO
	.align		4
.L_643:
        /*0028*/ 	.byte	0x04, 0x17
        /*002a*/ 	.short	(.L_645 - .L_644)
.L_644:
        /*002c*/ 	.word	0x00000000
        /*0030*/ 	.short	0x0001
        /*0032*/ 	.short	0x0008
        /*0034*/ 	.byte	0x00, 0xf5, 0x21, 0x00


	//----- nvinfo : EIATTR_KPARAM_INFO
	.align		4
.L_645:
        /*0038*/ 	.byte	0x04, 0x17
        /*003a*/ 	.short	(.L_647 - .L_646)
.L_646:
        /*003c*/ 	.word	0x00000000
        /*0040*/ 	.short	0x0000
        /*0042*/ 	.short	0x0000
        /*0044*/ 	.byte	0x00, 0xf5, 0x21, 0x00


	//----- nvinfo : EIATTR_SPARSE_MMA_MASK
	.align		4
.L_647:
        /*0048*/ 	.byte	0x03, 0x50
        /*004a*/ 	.short	0x0000


	//----- nvinfo : EIATTR_MAXREG_COUNT
	.align		4
        /*004c*/ 	.byte	0x03, 0x1b
        /*004e*/ 	.short	0x00ff


	//----- nvinfo : EIATTR_MERCURY_ISA_VERSION
	.align		4
        /*0050*/ 	.byte	0x03, 0x5f
        /*0052*/ 	.short	0x0101


	//----- nvinfo : EIATTR_VRC_CTA_INIT_COUNT
	.align		4
        /*0054*/ 	.byte	0x02, 0x4a
	.zero		1
	.zero		1


	//----- nvinfo : EIATTR_EXIT_INSTR_OFFSETS
	.align		4
        /*0058*/ 	.byte	0x04, 0x1c
        /*005a*/ 	.short	(.L_649 - .L_648)


	//   ....[0]....
.L_648:
        /*005c*/ 	.word	0x00000030


	//   ....[1]....
        /*0060*/ 	.word	0x00000d00


	//----- nvinfo : EIATTR_CBANK_PARAM_SIZE
	.align		4
.L_649:
        /*0064*/ 	.byte	0x03, 0x19
        /*0066*/ 	.short	0x001c


	//----- nvinfo : EIATTR_PARAM_CBANK
	.align		4
        /*0068*/ 	.byte	0x04, 0x0a
        /*006a*/ 	.short	(.L_651 - .L_650)
	.align		4
.L_650:
        /*006c*/ 	.word	index@(.nv.constant0._Z12gpukernelHNrILi1EEvPdS0_S0_i)
        /*0070*/ 	.short	0x0380
        /*0072*/ 	.short	0x001c


	//----- nvinfo : EIATTR_SW_WAR
	.align		4
.L_651:
        /*0074*/ 	.byte	0x04, 0x36
        /*0076*/ 	.short	(.L_653 - .L_652)
.L_652:
        /*0078*/ 	.word	0x00000008
.L_653:


//--------------------- .nv.info._Z12gpukernelHNcILi2EEvPdS0_S0_i --------------------------
	.section	.nv.info._Z12gpukernelHNcILi2EEvPdS0_S0_i,"",@"SHT_CUDA_INFO"
	.sectionflags	@""
	.align	4


	//----- nvinfo : EIATTR_CUDA_API_VERSION
	.align		4
        /*0000*/ 	.byte	0x04, 0x37
        /*0002*/ 	.short	(.L_655 - .L_654)
.L_654:
        /*0004*/ 	.word	0x00000082


	//----- nvinfo : EIATTR_KPARAM_INFO
	.align		4
.L_655:
        /*0008*/ 	.byte	0x04, 0x17
        /*000a*/ 	.short	(.L_657 - .L_656)
.L_656:
        /*000c*/ 	.word	0x00000000
        /*0010*/ 	.short	0x0003
        /*0012*/ 	.short	0x0018
        /*0014*/ 	.byte	0x00, 0xf0, 0x11, 0x00


	//----- nvinfo : EIATTR_KPARAM_INFO
	.align		4
.L_657:
        /*0018*/ 	.byte	0x04, 0x17
        /*001a*/ 	.short	(.L_659 - .L_658)
.L_658:
        /*001c*/ 	.word	0x00000000
        /*0020*/ 	.short	0x0002
        /*0022*/ 	.short	0x0010
        /*0024*/ 	.byte	0x00, 0xf5, 0x21, 0x00


	//----- nvinfo : EIATTR_KPARAM_INFO
	.align		4
.L_659:
        /*0028*/ 	.byte	0x04, 0x17
        /*002a*/ 	.short	(.L_661 - .L_660)
.L_660:
        /*002c*/ 	.word	0x00000000
        /*0030*/ 	.short	0x0001
        /*0032*/ 	.short	0x0008
        /*0034*/ 	.byte	0x00, 0xf5, 0x21, 0x00


	//----- nvinfo : EIATTR_KPARAM_INFO
	.align		4
.L_661:
        /*0038*/ 	.byte	0x04, 0x17
        /*003a*/ 	.short	(.L_663 - .L_662)
.L_662:
        /*003c*/ 	.word	0x00000000
        /*0040*/ 	.short	0x0000
        /*0042*/ 	.short	0x0000
        /*0044*/ 	.byte	0x00, 0xf5, 0x21, 0x00


	//----- nvinfo : EIATTR_SPARSE_MMA_MASK
	.align		4
.L_663:
        /*0048*/ 	.byte	0x03, 0x50
        /*004a*/ 	.short	0x0000


	//----- nvinfo : EIATTR_MAXREG_COUNT
	.align		4
        /*004c*/ 	.byte	0x03, 0x1b
        /*004e*/ 	.short	0x00ff


	//----- nvinfo : EIATTR_MERCURY_ISA_VERSION
	.align		4
        /*0050*/ 	.byte	0x03, 0x5f
        /*0052*/ 	.short	0x0101


	//----- nvinfo : EIATTR_VRC_CTA_INIT_COUNT
	.align		4
        /*0054*/ 	.byte	0x02, 0x4a
	.zero		1
	.zero		1


	//----- nvinfo : EIATTR_EXIT_INSTR_OFFSETS
	.align		4
        /*0058*/ 	.byte	0x04, 0x1c
        /*005a*/ 	.short	(.L_665 - .L_664)


	//   ....[0]....
.L_664:
        /*005c*/ 	.word	0x00000030


	//   ....[1]....
        /*0060*/ 	.word	0x00001090


	//----- nvinfo : EIATTR_CRS_STACK_SIZE
	.align		4
.L_665:
        /*0064*/ 	.byte	0x04, 0x1e
        /*0066*/ 	.short	(.L_667 - .L_666)
.L_666:
        /*0068*/ 	.word	0x00000000


	//----- nvinfo : EIATTR_CBANK_PARAM_SIZE
	.align		4
.L_667:
        /*006c*/ 	.byte	0x03, 0x19
        /*006e*/ 	.short	0x001c


	//----- nvinfo : EIATTR_PARAM_CBANK
	.align		4
        /*0070*/ 	.byte	0x04, 0x0a
        /*0072*/ 	.short	(.L_669 - .L_668)
	.align		4
.L_668:
        /*0074*/ 	.word	index@(.nv.constant0._Z12gpukernelHNcILi2EEvPdS0_S0_i)
        /*0078*/ 	.short	0x0380
        /*007a*/ 	.short	0x001c


	//----- nvinfo : EIATTR_SW_WAR
	.align		4
.L_669:
        /*007c*/ 	.byte	0x04, 0x36
        /*007e*/ 	.short	(.L_671 - .L_670)
.L_670:
        /*0080*/ 	.word	0x00000008
.L_671:


//--------------------- .nv.info._Z12gpukernelHNrILi2EEvPdS0_S0_i --------------------------
	.section	.nv.info._Z12gpukernelHNrILi2EEvPdS0_S0_i,"",@"SHT_CUDA_INFO"
	.sectionflags	@""
	.align	4


	//----- nvinfo : EIATTR_CUDA_API_VERSION
	.align		4
        /*0000*/ 	.byte	0x04, 0x37
        /*0002*/ 	.short	(.L_673 - .L_672)
.L_672:
        /*0004*/ 	.word	0x00000082


	//----- nvinfo : EIATTR_KPARAM_INFO
	.align		4
.L_673:
        /*0008*/ 	.byte	0x04, 0x17
        /*000a*/ 	.short	(.L_675 - .L_674)
.L_674:
        /*000c*/ 	.word	0x00000000
        /*0010*/ 	.short	0x0003
        /*0012*/ 	.short	0x0018
        /*0014*/ 	.byte	0x00, 0xf0, 0x11, 0x00


	//----- nvinfo : EIATTR_KPARAM_INFO
	.align		4
.L_675:
        /*0018*/ 	.byte	0x04, 0x17
        /*001a*/ 	.short	(.L_677 - .L_676)
.L_676:
        /*001c*/ 	.word	0x00000000
        /*0020*/ 	.short	0x0002
        /*0022*/ 	.short	0x0010
        /*0024*/ 	.byte	0x00, 0xf5, 0x21, 0x00


	//----- nvinfo : EIATTR_KPARAM_INFO
	.align		4
.L_677:
        /*0028*/ 	.byte	0x04, 0x17
        /*002a*/ 	.short	(.L_679 - .L_678)
.L_678:
        /*002c*/ 	.word	0x00000000
        /*0030*/ 	.short	0x0001
        /*0032*/ 	.short	0x0008
        /*0034*/ 	.byte	0x00, 0xf5, 0x21, 0x00


	//----- nvinfo : EIATTR_KPARAM_INFO
	.align		4
.L_679:
        /*0038*/ 	.byte	0x04, 0x17
        /*003a*/ 	.short	(.L_681 - .L_680)
.L_680:
        /*003c*/ 	.word	0x00000000
        /*0040*/ 	.short	0x0000
        /*0042*/ 	.short	0x0000
        /*0044*/ 	.byte	0x00, 0xf5, 0x21, 0x00


	//----- nvinfo : EIATTR_SPARSE_MMA_MASK
	.align		4
.L_681:
        /*0048*/ 	.byte	0x03, 0x50
        /*004a*/ 	.short	0x0000


	//----- nvinfo : EIATTR_MAXREG_COUNT
	.align		4
        /*004c*/ 	.byte	0x03, 0x1b
        /*004e*/ 	.short	0x00ff


	//----- nvinfo : EIATTR_MERCURY_ISA_VERSION
	.align		4
        /*0050*/ 	.byte	0x03, 0x5f
        /*0052*/ 	.short	0x0101


	//----- nvinfo : EIATTR_VRC_CTA_INIT_COUNT
	.align		4
        /*0054*/ 	.byte	0x02, 0x4a
	.zero		1
	.zero		1


	//----- nvinfo : EIATTR_EXIT_INSTR_OFFSETS
	.align		4
        /*0058*/ 	.byte	0x04, 0x1c
        /*005a*/ 	.short	(.L_683 - .L_682)


	//   ....[0]....
.L_682:
        /*005c*/ 	.word	0x00000030


	//   ....[1]....
        /*0060*/ 	.word	0x00000b90


	//----- nvinfo : EIATTR_CRS_STACK_SIZE
	.align		4
.L_683:
        /*0064*/ 	.byte	0x04, 0x1e
        /*0066*/ 	.short	(.L_685 - .L_684)
.L_684:
        /*0068*/ 	.word	0x00000000


	//----- nvinfo : EIATTR_CBANK_PARAM_SIZE
	.align		4
.L_685:
        /*006c*/ 	.byte	0x03, 0x19
        /*006e*/ 	.short	0x001c


	//----- nvinfo : EIATTR_PARAM_CBANK
	.align		4
        /*0070*/ 	.byte	0x04, 0x0a
        /*0072*/ 	.short	(.L_687 - .L_686)
	.align		4
.L_686:
        /*0074*/ 	.word	index@(.nv.constant0._Z12gpukernelHNrILi2EEvPdS0_S0_i)
        /*0078*/ 	.short	0x0380
        /*007a*/ 	.short	0x001c


	//----- nvinfo : EIATTR_SW_WAR
	.align		4
.L_687:
        /*007c*/ 	.byte	0x04, 0x36
        /*007e*/ 	.short	(.L_689 - .L_688)
.L_688:
        /*0080*/ 	.word	0x00000008
.L_689:


//--------------------- .nv.info._Z12gpukernelHNcILi4EEvPdS0_S0_i --------------------------
	.section	.nv.info._Z12gpukernelHNcILi4EEvPdS0_S0_i,"",@"SHT_CUDA_INFO"
	.sectionflags	@""
	.align	4


	//----- nvinfo : EIATTR_CUDA_API_VERSION
	.align		4
        /*0000*/ 	.byte	0x04, 0x37
        /*0002*/ 	.short	(.L_691 - .L_690)
.L_690:
        /*0004*/ 	.word	0x00000082


	//----- nvinfo : EIATTR_KPARAM_INFO
	.align		4
.L_691:
        /*0008*/ 	.byte	0x04, 0x17
        /*000a*/ 	.short	(.L_693 - .L_692)
.L_692:
        /*000c*/ 	.word	0x00000000
        /*0010*/ 	.short	0x0003
        /*0012*/ 	.short	0x0018
        /*0014*/ 	.byte	0x00, 0xf0, 0x11, 0x00


	//----- nvinfo : EIATTR_KPARAM_INFO
	.align		4
.L_693:
        /*0018*/ 	.byte	0x04, 0x17
        /*001a*/ 	.short	(.L_695 - .L_694)
.L_694:
        /*001c*/ 	.word	0x00000000
        /*0020*/ 	.short	0x0002
        /*0022*/ 	.short	0x0010
        /*0024*/ 	.byte	0x00, 0xf5, 0x21, 0x00


	//----- nvinfo : EIATTR_KPARAM_INFO
	.align		4
.L_695:
        /*0028*/ 	.byte	0x04, 0x17
        /*002a*/ 	.short	(.L_697 - .L_696)
.L_696:
        /*002c*/ 	.word	0x00000000
        /*0030*/ 	.short	0x0001
        /*0032*/ 	.short	0x0008
        /*0034*/ 	.byte	0x00, 0xf5, 0x21, 0x00


	//----- nvinfo : EIATTR_KPARAM_INFO
	.align		4
.L_697:
        /*0038*/ 	.byte	0x04, 0x17
        /*003a*/ 	.short	(.L_699 - .L_698)
.L_698:
        /*003c*/ 	.word	0x00000000
        /*0040*/ 	.short	0x0000
        /*0042*/ 	.short	0x0000
        /*0044*/ 	.byte	0x00, 0xf5, 0x21, 0x00


	//----- nvinfo : EIATTR_SPARSE_MMA_MASK
	.align		4
.L_699:
        /*0048*/ 	.byte	0x03, 0x50
        /*004a*/ 	.short	0x0000


	//----- nvinfo : EIATTR_MAXREG_COUNT
	.align		4
        /*004c*/ 	.byte	0x03, 0x1b
        /*004e*/ 	.short	0x00ff


	//----- nvinfo : EIATTR_MERCURY_ISA_VERSION
	.align		4
        /*0050*/ 	.byte	0x03, 0x5f
        /*0052*/ 	.short	0x0101


	//----- nvinfo : EIATTR_VRC_CTA_INIT_COUNT
	.align		4
        /*0054*/ 	.byte	0x02, 0x4a
	.zero		1
	.zero		1


	//----- nvinfo : EIATTR_EXIT_INSTR_OFFSETS
	.align		4
        /*0058*/ 	.byte	0x04, 0x1c
        /*005a*/ 	.short	(.L_701 - .L_700)


	//   ....[0]....
.L_700:
        /*005c*/ 	.word	0x00000030


	//   ....[1]....
        /*0060*/ 	.word	0x000010f0


	//----- nvinfo : EIATTR_CRS_STACK_SIZE
	.align		4
.L_701:
        /*0064*/ 	.byte	0x04, 0x1e
        /*0066*/ 	.short	(.L_703 - .L_702)
.L_702:
        /*0068*/ 	.word	0x00000000


	//----- nvinfo : EIATTR_CBANK_PARAM_SIZE
	.align		4
.L_703:
        /*006c*/ 	.byte	0x03, 0x19
        /*006e*/ 	.short	0x001c


	//----- nvinfo : EIATTR_PARAM_CBANK
	.align		4
        /*0070*/ 	.byte	0x04, 0x0a
        /*0072*/ 	.short	(.L_705 - .L_704)
	.align		4
.L_704:
        /*0074*/ 	.word	index@(.nv.constant0._Z12gpukernelHNcILi4EEvPdS0_S0_i)
        /*0078*/ 	.short	0x0380
        /*007a*/ 	.short	0x001c


	//----- nvinfo : EIATTR_SW_WAR
	.align		4
.L_705:
        /*007c*/ 	.byte	0x04, 0x36
        /*007e*/ 	.short	(.L_707 - .L_706)
.L_706:
        /*0080*/ 	.word	0x00000008
.L_707:


//--------------------- .nv.info._Z12gpukernelHNrILi4EEvPdS0_S0_i --------------------------
	.section	.nv.info._Z12gpukernelHNrILi4EEvPdS0_S0_i,"",@"SHT_CUDA_INFO"
	.sectionflags	@""
	.align	4


	//----- nvinfo : EIATTR_CUDA_API_VERSION
	.align		4
        /*0000*/ 	.byte	0x04, 0x37
        /*0002*/ 	.short	(.L_709 - .L_708)
.L_708:
        /*0004*/ 	.word	0x00000082


	//----- nvinfo : EIATTR_KPARAM_INFO
	.align		4
.L_709:
        /*0008*/ 	.byte	0x04, 0x17
        /*000a*/ 	.short	(.L_711 - .L_710)
.L_710:
        /*000c*/ 	.word	0x00000000
        /*0010*/ 	.short	0x0003
        /*0012*/ 	.short	0x0018
        /*0014*/ 	.byte	0x00, 0xf0, 0x11, 0x00


	//----- nvinfo : EIATTR_KPARAM_INFO
	.align		4
.L_711:
        /*0018*/ 	.byte	0x04, 0x17
        /*001a*/ 	.short	(.L_713 - .L_712)
.L_712:
        /*001c*/ 	.word	0x00000000
        /*0020*/ 	.short	0x0002
        /*0022*/ 	.short	0x0010
        /*0024*/ 	.byte	0x00, 0xf5, 0x21, 0x00


	//----- nvinfo : EIATTR_KPARAM_INFO
	.align		4
.L_713:
        /*0028*/ 	.byte	0x04, 0x17
        /*002a*/ 	.short	(.L_715 - .L_714)
.L_714:
        /*002c*/ 	.word	0x00000000
        /*0030*/ 	.short	0x0001
        /*0032*/ 	.short	0x0008
        /*0034*/ 	.byte	0x00, 0xf5, 0x21, 0x00


	//----- nvinfo : EIATTR_KPARAM_INFO
	.align		4
.L_715:
        /*0038*/ 	.byte	0x04, 0x17
        /*003a*/ 	.short	(.L_717 - .L_716)
.L_716:
        /*003c*/ 	.word	0x00000000
        /*0040*/ 	.short	0x0000
        /*0042*/ 	.short	0x0000
        /*0044*/ 	.byte	0x00, 0xf5, 0x21, 0x00


	//----- nvinfo : EIATTR_SPARSE_MMA_MASK
	.align		4
.L_717:
        /*0048*/ 	.byte	0x03, 0x50
        /*004a*/ 	.short	0x0000


	//----- nvinfo : EIATTR_MAXREG_COUNT
	.align		4
        /*004c*/ 	.byte	0x03, 0x1b
        /*004e*/ 	.short	0x00ff


	//----- nvinfo : EIATTR_MERCURY_ISA_VERSION
	.align		4
        /*0050*/ 	.byte	0x03, 0x5f
        /*0052*/ 	.short	0x0101


	//----- nvinfo : EIATTR_VRC_CTA_INIT_COUNT
	.align		4
        /*0054*/ 	.byte	0x02, 0x4a
	.zero		1
	.zero		1


	//----- nvinfo : EIATTR_EXIT_INSTR_OFFSETS
	.align		4
        /*0058*/ 	.byte	0x04, 0x1c
        /*005a*/ 	.short	(.L_719 - .L_718)


	//   ....[0]....
.L_718:
        /*005c*/ 	.word	0x00000030


	//   ....[1]....
        /*0060*/ 	.word	0x00000890


	//----- nvinfo : EIATTR_CRS_STACK_SIZE
	.align		4
.L_719:
        /*0064*/ 	.byte	0x04, 0x1e
        /*0066*/ 	.short	(.L_721 - .L_720)
.L_720:
        /*0068*/ 	.word	0x00000000


	//----- nvinfo : EIATTR_CBANK_PARAM_SIZE
	.align		4
.L_721:
        /*006c*/ 	.byte	0x03, 0x19
        /*006e*/ 	.short	0x001c


	//----- nvinfo : EIATTR_PARAM_CBANK
	.align		4
        /*0070*/ 	.byte	0x04, 0x0a
        /*0072*/ 	.short	(.L_723 - .L_722)
	.align		4
.L_722:
        /*0074*/ 	.word	index@(.nv.constant0._Z12gpukernelHNrILi4EEvPdS0_S0_i)
        /*0078*/ 	.short	0x0380
        /*007a*/ 	.short	0x001c


	//----- nvinfo : EIATTR_SW_WAR
	.align		4
.L_723:
        /*007c*/ 	.byte	0x04, 0x36
        /*007e*/ 	.short	(.L_725 - .L_724)
.L_724:
        /*0080*/ 	.word	0x00000008
.L_725:


//--------------------- .nv.info._Z12gpukernelHNcILi8EEvPdS0_S0_i --------------------------
	.section	.nv.info._Z12gpukernelHNcILi8EEvPdS0_S0_i,"",@"SHT_CUDA_INFO"
	.sectionflags	@""
	.align	4


	//----- nvinfo : EIATTR_CUDA_API_VERSION
	.align		4
        /*0000*/ 	.byte	0x04, 0x37
        /*0002*/ 	.short	(.L_727 - .L_726)
.L_726:
        /*0004*/ 	.word	0x00000082


	//----- nvinfo : EIATTR_KPARAM_INFO
	.align		4
.L_727:
        /*0008*/ 	.byte	0x04, 0x17
        /*000a*/ 	.short	(.L_729 - .L_728)
.L_728:
        /*000c*/ 	.word	0x00000000
        /*0010*/ 	.short	0x0003
        /*0012*/ 	.short	0x0018
        /*0014*/ 	.byte	0x00, 0xf0, 0x11, 0x00


	//----- nvinfo : EIATTR_KPARAM_INFO
	.align		4
.L_729:
        /*0018*/ 	.byte	0x04, 0x17
        /*001a*/ 	.short	(.L_731 - .L_730)
.L_730:
        /*001c*/ 	.word	0x00000000
        /*0020*/ 	.short	0x0002
        /*0022*/ 	.short	0x0010
        /*0024*/ 	.byte	0x00, 0xf5, 0x21, 0x00


	//----- nvinfo : EIATTR_KPARAM_INFO
	.align		4
.L_731:
        /*0028*/ 	.byte	0x04, 0x17
        /*002a*/ 	.short	(.L_733 - .L_732)
.L_732:
        /*002c*/ 	.word	0x00000000
        /*0030*/ 	.short	0x0001
        /*0032*/ 	.short	0x0008
        /*0034*/ 	.byte	0x00, 0xf5, 0x21, 0x00


	//----- nvinfo : EIATTR_KPARAM_INFO
	.align		4
.L_733:
        /*0038*/ 	.byte	0x04, 0x17
        /*003a*/ 	.short	(.L_735 - .L_734)
.L_734:
        /*003c*/ 	.word	0x00000000
        /*0040*/ 	.short	0x0000
        /*0042*/ 	.short	0x0000
        /*0044*/ 	.byte	0x00, 0xf5, 0x21, 0x00


	//----- nvinfo : EIATTR_SPARSE_MMA_MASK
	.align		4
.L_735:
        /*0048*/ 	.byte	0x03, 0x50
        /*004a*/ 	.short	0x0000


	//----- nvinfo : EIATTR_MAXREG_COUNT
	.align		4
        /*004c*/ 	.byte	0x03, 0x1b
        /*004e*/ 	.short	0x00ff


	//----- nvinfo : EIATTR_MERCURY_ISA_VERSION
	.align		4
        /*0050*/ 	.byte	0x03, 0x5f
        /*0052*/ 	.short	0x0101


	//----- nvinfo : EIATTR_VRC_CTA_INIT_COUNT
	.align		4
        /*0054*/ 	.byte	0x02, 0x4a
	.zero		1
	.zero		1


	//----- nvinfo : EIATTR_EXIT_INSTR_OFFSETS
	.align		4
        /*0058*/ 	.byte	0x04, 0x1c
        /*005a*/ 	.short	(.L_737 - .L_736)


	//   ....[0]....
.L_736:
        /*005c*/ 	.word	0x00000030


	//   ....[1]....
        /*0060*/ 	.word	0x00001140


	//----- nvinfo : EIATTR_CRS_STACK_SIZE
	.align		4
.L_737:
        /*0064*/ 	.byte	0x04, 0x1e
        /*0066*/ 	.short	(.L_739 - .L_738)
.L_738:
        /*0068*/ 	.word	0x00000000


	//----- nvinfo : EIATTR_CBANK_PARAM_SIZE
	.align		4
.L_739:
        /*006c*/ 	.byte	0x03, 0x19
        /*006e*/ 	.short	0x001c


	//----- nvinfo : EIATTR_PARAM_CBANK
	.align		4
        /*0070*/ 	.byte	0x04, 0x0a
        /*0072*/ 	.short	(.L_741 - .L_740)
	.align		4
.L_740:
        /*0074*/ 	.word	index@(.nv.constant0._Z12gpukernelHNcILi8EEvPdS0_S0_i)
        /*0078*/ 	.short	0x0380
        /*007a*/ 	.short	0x001c


	//----- nvinfo : EIATTR_SW_WAR
	.align		4
.L_741:
        /*007c*/ 	.byte	0x04, 0x36
        /*007e*/ 	.short	(.L_743 - .L_742)
.L_742:
        /*0080*/ 	.word	0x00000008
.L_743:


//--------------------- .nv.info._Z12gpukernelHNrILi8EEvPdS0_S0_i --------------------------
	.section	.nv.info._Z12gpukernelHNrILi8EEvPdS0_S0_i,"",@"SHT_CUDA_INFO"
	.sectionflags	@""
	.align	4


	//----- nvinfo : EIATTR_CUDA_API_VERSION
	.align		4
        /*0000*/ 	.byte	0x04, 0x37
        /*0002*/ 	.short	(.L_745 - .L_744)
.L_744:
        /*0004*/ 	.word	0x00000082


	//----- nvinfo : EIATTR_KPARAM_INFO
	.align		4
.L_745:
        /*0008*/ 	.byte	0x04, 0x17
        /*000a*/ 	.short	(.L_747 - .L_746)
.L_746:
        /*000c*/ 	.word	0x00000000
        /*0010*/ 	.short	0x0003
        /*0012*/ 	.short	0x0018
        /*0014*/ 	.byte	0x00, 0xf0, 0x11, 0x00


	//----- nvinfo : EIATTR_KPARAM_INFO
	.align		4
.L_747:
        /*0018*/ 	.byte	0x04, 0x17
        /*001a*/ 	.short	(.L_749 - .L_748)
.L_748:
        /*001c*/ 	.word	0x00000000
        /*0020*/ 	.short	0x0002
        /*0022*/ 	.short	0x0010
        /*0024*/ 	.byte	0x00, 0xf5, 0x21, 0x00


	//----- nvinfo : EIATTR_KPARAM_INFO
	.align		4
.L_749:
        /*0028*/ 	.byte	0x04, 0x17
        /*002a*/ 	.short	(.L_751 - .L_750)
.L_750:
        /*002c*/ 	.word	0x00000000
        /*0030*/ 	.short	0x0001
        /*0032*/ 	.short	0x0008
        /*0034*/ 	.byte	0x00, 0xf5, 0x21, 0x00


	//----- nvinfo : EIATTR_KPARAM_INFO
	.align		4
.L_751:
        /*0038*/ 	.byte	0x04, 0x17
        /*003a*/ 	.short	(.L_753 - .L_752)
.L_752:
        /*003c*/ 	.word	0x00000000
        /*0040*/ 	.short	0x0000
        /*0042*/ 	.short	0x0000
        /*0044*/ 	.byte	0x00, 0xf5, 0x21, 0x00


	//----- nvinfo : EIATTR_SPARSE_MMA_MASK
	.align		4
.L_753:
        /*0048*/ 	.byte	0x03, 0x50
        /*004a*/ 	.short	0x0000


	//----- nvinfo : EIATTR_MAXREG_COUNT
	.align		4
        /*004c*/ 	.byte	0x03, 0x1b
        /*004e*/ 	.short	0x00ff


	//----- nvinfo : EIATTR_MERCURY_ISA_VERSION
	.align		4
        /*0050*/ 	.byte	0x03, 0x5f
        /*0052*/ 	.short	0x0101


	//----- nvinfo : EIATTR_VRC_CTA_INIT_COUNT
	.align		4
        /*0054*/ 	.byte	0x02, 0x4a
	.zero		1
	.zero		1


	//----- nvinfo : EIATTR_EXIT_INSTR_OFFSETS
	.align		4
        /*0058*/ 	.byte	0x04, 0x1c
        /*005a*/ 	.short	(.L_755 - .L_754)


	//   ....[0]....
.L_754:
        /*005c*/ 	.word	0x00000030


	//   ....[1]....
        /*0060*/ 	.word	0x00000700


	//----- nvinfo : EIATTR_CRS_STACK_SIZE
	.align		4
.L_755:
        /*0064*/ 	.byte	0x04, 0x1e
        /*0066*/ 	.short	(.L_757 - .L_756)
.L_756:
        /*0068*/ 	.word	0x00000000


	//----- nvinfo : EIATTR_CBANK_PARAM_SIZE
	.align		4
.L_757:
        /*006c*/ 	.byte	0x03, 0x19
        /*006e*/ 	.short	0x001c


	//----- nvinfo : EIATTR_PARAM_CBANK
	.align		4
        /*0070*/ 	.byte	0x04, 0x0a
        /*0072*/ 	.short	(.L_759 - .L_758)
	.align		4
.L_758:
        /*0074*/ 	.word	index@(.nv.constant0._Z12gpukernelHNrILi8EEvPdS0_S0_i)
        /*0078*/ 	.short	0x0380
        /*007a*/ 	.short	0x001c


	//----- nvinfo : EIATTR_SW_WAR
	.align		4
.L_759:
        /*007c*/ 	.byte	0x04, 0x36
        /*007e*/ 	.short	(.L_761 - .L_760)
.L_760:
        /*0080*/ 	.word	0x00000008
.L_761:


//--------------------- .nv.info._Z12gpukernelHNcILi16EEvPdS0_S0_i --------------------------
	.section	.nv.info._Z12gpukernelHNcILi16EEvPdS0_S0_i,"",@"SHT_CUDA_INFO"
	.sectionflags	@""
	.align	4


	//----- nvinfo : EIATTR_CUDA_API_VERSION
	.align		4
        /*0000*/ 	.byte	0x04, 0x37
        /*0002*/ 	.short	(.L_763 - .L_762)
.L_762:
        /*0004*/ 	.word	0x00000082


	//----- nvinfo : EIATTR_KPARAM_INFO
	.align		4
.L_763:
        /*0008*/ 	.byte	0x04, 0x17
        /*000a*/ 	.short	(.L_765 - .L_764)
.L_764:
        /*000c*/ 	.word	0x00000000
        /*0010*/ 	.short	0x0003
        /*0012*/ 	.short	0x0018
        /*0014*/ 	.byte	0x00, 0xf0, 0x11, 0x00


	//----- nvinfo : EIATTR_KPARAM_INFO
	.align		4
.L_765:
        /*0018*/ 	.byte	0x04, 0x17
        /*001a*/ 	.short	(.L_767 - .L_766)
.L_766:
        /*001c*/ 	.word	0x00000000
        /*0020*/ 	.short	0x0002
        /*0022*/ 	.short	0x0010
        /*0024*/ 	.byte	0x00, 0xf5, 0x21, 0x00


	//----- nvinfo : EIATTR_KPARAM_INFO
	.align		4
.L_767:
        /*0028*/ 	.byte	0x04, 0x17
        /*002a*/ 	.short	(.L_769 - .L_768)
.L_768:
        /*002c*/ 	.word	0x00000000
        /*0030*/ 	.short	0x0001
        /*0032*/ 	.short	0x0008
        /*0034*/ 	.byte	0x00, 0xf5, 0x21, 0x00


	//----- nvinfo : EIATTR_KPARAM_INFO
	.align		4
.L_769:
        /*0038*/ 	.byte	0x04, 0x17
        /*003a*/ 	.short	(.L_771 - .L_770)
.L_770:
        /*003c*/ 	.word	0x00000000
        /*0040*/ 	.short	0x0000
        /*0042*/ 	.short	0x0000
        /*0044*/ 	.byte	0x00, 0xf5, 0x21, 0x00


	//----- nvinfo : EIATTR_SPARSE_MMA_MASK
	.align		4
.L_771:
        /*0048*/ 	.byte	0x03, 0x50
        /*004a*/ 	.short	0x0000


	//----- nvinfo : EIATTR_MAXREG_COUNT
	.align		4
        /*004c*/ 	.byte	0x03, 0x1b
        /*004e*/ 	.short	0x00ff


	//----- nvinfo : EIATTR_MERCURY_ISA_VERSION
	.align		4
        /*0050*/ 	.byte	0x03, 0x5f
        /*0052*/ 	.short	0x0101


	//----- nvinfo : EIATTR_VRC_CTA_INIT_COUNT
	.align		4
        /*0054*/ 	.byte	0x02, 0x4a
	.zero		1
	.zero		1


	//----- nvinfo : EIATTR_EXIT_INSTR_OFFSETS
	.align		4
        /*0058*/ 	.byte	0x04, 0x1c
        /*005a*/ 	.short	(.L_773 - .L_772)


	//   ....[0]....
.L_772:
        /*005c*/ 	.word	0x00000030


	//   ....[1]....
        /*0060*/ 	.word	0x00001160


	//----- nvinfo : EIATTR_CRS_STACK_SIZE
	.align		4
.L_773:
        /*0064*/ 	.byte	0x04, 0x1e
        /*0066*/ 	.short	(.L_775 - .L_774)
.L_774:
        /*0068*/ 	.word	0x00000000


	//----- nvinfo : EIATTR_CBANK_PARAM_SIZE
	.align		4
.L_775:
        /*006c*/ 	.byte	0x03, 0x19
        /*006e*/ 	.short	0x001c


	//----- nvinfo : EIATTR_PARAM_CBANK
	.align		4
        /*0070*/ 	.byte	0x04, 0x0a
        /*0072*/ 	.short	(.L_777 - .L_776)
	.align		4
.L_776:
        /*0074*/ 	.word	index@(.nv.constant0._Z12gpukernelHNcILi16EEvPdS0_S0_i)
        /*0078*/ 	.short	0x0380
        /*007a*/ 	.short	0x001c


	//----- nvinfo : EIATTR_SW_WAR
	.align		4
.L_777:
        /*007c*/ 	.byte	0x04, 0x36
        /*007e*/ 	.short	(.L_779 - .L_778)
.L_778:
        /*0080*/ 	.word	0x00000008
.L_779:


//--------------------- .nv.info._Z12gpukernelHNrILi16EEvPdS0_S0_i --------------------------
	.section	.nv.info._Z12gpukernelHNrILi16EEvPdS0_S0_i,"",@"SHT_CUDA_INFO"
	.sectionflags	@""
	.align	4


	//----- nvinfo : EIATTR_CUDA_API_VERSION
	.align		4
        /*0000*/ 	.byte	0x04, 0x37
        /*0002*/ 	.short	(.L_781 - .L_780)
.L_780:
        /*0004*/ 	.word	0x00000082


	//----- nvinfo : EIATTR_KPARAM_INFO
	.align		4
.L_781:
        /*0008*/ 	.byte	0x04, 0x17
        /*000a*/ 	.short	(.L_783 - .L_782)
.L_782:
        /*000c*/ 	.word	0x00000000
        /*0010*/ 	.short	0x0003
        /*0012*/ 	.short	0x0018
        /*0014*/ 	.byte	0x00, 0xf0, 0x11, 0x00


	//----- nvinfo : EIATTR_KPARAM_INFO
	.align		4
.L_783:
        /*0018*/ 	.byte	0x04, 0x17
        /*001a*/ 	.short	(.L_785 - .L_784)
.L_784:
        /*001c*/ 	.word	0x00000000
        /*0020*/ 	.short	0x0002
        /*0022*/ 	.short	0x0010
        /*0024*/ 	.byte	0x00, 0xf5, 0x21, 0x00


	//----- nvinfo : EIATTR_KPARAM_INFO
	.align		4
.L_785:
        /*0028*/ 	.byte	0x04, 0x17
        /*002a*/ 	.short	(.L_787 - .L_786)
.L_786:
        /*002c*/ 	.word	0x00000000
        /*0030*/ 	.short	0x0001
        /*0032*/ 	.short	0x0008
        /*0034*/ 	.byte	0x00, 0xf5, 0x21, 0x00


	//----- nvinfo : EIATTR_KPARAM_INFO
	.align		4
.L_787:
        /*0038*/ 	.byte	0x04, 0x17
        /*003a*/ 	.short	(.L_789 - .L_788)
.L_788:
        /*003c*/ 	.word	0x00000000
        /*0040*/ 	.short	0x0000
        /*0042*/ 	.short	0x0000
        /*0044*/ 	.byte	0x00, 0xf5, 0x21, 0x00


	//----- nvinfo : EIATTR_SPARSE_MMA_MASK
	.align		4
.L_789:
        /*0048*/ 	.byte	0x03, 0x50
        /*004a*/ 	.short	0x0000


	//----- nvinfo : EIATTR_MAXREG_COUNT
	.align		4
        /*004c*/ 	.byte	0x03, 0x1b
        /*004e*/ 	.short	0x00ff


	//----- nvinfo : EIATTR_MERCURY_ISA_VERSION
	.align		4
        /*0050*/ 	.byte	0x03, 0x5f
        /*0052*/ 	.short	0x0101


	//----- nvinfo : EIATTR_VRC_CTA_INIT_COUNT
	.align		4
        /*0054*/ 	.byte	0x02, 0x4a
	.zero		1
	.zero		1


	//----- nvinfo : EIATTR_EXIT_INSTR_OFFSETS
	.align		4
        /*0058*/ 	.byte	0x04, 0x1c
        /*005a*/ 	.short	(.L_791 - .L_790)


	//   ....[0]....
.L_790:
        /*005c*/ 	.word	0x00000030


	//   ....[1]....
        /*0060*/ 	.word	0x00000670


	//----- nvinfo : EIATTR_CRS_STACK_SIZE
	.align		4
.L_791:
        /*0064*/ 	.byte	0x04, 0x1e
        /*0066*/ 	.short	(.L_793 - .L_792)
.L_792:
        /*0068*/ 	.word	0x00000000


	//----- nvinfo : EIATTR_CBANK_PARAM_SIZE
	.align		4
.L_793:
        /*006c*/ 	.byte	0x03, 0x19
        /*006e*/ 	.short	0x001c


	//----- nvinfo : EIATTR_PARAM_CBANK
	.align		4
        /*0070*/ 	.byte	0x04, 0x0a
        /*0072*/ 	.short	(.L_795 - .L_794)
	.align		4
.L_794:
        /*0074*/ 	.word	index@(.nv.constant0._Z12gpukernelHNrILi16EEvPdS0_S0_i)
        /*0078*/ 	.short	0x0380
        /*007a*/ 	.short	0x001c


	//----- nvinfo : EIATTR_SW_WAR
	.align		4
.L_795:
        /*007c*/ 	.byte	0x04, 0x36
        /*007e*/ 	.short	(.L_797 - .L_796)
.L_796:
        /*0080*/ 	.word	0x00000008
.L_797:


//--------------------- .nv.info._Z12gpukernelHNcILi32EEvPdS0_S0_i --------------------------
	.section	.nv.info._Z12gpukernelHNcILi32EEvPdS0_S0_i,"",@"SHT_CUDA_INFO"
	.sectionflags	@""
	.align	4


	//----- nvinfo : EIATTR_CUDA_API_VERSION
	.align		4
        /*0000*/ 	.byte	0x04, 0x37
        /*0002*/ 	.short	(.L_799 - .L_798)
.L_798:
        /*0004*/ 	.word	0x00000082


	//----- nvinfo : EIATTR_KPARAM_INFO
	.align		4
.L_799:
        /*0008*/ 	.byte	0x04, 0x17
        /*000a*/ 	.short	(.L_801 - .L_800)
.L_800:
        /*000c*/ 	.word	0x00000000
        /*0010*/ 	.short	0x0003
        /*0012*/ 	.short	0x0018
        /*0014*/ 	.byte	0x00, 0xf0, 0x11, 0x00


	//----- nvinfo : EIATTR_KPARAM_INFO
	.align		4
.L_801:
        /*0018*/ 	.byte	0x04, 0x17
        /*001a*/ 	.short	(.L_803 - .L_802)
.L_802:
        /*001c*/ 	.word	0x00000000
        /*0020*/ 	.short	0x0002
        /*0022*/ 	.short	0x0010
        /*0024*/ 	.byte	0x00, 0xf5, 0x21, 0x00


	//----- nvinfo : EIATTR_KPARAM_INFO
	.align		4
.L_803:
        /*0028*/ 	.byte	0x04, 0x17
        /*002a*/ 	.short	(.L_805 - .L_804)
.L_804:
        /*002c*/ 	.word	0x00000000
        /*0030*/ 	.short	0x0001
        /*0032*/ 	.short	0x0008
        /*0034*/ 	.byte	0x00, 0xf5, 0x21, 0x00


	//----- nvinfo : EIATTR_KPARAM_INFO
	.align		4
.L_805:
        /*0038*/ 	.byte	0x04, 0x17
        /*003a*/ 	.short	(.L_807 - .L_806)
.L_806:
        /*003c*/ 	.word	0x00000000
        /*0040*/ 	.short	0x0000
        /*0042*/ 	.short	0x0000
        /*0044*/ 	.byte	0x00, 0xf5, 0x21, 0x00


	//----- nvinfo : EIATTR_SPARSE_MMA_MASK
	.align		4
.L_807:
        /*0048*/ 	.byte	0x03, 0x50
        /*004a*/ 	.short	0x0000


	//----- nvinfo : EIATTR_MAXREG_COUNT
	.align		4
        /*004c*/ 	.byte	0x03, 0x1b
        /*004e*/ 	.short	0x00ff


	//----- nvinfo : EIATTR_MERCURY_ISA_VERSION
	.align		4
        /*0050*/ 	.byte	0x03, 0x5f
        /*0052*/ 	.short	0x0101


	//----- nvinfo : EIATTR_VRC_CTA_INIT_COUNT
	.align		4
        /*0054*/ 	.byte	0x02, 0x4a
	.zero		1
	.zero		1


	//----- nvinfo : EIATTR_EXIT_INSTR_OFFSETS
	.align		4
        /*0058*/ 	.byte	0x04, 0x1c
        /*005a*/ 	.short	(.L_809 - .L_808)


	//   ....[0]....
.L_808:
        /*005c*/ 	.word	0x00000030


	//   ....[1]....
        /*0060*/ 	.word	0x00001140


	//----- nvinfo : EIATTR_CRS_STACK_SIZE
	.align		4
.L_809:
        /*0064*/ 	.byte	0x04, 0x1e
        /*0066*/ 	.short	(.L_811 - .L_810)
.L_810:
        /*0068*/ 	.word	0x00000000


	//----- nvinfo : EIATTR_CBANK_PARAM_SIZE
	.align		4
.L_811:
        /*006c*/ 	.byte	0x03, 0x19
        /*006e*/ 	.short	0x001c


	//----- nvinfo : EIATTR_PARAM_CBANK
	.align		4
        /*0070*/ 	.byte	0x04, 0x0a
        /*0072*/ 	.short	(.L_813 - .L_812)
	.align		4
.L_812:
        /*0074*/ 	.word	index@(.nv.constant0._Z12gpukernelHNcILi32EEvPdS0_S0_i)
        /*0078*/ 	.short	0x0380
        /*007a*/ 	.short	0x001c


	//----- nvinfo : EIATTR_SW_WAR
	.align		4
.L_813:
        /*007c*/ 	.byte	0x04, 0x36
        /*007e*/ 	.short	(.L_815 - .L_814)
.L_814:
        /*0080*/ 	.word	0x00000008
.L_815:


//--------------------- .nv.info._Z12gpukernelHNrILi32EEvPdS0_S0_i --------------------------
	.section	.nv.info._Z12gpukernelHNrILi32EEvPdS0_S0_i,"",@"SHT_CUDA_INFO"
	.sectionflags	@""
	.align	4


	//----- nvinfo : EIATTR_CUDA_API_VERSION
	.align		4
        /*0000*/ 	.byte	0x04, 0x37
        /*0002*/ 	.short	(.L_817 - .L_816)
.L_816:
        /*0004*/ 	.word	0x00000082


	//----- nvinfo : EIATTR_KPARAM_INFO
	.align		4
.L_817:
        /*0008*/ 	.byte	0x04, 0x17
        /*000a*/ 	.short	(.L_819 - .L_818)
.L_818:
        /*000c*/ 	.word	0x00000000
        /*0010*/ 	.short	0x0003
        /*0012*/ 	.short	0x0018
        /*0014*/ 	.byte	0x00, 0xf0, 0x11, 0x00


	//----- nvinfo : EIATTR_KPARAM_INFO
	.align		4
.L_819:
        /*0018*/ 	.byte	0x04, 0x17
        /*001a*/ 	.short	(.L_821 - .L_820)
.L_820:
        /*001c*/ 	.word	0x00000000
        /*0020*/ 	.short	0x0002
        /*0022*/ 	.short	0x0010
        /*0024*/ 	.byte	0x00, 0xf5, 0x21, 0x00


	//----- nvinfo : EIATTR_KPARAM_INFO
	.align		4
.L_821:
        /*0028*/ 	.byte	0x04, 0x17
        /*002a*/ 	.short	(.L_823 - .L_822)
.L_822:
        /*002c*/ 	.word	0x00000000
        /*0030*/ 	.short	0x0001
        /*0032*/ 	.short	0x0008
        /*0034*/ 	.byte	0x00, 0xf5, 0x21, 0x00


	//----- nvinfo : EIATTR_KPARAM_INFO
	.align		4
.L_823:
        /*0038*/ 	.byte	0x04, 0x17
        /*003a*/ 	.short	(.L_825 - .L_824)
.L_824:
        /*003c*/ 	.word	0x00000000
        /*0040*/ 	.short	0x0000
        /*0042*/ 	.short	0x0000
        /*0044*/ 	.byte	0x00, 0xf5, 0x21, 0x00


	//----- nvinfo : EIATTR_SPARSE_MMA_MASK
	.align		4
.L_825:
        /*0048*/ 	.byte	0x03, 0x50
        /*004a*/ 	.short	0x0000


	//----- nvinfo : EIATTR_MAXREG_COUNT
	.align		4
        /*004c*/ 	.byte	0x03, 0x1b
        /*004e*/ 	.short	0x00ff


	//----- nvinfo : EIATTR_MERCURY_ISA_VERSION
	.align		4
        /*0050*/ 	.byte	0x03, 0x5f
        /*0052*/ 	.short	0x0101


	//----- nvinfo : EIATTR_VRC_CTA_INIT_COUNT
	.align		4
        /*0054*/ 	.byte	0x02, 0x4a
	.zero		1
	.zero		1


	//----- nvinfo : EIATTR_EXIT_INSTR_OFFSETS
	.align		4
        /*0058*/ 	.byte	0x04, 0x1c
        /*005a*/ 	.short	(.L_827 - .L_826)


	//   ....[0]....
.L_826:
        /*005c*/ 	.word	0x00000030


	//   ....[1]....
        /*0060*/ 	.word	0x000005e0


	//----- nvinfo : EIATTR_CRS_STACK_SIZE
	.align		4
.L_827:
        /*0064*/ 	.byte	0x04, 0x1e
        /*0066*/ 	.short	(.L_829 - .L_828)
.L_828:
        /*0068*/ 	.word	0x00000000


	//----- nvinfo : EIATTR_CBANK_PARAM_SIZE
	.align		4
.L_829:
        /*006c*/ 	.byte	0x03, 0x19
        /*006e*/ 	.short	0x001c


	//----- nvinfo : EIATTR_PARAM_CBANK
	.align		4
        /*0070*/ 	.byte	0x04, 0x0a
        /*0072*/ 	.short	(.L_831 - .L_830)
	.align		4
.L_830:
        /*0074*/ 	.word	index@(.nv.constant0._Z12gpukernelHNrILi32EEvPdS0_S0_i)
        /*0078*/ 	.short	0x0380
        /*007a*/ 	.short	0x001c


	//----- nvinfo : EIATTR_SW_WAR
	.align		4
.L_831:
        /*007c*/ 	.byte	0x04, 0x36
        /*007e*/ 	.short	(.L_833 - .L_832)
.L_832:
        /*0080*/ 	.word	0x00000008
.L_833:


//--------------------- .nv.info._Z13gpukernelWNc2ILi1EEvPdS0_S0_i --------------------------
	.section	.nv.info._Z13gpukernelWNc2ILi1EEvPdS0_S0_i,"",@"SHT_CUDA_INFO"
	.sectionflags	@""
	.align	4


	//----- nvinfo : EIATTR_CUDA_API_VERSION
	.align		4
        /*0000*/ 	.byte	0x04, 0x37
        /*0002*/ 	.short	(.L_835 - .L_834)
.L_834:
        /*0004*/ 	.word	0x00000082


	//----- nvinfo : EIATTR_KPARAM_INFO
	.align		4
.L_835:
        /*0008*/ 	.byte	0x04, 0x17
        /*000a*/ 	.short	(.L_837 - .L_836)
.L_836:
        /*000c*/ 	.word	0x00000000
        /*0010*/ 	.short	0x0003
        /*0012*/ 	.short	0x0018
        /*0014*/ 	.byte	0x00, 0xf0, 0x11, 0x00


	//----- nvinfo : EIATTR_KPARAM_INFO
	.align		4
.L_837:
        /*0018*/ 	.byte	0x04, 0x17
        /*001a*/ 	.short	(.L_839 - .L_838)
.L_838:
        /*001c*/ 	.word	0x00000000
        /*0020*/ 	.short	0x0002
        /*0022*/ 	.short	0x0010
        /*0024*/ 	.byte	0x00, 0xf5, 0x21, 0x00


	//----- nvinfo : EIATTR_KPARAM_INFO
	.align		4
.L_839:
        /*0028*/ 	.byte	0x04, 0x17
        /*002a*/ 	.short	(.L_841 - .L_840)
.L_840:
        /*002c*/ 	.word	0x00000000
        /*0030*/ 	.short	0x0001
        /*0032*/ 	.short	0x0008
        /*0034*/ 	.byte	0x00, 0xf5, 0x21, 0x00


	//----- nvinfo : EIATTR_KPARAM_INFO
	.align		4
.L_841:
        /*0038*/ 	.byte	0x04, 0x17
        /*003a*/ 	.short	(.L_843 - .L_842)
.L_842:
        /*003c*/ 	.word	0x00000000
        /*0040*/ 	.short	0x0000
        /*0042*/ 	.short	0x0000
        /*0044*/ 	.byte	0x00, 0xf5, 0x21, 0x00


	//----- nvinfo : EIATTR_SPARSE_MMA_MASK
	.align		4
.L_843:
        /*0048*/ 	.byte	0x03, 0x50
        /*004a*/ 	.short	0x0000


	//----- nvinfo : EIATTR_MAXREG_COUNT
	.align		4
        /*004c*/ 	.byte	0x03, 0x1b
        /*004e*/ 	.short	0x00ff


	//----- nvinfo : EIATTR_MERCURY_ISA_VERSION
	.align		4
        /*0050*/ 	.byte	0x03, 0x5f
        /*0052*/ 	.short	0x0101


	//----- nvinfo : EIATTR_VRC_CTA_INIT_COUNT
	.align		4
        /*0054*/ 	.byte	0x02, 0x4a
	.zero		1
	.zero		1


	//----- nvinfo : EIATTR_EXIT_INSTR_OFFSETS
	.align		4
        /*0058*/ 	.byte	0x04, 0x1c
        /*005a*/ 	.short	(.L_845 - .L_844)


	//   ....[0]....
.L_844:
        /*005c*/ 	.word	0x00000030


	//   ....[1]....
        /*0060*/ 	.word	0x00000950


	//----- nvinfo : EIATTR_CRS_STACK_SIZE
	.align		4
.L_845:
        /*0064*/ 	.byte	0x04, 0x1e
        /*0066*/ 	.short	(.L_847 - .L_846)
.L_846:
        /*0068*/ 	.word	0x00000000


	//----- nvinfo : EIATTR_CBANK_PARAM_SIZE
	.align		4
.L_847:
        /*006c*/ 	.byte	0x03, 0x19
        /*006e*/ 	.short	0x001c


	//----- nvinfo : EIATTR_PARAM_CBANK
	.align		4
        /*0070*/ 	.byte	0x04, 0x0a
        /*0072*/ 	.short	(.L_849 - .L_848)
	.align		4
.L_848:
        /*0074*/ 	.word	index@(.nv.constant0._Z13gpukernelWNc2ILi1EEvPdS0_S0_i)
        /*0078*/ 	.short	0x0380
        /*007a*/ 	.short	0x001c


	//----- nvinfo : EIATTR_SW_WAR
	.align		4
.L_849:
        /*007c*/ 	.byte	0x04, 0x36
        /*007e*/ 	.short	(.L_851 - .L_850)
.L_850:
        /*0080*/ 	.word	0x00000008
.L_851:


//--------------------- .nv.info._Z13gpukernelWNc2ILi2EEvPdS0_S0_i --------------------------
	.section	.nv.info._Z13gpukernelWNc2ILi2EEvPdS0_S0_i,"",@"SHT_CUDA_INFO"
	.sectionflags	@""
	.align	4


	//----- nvinfo : EIATTR_CUDA_API_VERSION
	.align		4
        /*0000*/ 	.byte	0x04, 0x37
        /*0002*/ 	.short	(.L_853 - .L_852)
.L_852:
        /*0004*/ 	.word	0x00000082


	//----- nvinfo : EIATTR_KPARAM_INFO
	.align		4
.L_853:
        /*0008*/ 	.byte	0x04, 0x17
        /*000a*/ 	.short	(.L_855 - .L_854)
.L_854:
        /*000c*/ 	.word	0x00000000
        /*0010*/ 	.short	0x0003
        /*0012*/ 	.short	0x0018
        /*0014*/ 	.byte	0x00, 0xf0, 0x11, 0x00


	//----- nvinfo : EIATTR_KPARAM_INFO
	.align		4
.L_855:
        /*0018*/ 	.byte	0x04, 0x17
        /*001a*/ 	.short	(.L_857 - .L_856)
.L_856:
        /*001c*/ 	.word	0x00000000
        /*0020*/ 	.short	0x0002
        /*0022*/ 	.short	0x0010
        /*0024*/ 	.byte	0x00, 0xf5, 0x21, 0x00


	//----- nvinfo : EIATTR_KPARAM_INFO
	.align		4
.L_857:
        /*0028*/ 	.byte	0x04, 0x17
        /*002a*/ 	.short	(.L_859 - .L_858)
.L_858:
        /*002c*/ 	.word	0x00000000
        /*0030*/ 	.short	0x0001
        /*0032*/ 	.short	0x0008
        /*0034*/ 	.byte	0x00, 0xf5, 0x21, 0x00


	//----- nvinfo : EIATTR_KPARAM_INFO
	.align		4
.L_859:
        /*0038*/ 	.byte	0x04, 0x17
        /*003a*/ 	.short	(.L_861 - .L_860)
.L_860:
        /*003c*/ 	.word	0x00000000
        /*0040*/ 	.short	0x0000
        /*0042*/ 	.short	0x0000
        /*0044*/ 	.byte	0x00, 0xf5, 0x21, 0x00


	//----- nvinfo : EIATTR_SPARSE_MMA_MASK
	.align		4
.L_861:
        /*0048*/ 	.byte	0x03, 0x50
        /*004a*/ 	.short	0x0000


	//----- nvinfo : EIATTR_MAXREG_COUNT
	.align		4
        /*004c*/ 	.byte	0x03, 0x1b
        /*004e*/ 	.short	0x00ff


	//----- nvinfo : EIATTR_MERCURY_ISA_VERSION
	.align		4
        /*0050*/ 	.byte	0x03, 0x5f
        /*0052*/ 	.short	0x0101


	//----- nvinfo : EIATTR_VRC_CTA_INIT_COUNT
	.align		4
        /*0054*/ 	.byte	0x02, 0x4a
	.zero		1
	.zero		1


	//----- nvinfo : EIATTR_EXIT_INSTR_OFFSETS
	.align		4
        /*0058*/ 	.byte	0x04, 0x1c
        /*005a*/ 	.short	(.L_863 - .L_862)


	//   ....[0]....
.L_862:
        /*005c*/ 	.word	0x00000030


	//   ....[1]....
        /*0060*/ 	.word	0x00000330


	//----- nvinfo : EIATTR_CRS_STACK_SIZE
	.align		4
.L_863:
        /*0064*/ 	.byte	0x04, 0x1e
        /*0066*/ 	.short	(.L_865 - .L_864)
.L_864:
        /*0068*/ 	.word	0x00000000


	//----- nvinfo : EIATTR_CBANK_PARAM_SIZE
	.align		4
.L_865:
        /*006c*/ 	.byte	0x03, 0x19
        /*006e*/ 	.short	0x001c


	//----- nvinfo : EIATTR_PARAM_CBANK
	.align		4
        /*0070*/ 	.byte	0x04, 0x0a
        /*0072*/ 	.short	(.L_867 - .L_866)
	.align		4
.L_866:
        /*0074*/ 	.word	index@(.nv.constant0._Z13gpukernelWNc2ILi2EEvPdS0_S0_i)
        /*0078*/ 	.short	0x0380
        /*007a*/ 	.short	0x001c


	//----- nvinfo : EIATTR_SW_WAR
	.align		4
.L_867:
        /*007c*/ 	.byte	0x04, 0x36
        /*007e*/ 	.short	(.L_869 - .L_868)
.L_868:
        /*0080*/ 	.word	0x00000008
.L_869:


//--------------------- .nv.info._Z13gpukernelWNc2ILi4EEvPdS0_S0_i --------------------------
	.section	.nv.info._Z13gpukernelWNc2ILi4EEvPdS0_S0_i,"",@"SHT_CUDA_INFO"
	.sectionflags	@""
	.align	4


	//----- nvinfo : EIATTR_CUDA_API_VERSION
	.align		4
        /*0000*/ 	.byte	0x04, 0x37
        /*0002*/ 	.short	(.L_871 - .L_870)
.L_870:
        /*0004*/ 	.word	0x00000082


	//----- nvinfo : EIATTR_KPARAM_INFO
	.align		4
.L_871:
        /*0008*/ 	.byte	0x04, 0x17
        /*000a*/ 	.short	(.L_873 - .L_872)
.L_872:
        /*000c*/ 	.word	0x00000000
        /*0010*/ 	.short	0x0003
        /*0012*/ 	.short	0x0018
        /*0014*/ 	.byte	0x00, 0xf0, 0x11, 0x00


	//----- nvinfo : EIATTR_KPARAM_INFO
	.align		4
.L_873:
        /*0018*/ 	.byte	0x04, 0x17
        /*001a*/ 	.short	(.L_875 - .L_874)
.L_874:
        /*001c*/ 	.word	0x00000000
        /*0020*/ 	.short	0x0002
        /*0022*/ 	.short	0x0010
        /*0024*/ 	.byte	0x00, 0xf5, 0x21, 0x00


	//----- nvinfo : EIATTR_KPARAM_INFO
	.align		4
.L_875:
        /*0028*/ 	.byte	0x04, 0x17
        /*002a*/ 	.short	(.L_877 - .L_876)
.L_876:
        /*002c*/ 	.word	0x00000000
        /*0030*/ 	.short	0x0001
        /*0032*/ 	.short	0x0008
        /*0034*/ 	.byte	0x00, 0xf5, 0x21, 0x00


	//----- nvinfo : EIATTR_KPARAM_INFO
	.align		4
.L_877:
        /*0038*/ 	.byte	0x04, 0x17
        /*003a*/ 	.short	(.L_879 - .L_878)
.L_878:
        /*003c*/ 	.word	0x00000000
        /*0040*/ 	.short	0x0000
        /*0042*/ 	.short	0x0000
        /*0044*/ 	.byte	0x00, 0xf5, 0x21, 0x00


	//----- nvinfo : EIATTR_SPARSE_MMA_MASK
	.align		4
.L_879:
        /*0048*/ 	.byte	0x03, 0x50
        /*004a*/ 	.short	0x0000


	//----- nvinfo : EIATTR_MAXREG_COUNT
	.align		4
        /*004c*/ 	.byte	0x03, 0x1b
        /*004e*/ 	.short	0x00ff


	//----- nvinfo : EIATTR_MERCURY_ISA_VERSION
	.align		4
        /*0050*/ 	.byte	0x03, 0x5f
        /*0052*/ 	.short	0x0101


	//----- nvinfo : EIATTR_VRC_CTA_INIT_COUNT
	.align		4
        /*0054*/ 	.byte	0x02, 0x4a
	.zero		1
	.zero		1


	//----- nvinfo : EIATTR_EXIT_INSTR_OFFSETS
	.align		4
        /*0058*/ 	.byte	0x04, 0x1c
        /*005a*/ 	.short	(.L_881 - .L_880)


	//   ....[0]....
.L_880:
        /*005c*/ 	.word	0x00000030


	//   ....[1]....
        /*0060*/ 	.word	0x00000330


	//----- nvinfo : EIATTR_CRS_STACK_SIZE
	.align		4
.L_881:
        /*0064*/ 	.byte	0x04, 0x1e
        /*0066*/ 	.short	(.L_883 - .L_882)
.L_882:
        /*0068*/ 	.word	0x00000000


	//----- nvinfo : EIATTR_CBANK_PARAM_SIZE
	.align		4
.L_883:
        /*006c*/ 	.byte	0x03, 0x19
        /*006e*/ 	.short	0x001c


	//----- nvinfo : EIATTR_PARAM_CBANK
	.align		4
        /*0070*/ 	.byte	0x04, 0x0a
        /*0072*/ 	.short	(.L_885 - .L_884)
	.align		4
.L_884:
        /*0074*/ 	.word	index@(.nv.constant0._Z13gpukernelWNc2ILi4EEvPdS0_S0_i)
        /*0078*/ 	.short	0x0380
        /*007a*/ 	.short	0x001c


	//----- nvinfo : EIATTR_SW_WAR
	.align		4
.L_885:
        /*007c*/ 	.byte	0x04, 0x36
        /*007e*/ 	.short	(.L_887 - .L_886)
.L_886:
        /*0080*/ 	.word	0x00000008
.L_887:


//--------------------- .nv.info._Z13gpukernelWNc2ILi8EEvPdS0_S0_i --------------------------
	.section	.nv.info._Z13gpukernelWNc2ILi8EEvPdS0_S0_i,"",@"SHT_CUDA_INFO"
	.sectionflags	@""
	.align	4


	//----- nvinfo : EIATTR_CUDA_API_VERSION
	.align		4
        /*0000*/ 	.byte	0x04, 0x37
        /*0002*/ 	.short	(.L_889 - .L_888)
.L_888:
        /*0004*/ 	.word	0x00000082


	//----- nvinfo : EIATTR_KPARAM_INFO
	.align		4
.L_889:
        /*0008*/ 	.byte	0x04, 0x17
        /*000a*/ 	.short	(.L_891 - .L_890)
.L_890:
        /*000c*/ 	.word	0x00000000
        /*0010*/ 	.short	0x0003
        /*0012*/ 	.short	0x0018
        /*0014*/ 	.byte	0x00, 0xf0, 0x11, 0x00


	//----- nvinfo : EIATTR_KPARAM_INFO
	.align		4
.L_891:
        /*0018*/ 	.byte	0x04, 0x17
        /*001a*/ 	.short	(.L_893 - .L_892)
.L_892:
        /*001c*/ 	.word	0x00000000
        /*0020*/ 	.short	0x0002
        /*0022*/ 	.short	0x0010
        /*0024*/ 	.byte	0x00, 0xf5, 0x21, 0x00


	//----- nvinfo : EIATTR_KPARAM_INFO
	.align		4
.L_893:
        /*0028*/ 	.byte	0x04, 0x17
        /*002a*/ 	.short	(.L_895 - .L_894)
.L_894:
        /*002c*/ 	.word	0x00000000
        /*0030*/ 	.short	0x0001
        /*0032*/ 	.short	0x0008
        /*0034*/ 	.byte	0x00, 0xf5, 0x21, 0x00


	//----- nvinfo : EIATTR_KPARAM_INFO
	.align		4
.L_895:
        /*0038*/ 	.byte	0x04, 0x17
        /*003a*/ 	.short	(.L_897 - .L_896)
.L_896:
        /*003c*/ 	.word	0x00000000
        /*0040*/ 	.short	0x0000
        /*0042*/ 	.short	0x0000
        /*0044*/ 	.byte	0x00, 0xf5, 0x21, 0x00


	//----- nvinfo : EIATTR_SPARSE_MMA_MASK
	.align		4
.L_897:
        /*0048*/ 	.byte	0x03, 0x50
        /*004a*/ 	.short	0x0000


	//----- nvinfo : EIATTR_MAXREG_COUNT
	.align		4
        /*004c*/ 	.byte	0x03, 0x1b
        /*004e*/ 	.short	0x00ff


	//----- nvinfo : EIATTR_MERCURY_ISA_VERSION
	.align		4
        /*0050*/ 	.byte	0x03, 0x5f
        /*0052*/ 	.short	0x0101


	//----- nvinfo : EIATTR_VRC_CTA_INIT_COUNT
	.align		4
        /*0054*/ 	.byte	0x02, 0x4a
	.zero		1
	.zero		1


	//----- nvinfo : EIATTR_EXIT_INSTR_OFFSETS
	.align		4
        /*0058*/ 	.byte	0x04, 0x1c
        /*005a*/ 	.short	(.L_899 - .L_898)


	//   ....[0]....
.L_898:
        /*005c*/ 	.word	0x00000030


	//   ....[1]....
        /*0060*/ 	.word	0x00000320


	//----- nvinfo : EIATTR_CRS_STACK_SIZE
	.align		4
.L_899:
        /*0064*/ 	.byte	0x04, 0x1e
        /*0066*/ 	.short	(.L_901 - .L_900)
.L_900:
        /*0068*/ 	.word	0x00000000


	//----- nvinfo : EIATTR_CBANK_PARAM_SIZE
	.align		4
.L_901:
        /*006c*/ 	.byte	0x03, 0x19
        /*006e*/ 	.short	0x001c


	//----- nvinfo : EIATTR_PARAM_CBANK
	.align		4
        /*0070*/ 	.byte	0x04, 0x0a
        /*0072*/ 	.short	(.L_903 - .L_902)
	.align		4
.L_902:
        /*0074*/ 	.word	index@(.nv.constant0._Z13gpukernelWNc2ILi8EEvPdS0_S0_i)
        /*0078*/ 	.short	0x0380
        /*007a*/ 	.short	0x001c


	//----- nvinfo : EIATTR_SW_WAR
	.align		4
.L_903:
        /*007c*/ 	.byte	0x04, 0x36
        /*007e*/ 	.short	(.L_905 - .L_904)
.L_904:
        /*0080*/ 	.word	0x00000008
.L_905:


//--------------------- .nv.info._Z13gpukernelWNc2ILi16EEvPdS0_S0_i --------------------------
	.section	.nv.info._Z13gpukernelWNc2ILi16EEvPdS0_S0_i,"",@"SHT_CUDA_INFO"
	.sectionflags	@""
	.align	4


	//----- nvinfo : EIATTR_CUDA_API_VERSION
	.align		4
        /*0000*/ 	.byte	0x04, 0x37
        /*0002*/ 	.short	(.L_907 - .L_906)
.L_906:
        /*0004*/ 	.word	0x00000082


	//----- nvinfo : EIATTR_KPARAM_INFO
	.align		4
.L_907:
        /*0008*/ 	.byte	0x04, 0x17
        /*000a*/ 	.short	(.L_909 - .L_908)
.L_908:
        /*000c*/ 	.word	0x00000000
        /*0010*/ 	.short	0x0003
        /*0012*/ 	.short	0x0018
        /*0014*/ 	.byte	0x00, 0xf0, 0x11, 0x00


	//----- nvinfo : EIATTR_KPARAM_INFO
	.align		4
.L_909:
        /*0018*/ 	.byte	0x04, 0x17
        /*001a*/ 	.short	(.L_911 - .L_910)
.L_910:
        /*001c*/ 	.word	0x00000000
        /*0020*/ 	.short	0x0002
        /*0022*/ 	.short	0x0010
        /*0024*/ 	.byte	0x00, 0xf5, 0x21, 0x00


	//----- nvinfo : EIATTR_KPARAM_INFO
	.align		4
.L_911:
        /*0028*/ 	.byte	0x04, 0x17
        /*002a*/ 	.short	(.L_913 - .L_912)
.L_912:
        /*002c*/ 	.word	0x00000000
        /*0030*/ 	.short	0x0001
        /*0032*/ 	.short	0x0008
        /*0034*/ 	.byte	0x00, 0xf5, 0x21, 0x00


	//----- nvinfo : EIATTR_KPARAM_INFO
	.align		4
.L_913:
        /*0038*/ 	.byte	0x04, 0x17
        /*003a*/ 	.short	(.L_915 - .L_914)
.L_914:
        /*003c*/ 	.word	0x00000000
        /*0040*/ 	.short	0x0000
        /*0042*/ 	.short	0x0000
        /*0044*/ 	.byte	0x00, 0xf5, 0x21, 0x00


	//----- nvinfo : EIATTR_SPARSE_MMA_MASK
	.align		4
.L_915:
        /*0048*/ 	.byte	0x03, 0x50
        /*004a*/ 	.short	0x0000


	//----- nvinfo : EIATTR_MAXREG_COUNT
	.align		4
        /*004c*/ 	.byte	0x03, 0x1b
        /*004e*/ 	.short	0x00ff


	//----- nvinfo : EIATTR_MERCURY_ISA_VERSION
	.align		4
        /*0050*/ 	.byte	0x03, 0x5f
        /*0052*/ 	.short	0x0101


	//----- nvinfo : EIATTR_VRC_CTA_INIT_COUNT
	.align		4
        /*0054*/ 	.byte	0x02, 0x4a
	.zero		1
	.zero		1


	//----- nvinfo : EIATTR_EXIT_INSTR_OFFSETS
	.align		4
        /*0058*/ 	.byte	0x04, 0x1c
        /*005a*/ 	.short	(.L_917 - .L_916)


	//   ....[0]....
.L_916:
        /*005c*/ 	.word	0x00000030


	//   ....[1]....
        /*0060*/ 	.word	0x00000330


	//----- nvinfo : EIATTR_CRS_STACK_SIZE
	.align		4
.L_917:
        /*0064*/ 	.byte	0x04, 0x1e
        /*0066*/ 	.short	(.L_919 - .L_918)
.L_918:
        /*0068*/ 	.word	0x00000000


	//----- nvinfo : EIATTR_CBANK_PARAM_SIZE
	.align		4
.L_919:
        /*006c*/ 	.byte	0x03, 0x19
        /*006e*/ 	.short	0x001c


	//----- nvinfo : EIATTR_PARAM_CBANK
	.align		4
        /*0070*/ 	.byte	0x04, 0x0a
        /*0072*/ 	.short	(.L_921 - .L_920)
	.align		4
.L_920:
        /*0074*/ 	.word	index@(.nv.constant0._Z13gpukernelWNc2ILi16EEvPdS0_S0_i)
        /*0078*/ 	.short	0x0380
        /*007a*/ 	.short	0x001c


	//----- nvinfo : EIATTR_SW_WAR
	.align		4
.L_921:
        /*007c*/ 	.byte	0x04, 0x36
        /*007e*/ 	.short	(.L_923 - .L_922)
.L_922:
        /*0080*/ 	.word	0x00000008
.L_923:


//--------------------- .nv.info._Z13gpukernelWNc2ILi32EEvPdS0_S0_i --------------------------
	.section	.nv.info._Z13gpukernelWNc2ILi32EEvPdS0_S0_i,"",@"SHT_CUDA_INFO"
	.sectionflags	@""
	.align	4


	//----- nvinfo : EIATTR_CUDA_API_VERSION
	.align		4
        /*0000*/ 	.byte	0x04, 0x37
        /*0002*/ 	.short	(.L_925 - .L_924)
.L_924:
        /*0004*/ 	.word	0x00000082


	//----- nvinfo : EIATTR_KPARAM_INFO
	.align		4
.L_925:
        /*0008*/ 	.byte	0x04, 0x17
        /*000a*/ 	.short	(.L_927 - .L_926)
.L_926:
        /*000c*/ 	.word	0x00000000
        /*0010*/ 	.short	0x0003
        /*0012*/ 	.short	0x0018
        /*0014*/ 	.byte	0x00, 0xf0, 0x11, 0x00


	//----- nvinfo : EIATTR_KPARAM_INFO
	.align		4
.L_927:
        /*0018*/ 	.byte	0x04, 0x17
        /*001a*/ 	.short	(.L_929 - .L_928)
.L_928:
        /*001c*/ 	.word	0x00000000
        /*0020*/ 	.short	0x0002
        /*0022*/ 	.short	0x0010
        /*0024*/ 	.byte	0x00, 0xf5, 0x21, 0x00


	//----- nvinfo : EIATTR_KPARAM_INFO
	.align		4
.L_929:
        /*0028*/ 	.byte	0x04, 0x17
        /*002a*/ 	.short	(.L_931 - .L_930)
.L_930:
        /*002c*/ 	.word	0x00000000
        /*0030*/ 	.short	0x0001
        /*0032*/ 	.short	0x0008
        /*0034*/ 	.byte	0x00, 0xf5, 0x21, 0x00


	//----- nvinfo : EIATTR_KPARAM_INFO
	.align		4
.L_931:
        /*0038*/ 	.byte	0x04, 0x17
        /*003a*/ 	.short	(.L_933 - .L_932)
.L_932:
        /*003c*/ 	.word	0x00000000
        /*0040*/ 	.short	0x0000
        /*0042*/ 	.short	0x0000
        /*0044*/ 	.byte	0x00, 0xf5, 0x21, 0x00


	//----- nvinfo : EIATTR_SPARSE_MMA_MASK
	.align		4
.L_933:
        /*0048*/ 	.byte	0x03, 0x50
        /*004a*/ 	.short	0x0000


	//----- nvinfo : EIATTR_MAXREG_COUNT
	.align		4
        /*004c*/ 	.byte	0x03, 0x1b
        /*004e*/ 	.short	0x00ff


	//----- nvinfo : EIATTR_MERCURY_ISA_VERSION
	.align		4
        /*0050*/ 	.byte	0x03, 0x5f
        /*0052*/ 	.short	0x0101


	//----- nvinfo : EIATTR_VRC_CTA_INIT_COUNT
	.align		4
        /*0054*/ 	.byte	0x02, 0x4a
	.zero		1
	.zero		1


	//----- nvinfo : EIATTR_EXIT_INSTR_OFFSETS
	.align		4
        /*0058*/ 	.byte	0x04, 0x1c
        /*005a*/ 	.short	(.L_935 - .L_934)


	//   ....[0]....
.L_934:
        /*005c*/ 	.word	0x00000030


	//   ....[1]....
        /*0060*/ 	.word	0x00000770


	//----- nvinfo : EIATTR_CRS_STACK_SIZE
	.align		4
.L_935:
        /*0064*/ 	.byte	0x04, 0x1e
        /*0066*/ 	.short	(.L_937 - .L_936)
.L_936:
        /*0068*/ 	.word	0x00000000


	//----- nvinfo : EIATTR_CBANK_PARAM_SIZE
	.align		4
.L_937:
        /*006c*/ 	.byte	0x03, 0x19
        /*006e*/ 	.short	0x001c


	//----- nvinfo : EIATTR_PARAM_CBANK
	.align		4
        /*0070*/ 	.byte	0x04, 0x0a
        /*0072*/ 	.short	(.L_939 - .L_938)
	.align		4
.L_938:
        /*0074*/ 	.word	index@(.nv.constant0._Z13gpukernelWNc2ILi32EEvPdS0_S0_i)
        /*0078*/ 	.short	0x0380
        /*007a*/ 	.short	0x001c


	//----- nvinfo : EIATTR_SW_WAR
	.align		4
.L_939:
        /*007c*/ 	.byte	0x04, 0x36
        /*007e*/ 	.short	(.L_941 - .L_940)
.L_940:
        /*0080*/ 	.word	0x00000008
.L_941:


//--------------------- .nv.info._Z13gpukernelWNr2ILi1EEvPdS0_S0_i --------------------------
	.section	.nv.info._Z13gpukernelWNr2ILi1EEvPdS0_S0_i,"",@"SHT_CUDA_INFO"
	.sectionflags	@""
	.align	4


	//----- nvinfo : EIATTR_CUDA_API_VERSION
	.align		4
        /*0000*/ 	.byte	0x04, 0x37
        /*0002*/ 	.short	(.L_943 - .L_942)
.L_942:
        /*0004*/ 	.word	0x00000082


	//----- nvinfo : EIATTR_KPARAM_INFO
	.align		4
.L_943:
        /*0008*/ 	.byte	0x04, 0x17
        /*000a*/ 	.short	(.L_945 - .L_944)
.L_944:
        /*000c*/ 	.word	0x00000000
        /*0010*/ 	.short	0x0003
        /*0012*/ 	.short	0x0018
        /*0014*/ 	.byte	0x00, 0xf0, 0x11, 0x00


	//----- nvinfo : EIATTR_KPARAM_INFO
	.align		4
.L_945:
        /*0018*/ 	.byte	0x04, 0x17
        /*001a*/ 	.short	(.L_947 - .L_946)
.L_946:
        /*001c*/ 	.word	0x00000000
        /*0020*/ 	.short	0x0002
        /*0022*/ 	.short	0x0010
        /*0024*/ 	.byte	0x00, 0xf5, 0x21, 0x00


	//----- nvinfo : EIATTR_KPARAM_INFO
	.align		4
.L_947:
        /*0028*/ 	.byte	0x04, 0x17
        /*002a*/ 	.short	(.L_949 - .L_948)
.L_948:
        /*002c*/ 	.word	0x00000000
        /*0030*/ 	.short	0x0001
        /*0032*/ 	.short	0x0008
        /*0034*/ 	.byte	0x00, 0xf5, 0x21, 0x00


	//----- nvinfo : EIATTR_KPARAM_INFO
	.align		4
.L_949:
        /*0038*/ 	.byte	0x04, 0x17
        /*003a*/ 	.short	(.L_951 - .L_950)
.L_950:
        /*003c*/ 	.word	0x00000000
        /*0040*/ 	.short	0x0000
        /*0042*/ 	.short	0x0000
        /*0044*/ 	.byte	0x00, 0xf5, 0x21, 0x00


	//----- nvinfo : EIATTR_SPARSE_MMA_MASK
	.align		4
.L_951:
        /*0048*/ 	.byte	0x03, 0x50
        /*004a*/ 	.short	0x0000


	//----- nvinfo : EIATTR_MAXREG_COUNT
	.align		4
        /*004c*/ 	.byte	0x03, 0x1b
        /*004e*/ 	.short	0x00ff


	//----- nvinfo : EIATTR_MERCURY_ISA_VERSION
	.align		4
        /*0050*/ 	.byte	0x03, 0x5f
        /*0052*/ 	.short	0x0101


	//----- nvinfo : EIATTR_VRC_CTA_INIT_COUNT
	.align		4
        /*0054*/ 	.byte	0x02, 0x4a
	.zero		1
	.zero		1


	//----- nvinfo : EIATTR_EXIT_INSTR_OFFSETS
	.align		4
        /*0058*/ 	.byte	0x04, 0x1c
        /*005a*/ 	.short	(.L_953 - .L_952)


	//   ....[0]....
.L_952:
        /*005c*/ 	.word	0x00000030


	//   ....[1]....
        /*0060*/ 	.word	0x00000570


	//----- nvinfo : EIATTR_CRS_STACK_SIZE
	.align		4
.L_953:
        /*0064*/ 	.byte	0x04, 0x1e
        /*0066*/ 	.short	(.L_955 - .L_954)
.L_954:
        /*0068*/ 	.word	0x00000000


	//----- nvinfo : EIATTR_CBANK_PARAM_SIZE
	.align		4
.L_955:
        /*006c*/ 	.byte	0x03, 0x19
        /*006e*/ 	.short	0x001c


	//----- nvinfo : EIATTR_PARAM_CBANK
	.align		4
        /*0070*/ 	.byte	0x04, 0x0a
        /*0072*/ 	.short	(.L_957 - .L_956)
	.align		4
.L_956:
        /*0074*/ 	.word	index@(.nv.constant0._Z13gpukernelWNr2ILi1EEvPdS0_S0_i)
        /*0078*/ 	.short	0x0380
        /*007a*/ 	.short	0x001c


	//----- nvinfo : EIATTR_SW_WAR
	.align		4
.L_957:
        /*007c*/ 	.byte	0x04, 0x36
        /*007e*/ 	.short	(.L_959 - .L_958)
.L_958:
        /*0080*/ 	.word	0x00000008
.L_959:


//--------------------- .nv.info._Z13gpukernelWNr2ILi2EEvPdS0_S0_i --------------------------
	.section	.nv.info._Z13gpukernelWNr2ILi2EEvPdS0_S0_i,"",@"SHT_CUDA_INFO"
	.sectionflags	@""
	.align	4


	//----- nvinfo : EIATTR_CUDA_API_VERSION
	.align		4
        /*0000*/ 	.byte	0x04, 0x37
        /*0002*/ 	.short	(.L_961 - .L_960)
.L_960:
        /*0004*/ 	.word	0x00000082


	//----- nvinfo : EIATTR_KPARAM_INFO
	.align		4
.L_961:
        /*0008*/ 	.byte	0x04, 0x17
        /*000a*/ 	.short	(.L_963 - .L_962)
.L_962:
        /*000c*/ 	.word	0x00000000
        /*0010*/ 	.short	0x0003
        /*0012*/ 	.short	0x0018
        /*0014*/ 	.byte	0x00, 0xf0, 0x11, 0x00


	//----- nvinfo : EIATTR_KPARAM_INFO
	.align		4
.L_963:
        /*0018*/ 	.byte	0x04, 0x17
        /*001a*/ 	.short	(.L_965 - .L_964)
.L_964:
        /*001c*/ 	.word	0x00000000
        /*0020*/ 	.short	0x0002
        /*0022*/ 	.short	0x0010
        /*0024*/ 	.byte	0x00, 0xf5, 0x21, 0x00


	//----- nvinfo : EIATTR_KPARAM_INFO
	.align		4
.L_965:
        /*0028*/ 	.byte	0x04, 0x17
        /*002a*/ 	.short	(.L_967 - .L_966)
.L_966:
        /*002c*/ 	.word	0x00000000
        /*0030*/ 	.short	0x0001
        /*0032*/ 	.short	0x0008
        /*0034*/ 	.byte	0x00, 0xf5, 0x21, 0x00


	//----- nvinfo : EIATTR_KPARAM_INFO
	.align		4
.L_967:
        /*0038*/ 	.byte	0x04, 0x17
        /*003a*/ 	.short	(.L_969 - .L_968)
.L_968:
        /*003c*/ 	.word	0x00000000
        /*0040*/ 	.short	0x0000
        /*0042*/ 	.short	0x0000
        /*0044*/ 	.byte	0x00, 0xf5, 0x21, 0x00


	//----- nvinfo : EIATTR_SPARSE_MMA_MASK
	.align		4
.L_969:
        /*0048*/ 	.byte	0x03, 0x50
        /*004a*/ 	.short	0x0000


	//----- nvinfo : EIATTR_MAXREG_COUNT
	.align		4
        /*004c*/ 	.byte	0x03, 0x1b
        /*004e*/ 	.short	0x00ff


	//----- nvinfo : EIATTR_MERCURY_ISA_VERSION
	.align		4
        /*0050*/ 	.byte	0x03, 0x5f
        /*0052*/ 	.short	0x0101


	//----- nvinfo : EIATTR_VRC_CTA_INIT_COUNT
	.align		4
        /*0054*/ 	.byte	0x02, 0x4a
	.zero		1
	.zero		1


	//----- nvinfo : EIATTR_EXIT_INSTR_OFFSETS
	.align		4
        /*0058*/ 	.byte	0x04, 0x1c
        /*005a*/ 	.short	(.L_971 - .L_970)


	//   ....[0]....
.L_970:
        /*005c*/ 	.word	0x00000030


	//   ....[1]....
        /*0060*/ 	.word	0x000004d0


	//----- nvinfo : EIATTR_CRS_STACK_SIZE
	.align		4
.L_971:
        /*0064*/ 	.byte	0x04, 0x1e
        /*0066*/ 	.short	(.L_973 - .L_972)
.L_972:
        /*0068*/ 	.word	0x00000000


	//----- nvinfo : EIATTR_CBANK_PARAM_SIZE
	.align		4
.L_973:
        /*006c*/ 	.byte	0x03, 0x19
        /*006e*/ 	.short	0x001c


	//----- nvinfo : EIATTR_PARAM_CBANK
	.align		4
        /*0070*/ 	.byte	0x04, 0x0a
        /*0072*/ 	.short	(.L_975 - .L_974)
	.align		4
.L_974:
        /*0074*/ 	.word	index@(.nv.constant0._Z13gpukernelWNr2ILi2EEvPdS0_S0_i)
        /*0078*/ 	.short	0x0380
        /*007a*/ 	.short	0x001c


	//----- nvinfo : EIATTR_SW_WAR
	.align		4
.L_975:
        /*007c*/ 	.byte	0x04, 0x36
        /*007e*/ 	.short	(.L_977 - .L_976)
.L_976:
        /*0080*/ 	.word	0x00000008
.L_977:


//--------------------- .nv.info._Z13gpukernelWNr2ILi4EEvPdS0_S0_i --------------------------
	.section	.nv.info._Z13gpukernelWNr2ILi4EEvPdS0_S0_i,"",@"SHT_CUDA_INFO"
	.sectionflags	@""
	.align	4


	//----- nvinfo : EIATTR_CUDA_API_VERSION
	.align		4
        /*0000*/ 	.byte	0x04, 0x37
        /*0002*/ 	.short	(.L_979 - .L_978)
.L_978:
        /*0004*/ 	.word	0x00000082


	//----- nvinfo : EIATTR_KPARAM_INFO
	.align		4
.L_979:
        /*0008*/ 	.byte	0x04, 0x17
        /*000a*/ 	.short	(.L_981 - .L_980)
.L_980:
        /*000c*/ 	.word	0x00000000
        /*0010*/ 	.short	0x0003
        /*0012*/ 	.short	0x0018
        /*0014*/ 	.byte	0x00, 0xf0, 0x11, 0x00


	//----- nvinfo : EIATTR_KPARAM_INFO
	.align		4
.L_981:
        /*0018*/ 	.byte	0x04, 0x17
        /*001a*/ 	.short	(.L_983 - .L_982)
.L_982:
        /*001c*/ 	.word	0x00000000
        /*0020*/ 	.short	0x0002
        /*0022*/ 	.short	0x0010
        /*0024*/ 	.byte	0x00, 0xf5, 0x21, 0x00


	//----- nvinfo : EIATTR_KPARAM_INFO
	.align		4
.L_983:
        /*0028*/ 	.byte	0x04, 0x17
        /*002a*/ 	.short	(.L_985 - .L_984)
.L_984:
        /*002c*/ 	.word	0x00000000
        /*0030*/ 	.short	0x0001
        /*0032*/ 	.short	0x0008
        /*0034*/ 	.byte	0x00, 0xf5, 0x21, 0x00


	//----- nvinfo : EIATTR_KPARAM_INFO
	.align		4
.L_985:
        /*0038*/ 	.byte	0x04, 0x17
        /*003a*/ 	.short	(.L_987 - .L_986)
.L_986:
        /*003c*/ 	.word	0x00000000
        /*0040*/ 	.short	0x0000
        /*0042*/ 	.short	0x0000
        /*0044*/ 	.byte	0x00, 0xf5, 0x21, 0x00


	//----- nvinfo : EIATTR_SPARSE_MMA_MASK
	.align		4
.L_987:
        /*0048*/ 	.byte	0x03, 0x50
        /*004a*/ 	.short	0x0000


	//----- nvinfo : EIATTR_MAXREG_COUNT
	.align		4
        /*004c*/ 	.byte	0x03, 0x1b
        /*004e*/ 	.short	0x00ff


	//----- nvinfo : EIATTR_MERCURY_ISA_VERSION
	.align		4
        /*0050*/ 	.byte	0x03, 0x5f
        /*0052*/ 	.short	0x0101


	//----- nvinfo : EIATTR_VRC_CTA_INIT_COUNT
	.align		4
        /*0054*/ 	.byte	0x02, 0x4a
	.zero		1
	.zero		1


	//----- nvinfo : EIATTR_EXIT_INSTR_OFFSETS
	.align		4
        /*0058*/ 	.byte	0x04, 0x1c
        /*005a*/ 	.short	(.L_989 - .L_988)


	//   ....[0]....
.L_988:
        /*005c*/ 	.word	0x00000030


	//   ....[1]....
        /*0060*/ 	.word	0x000003c0


	//----- nvinfo : EIATTR_CRS_STACK_SIZE
	.align		4
.L_989:
        /*0064*/ 	.byte	0x04, 0x1e
        /*0066*/ 	.short	(.L_991 - .L_990)
.L_990:
        /*0068*/ 	.word	0x00000000


	//----- nvinfo : EIATTR_CBANK_PARAM_SIZE
	.align		4
.L_991:
        /*006c*/ 	.byte	0x03, 0x19
        /*006e*/ 	.short	0x001c


	//----- nvinfo : EIATTR_PARAM_CBANK
	.align		4
        /*0070*/ 	.byte	0x04, 0x0a
        /*0072*/ 	.short	(.L_993 - .L_992)
	.align		4
.L_992:
        /*0074*/ 	.word	index@(.nv.constant0._Z13gpukernelWNr2ILi4EEvPdS0_S0_i)
        /*0078*/ 	.short	0x0380
        /*007a*/ 	.short	0x001c


	//----- nvinfo : EIATTR_SW_WAR
	.align		4
.L_993:
        /*007c*/ 	.byte	0x04, 0x36
        /*007e*/ 	.short	(.L_995 - .L_994)
.L_994:
        /*0080*/ 	.word	0x00000008
.L_995:


//--------------------- .nv.info._Z13gpukernelWNr2ILi8EEvPdS0_S0_i --------------------------
	.section	.nv.info._Z13gpukernelWNr2ILi8EEvPdS0_S0_i,"",@"SHT_CUDA_INFO"
	.sectionflags	@""
	.align	4


	//----- nvinfo : EIATTR_CUDA_API_VERSION
	.align		4
        /*0000*/ 	.byte	0x04, 0x37
        /*0002*/ 	.short	(.L_997 - .L_996)
.L_996:
        /*0004*/ 	.word	0x00000082


	//----- nvinfo : EIATTR_KPARAM_INFO
	.align		4
.L_997:
        /*0008*/ 	.byte	0x04, 0x17
        /*000a*/ 	.short	(.L_999 - .L_998)
.L_998:
        /*000c*/ 	.word	0x00000000
        /*0010*/ 	.short	0x0003
        /*0012*/ 	.short	0x0018
        /*0014*/ 	.byte	0x00, 0xf0, 0x11, 0x00


	//----- nvinfo : EIATTR_KPARAM_INFO
	.align		4
.L_999:
        /*0018*/ 	.byte	0x04, 0x17
        /*001a*/ 	.short	(.L_1001 - .L_1000)
.L_1000:
        /*001c*/ 	.word	0x00000000
        /*0020*/ 	.short	0x0002
        /*0022*/ 	.short	0x0010
        /*0024*/ 	.byte	0x00, 0xf5, 0x21, 0x00


	//----- nvinfo : EIATTR_KPARAM_INFO
	.align		4
.L_1001:
        /*0028*/ 	.byte	0x04, 0x17
        /*002a*/ 	.short	(.L_1003 - .L_1002)
.L_1002:
        /*002c*/ 	.word	0x00000000
        /*0030*/ 	.short	0x0001
        /*0032*/ 	.short	0x0008
        /*0034*/ 	.byte	0x00, 0xf5, 0x21, 0x00


	//----- nvinfo : EIATTR_KPARAM_INFO
	.align		4
.L_1003:
        /*0038*/ 	.byte	0x04, 0x17
        /*003a*/ 	.short	(.L_1005 - .L_1004)
.L_1004:
        /*003c*/ 	.word	0x00000000
        /*0040*/ 	.short	0x0000
        /*0042*/ 	.short	0x0000
        /*0044*/ 	.byte	0x00, 0xf5, 0x21, 0x00


	//----- nvinfo : EIATTR_SPARSE_MMA_MASK
	.align		4
.L_1005:
        /*0048*/ 	.byte	0x03, 0x50
        /*004a*/ 	.short	0x0000


	//----- nvinfo : EIATTR_MAXREG_COUNT
	.align		4
        /*004c*/ 	.byte	0x03, 0x1b
        /*004e*/ 	.short	0x00ff


	//----- nvinfo : EIATTR_MERCURY_ISA_VERSION
	.align		4
        /*0050*/ 	.byte	0x03, 0x5f
        /*0052*/ 	.short	0x0101


	//----- nvinfo : EIATTR_VRC_CTA_INIT_COUNT
	.align		4
        /*0054*/ 	.byte	0x02, 0x4a
	.zero		1
	.zero		1


	//----- nvinfo : EIATTR_EXIT_INSTR_OFFSETS
	.align		4
        /*0058*/ 	.byte	0x04, 0x1c
        /*005a*/ 	.short	(.L_1007 - .L_1006)


	//   ....[0]....
.L_1006:
        /*005c*/ 	.word	0x00000030


	//   ....[1]....
        /*0060*/ 	.word	0x00000330


	//----- nvinfo : EIATTR_CRS_STACK_SIZE
	.align		4
.L_1007:
        /*0064*/ 	.byte	0x04, 0x1e
        /*0066*/ 	.short	(.L_1009 - .L_1008)
.L_1008:
        /*0068*/ 	.word	0x00000000


	//----- nvinfo : EIATTR_CBANK_PARAM_SIZE
	.align		4
.L_1009:
        /*006c*/ 	.byte	0x03, 0x19
        /*006e*/ 	.short	0x001c


	//----- nvinfo : EIATTR_PARAM_CBANK
	.align		4
        /*0070*/ 	.byte	0x04, 0x0a
        /*0072*/ 	.short	(.L_1011 - .L_1010)
	.align		4
.L_1010:
        /*0074*/ 	.word	index@(.nv.constant0._Z13gpukernelWNr2ILi8EEvPdS0_S0_i)
        /*0078*/ 	.short	0x0380
        /*007a*/ 	.short	0x001c


	//----- nvinfo : EIATTR_SW_WAR
	.align		4
.L_1011:
        /*007c*/ 	.byte	0x04, 0x36
        /*007e*/ 	.short	(.L_1013 - .L_1012)
.L_1012:
        /*0080*/ 	.word	0x00000008
.L_1013:


//--------------------- .nv.info._Z13gpukernelWNr2ILi16EEvPdS0_S0_i --------------------------
	.section	.nv.info._Z13gpukernelWNr2ILi16EEvPdS0_S0_i,"",@"SHT_CUDA_INFO"
	.sectionflags	@""
	.align	4


	//----- nvinfo : EIATTR_CUDA_API_VERSION
	.align		4
        /*0000*/ 	.byte	0x04, 0x37
        /*0002*/ 	.short	(.L_1015 - .L_1014)
.L_1014:
        /*0004*/ 	.word	0x00000082


	//----- nvinfo : EIATTR_KPARAM_INFO
	.align		4
.L_1015:
        /*0008*/ 	.byte	0x04, 0x17
        /*000a*/ 	.short	(.L_1017 - .L_1016)
.L_1016:
        /*000c*/ 	.word	0x00000000
        /*0010*/ 	.short	0x0003
        /*0012*/ 	.short	0x0018
        /*0014*/ 	.byte	0x00, 0xf0, 0x11, 0x00


	//----- nvinfo : EIATTR_KPARAM_INFO
	.align		4
.L_1017:
        /*0018*/ 	.byte	0x04, 0x17
        /*001a*/ 	.short	(.L_1019 - .L_1018)
.L_1018:
        /*001c*/ 	.word	0x00000000
        /*0020*/ 	.short	0x0002
        /*0022*/ 	.short	0x0010
        /*0024*/ 	.byte	0x00, 0xf5, 0x21, 0x00


	//----- nvinfo : EIATTR_KPARAM_INFO
	.align		4
.L_1019:
        /*0028*/ 	.byte	0x04, 0x17
        /*002a*/ 	.short	(.L_1021 - .L_1020)
.L_1020:
        /*002c*/ 	.word	0x00000000
        /*0030*/ 	.short	0x0001
        /*0032*/ 	.short	0x0008
        /*0034*/ 	.byte	0x00, 0xf5, 0x21, 0x00


	//----- nvinfo : EIATTR_KPARAM_INFO
	.align		4
.L_1021:
        /*0038*/ 	.byte	0x04, 0x17
        /*003a*/ 	.short	(.L_1023 - .L_1022)
.L_1022:
        /*003c*/ 	.word	0x00000000
        /*0040*/ 	.short	0x0000
        /*0042*/ 	.short	0x0000
        /*0044*/ 	.byte	0x00, 0xf5, 0x21, 0x00


	//----- nvinfo : EIATTR_SPARSE_MMA_MASK
	.align		4
.L_1023:
        /*0048*/ 	.byte	0x03, 0x50
        /*004a*/ 	.short	0x0000


	//----- nvinfo : EIATTR_MAXREG_COUNT
	.align		4
        /*004c*/ 	.byte	0x03, 0x1b
        /*004e*/ 	.short	0x00ff


	//----- nvinfo : EIATTR_MERCURY_ISA_VERSION
	.align		4
        /*0050*/ 	.byte	0x03, 0x5f
        /*0052*/ 	.short	0x0101


	//----- nvinfo : EIATTR_VRC_CTA_INIT_COUNT
	.align		4
        /*0054*/ 	.byte	0x02, 0x4a
	.zero		1
	.zero		1


	//----- nvinfo : EIATTR_EXIT_INSTR_OFFSETS
	.align		4
        /*0058*/ 	.byte	0x04, 0x1c
        /*005a*/ 	.short	(.L_1025 - .L_1024)


	//   ....[0]....
.L_1024:
        /*005c*/ 	.word	0x00000030


	//   ....[1]....
        /*0060*/ 	.word	0x00000330


	//----- nvinfo : EIATTR_CRS_STACK_SIZE
	.align		4
.L_1025:
        /*0064*/ 	.byte	0x04, 0x1e
        /*0066*/ 	.short	(.L_1027 - .L_1026)
.L_1026:
        /*0068*/ 	.word	0x00000000


	//----- nvinfo : EIATTR_CBANK_PARAM_SIZE
	.align		4
.L_1027:
        /*006c*/ 	.byte	0x03, 0x19
        /*006e*/ 	.short	0x001c


	//----- nvinfo : EIATTR_PARAM_CBANK
	.align		4
        /*0070*/ 	.byte	0x04, 0x0a
        /*0072*/ 	.short	(.L_1029 - .L_1028)
	.align		4
.L_1028:
        /*0074*/ 	.word	index@(.nv.constant0._Z13gpukernelWNr2ILi16EEvPdS0_S0_i)
        /*0078*/ 	.short	0x0380
        /*007a*/ 	.short	0x001c


	//----- nvinfo : EIATTR_SW_WAR
	.align		4
.L_1029:
        /*007c*/ 	.byte	0x04, 0x36
        /*007e*/ 	.short	(.L_1031 - .L_1030)
.L_1030:
        /*0080*/ 	.word	0x00000008
.L_1031:


//--------------------- .nv.info._Z13gpukernelWNr2ILi32EEvPdS0_S0_i --------------------------
	.section	.nv.info._Z13gpukernelWNr2ILi32EEvPdS0_S0_i,"",@"SHT_CUDA_INFO"
	.sectionflags	@""
	.align	4


	//----- nvinfo : EIATTR_CUDA_API_VERSION
	.align		4
        /*0000*/ 	.byte	0x04, 0x37
        /*0002*/ 	.short	(.L_1033 - .L_1032)
.L_1032:
        /*0004*/ 	.word	0x00000082


	//----- nvinfo : EIATTR_KPARAM_INFO
	.align		4
.L_1033:
        /*0008*/ 	.byte	0x04, 0x17
        /*000a*/ 	.short	(.L_1035 - .L_1034)
.L_1034:
        /*000c*/ 	.word	0x00000000
        /*0010*/ 	.short	0x0003
        /*0012*/ 	.short	0x0018
        /*0014*/ 	.byte	0x00, 0xf0, 0x11, 0x00


	//----- nvinfo : EIATTR_KPARAM_INFO
	.align		4
.L_1035:
        /*0018*/ 	.byte	0x04, 0x17
        /*001a*/ 	.short	(.L_1037 - .L_1036)
.L_1036:
        /*001c*/ 	.word	0x00000000
        /*0020*/ 	.short	0x0002
        /*0022*/ 	.short	0x0010
        /*0024*/ 	.byte	0x00, 0xf5, 0x21, 0x00


	//----- nvinfo : EIATTR_KPARAM_INFO
	.align		4
.L_1037:
        /*0028*/ 	.byte	0x04, 0x17
        /*002a*/ 	.short	(.L_1039 - .L_1038)
.L_1038:
        /*002c*/ 	.word	0x00000000
        /*0030*/ 	.short	0x0001
        /*0032*/ 	.short	0x0008
        /*0034*/ 	.byte	0x00, 0xf5, 0x21, 0x00


	//----- nvinfo : EIATTR_KPARAM_INFO
	.align		4
.L_1039:
        /*0038*/ 	.byte	0x04, 0x17
        /*003a*/ 	.short	(.L_1041 - .L_1040)
.L_1040:
        /*003c*/ 	.word	0x00000000
        /*0040*/ 	.short	0x0000
        /*0042*/ 	.short	0x0000
        /*0044*/ 	.byte	0x00, 0xf5, 0x21, 0x00


	//----- nvinfo : EIATTR_SPARSE_MMA_MASK
	.align		4
.L_1041:
        /*0048*/ 	.byte	0x03, 0x50
        /*004a*/ 	.short	0x0000


	//----- nvinfo : EIATTR_MAXREG_COUNT
	.align		4
        /*004c*/ 	.byte	0x03, 0x1b
        /*004e*/ 	.short	0x00ff


	//----- nvinfo : EIATTR_MERCURY_ISA_VERSION
	.align		4
        /*0050*/ 	.byte	0x03, 0x5f
        /*0052*/ 	.short	0x0101


	//----- nvinfo : EIATTR_VRC_CTA_INIT_COUNT
	.align		4
        /*0054*/ 	.byte	0x02, 0x4a
	.zero		1
	.zero		1


	//----- nvinfo : EIATTR_EXIT_INSTR_OFFSETS
	.align		4
        /*0058*/ 	.byte	0x04, 0x1c
        /*005a*/ 	.short	(.L_1043 - .L_1042)


	//   ....[0]....
.L_1042:
        /*005c*/ 	.word	0x00000030


	//   ....[1]....
        /*0060*/ 	.word	0x00000770


	//----- nvinfo : EIATTR_CRS_STACK_SIZE
	.align		4
.L_1043:
        /*0064*/ 	.byte	0x04, 0x1e
        /*0066*/ 	.short	(.L_1045 - .L_1044)
.L_1044:
        /*0068*/ 	.word	0x00000000


	//----- nvinfo : EIATTR_CBANK_PARAM_SIZE
	.align		4
.L_1045:
        /*006c*/ 	.byte	0x03, 0x19
        /*006e*/ 	.short	0x001c


	//----- nvinfo : EIATTR_PARAM_CBANK
	.align		4
        /*0070*/ 	.byte	0x04, 0x0a
        /*0072*/ 	.short	(.L_1047 - .L_1046)
	.align		4
.L_1046:
        /*0074*/ 	.word	index@(.nv.constant0._Z13gpukernelWNr2ILi32EEvPdS0_S0_i)
        /*0078*/ 	.short	0x0380
        /*007a*/ 	.short	0x001c


	//----- nvinfo : EIATTR_SW_WAR
	.align		4
.L_1047:
        /*007c*/ 	.byte	0x04, 0x36
        /*007e*/ 	.short	(.L_1049 - .L_1048)
.L_1048:
        /*0080*/ 	.word	0x00000008
.L_1049:


//--------------------- .nv.info._Z12gpukernelWNcILi1EEvPdS0_S0_i --------------------------
	.section	.nv.info._Z12gpukernelWNcILi1EEvPdS0_S0_i,"",@"SHT_CUDA_INFO"
	.sectionflags	@""
	.align	4


	//----- nvinfo : EIATTR_CUDA_API_VERSION
	.align		4
        /*0000*/ 	.byte	0x04, 0x37
        /*0002*/ 	.short	(.L_1051 - .L_1050)
.L_1050:
        /*0004*/ 	.word	0x00000082


	//----- nvinfo : EIATTR_KPARAM_INFO
	.align		4
.L_1051:
        /*0008*/ 	.byte	0x04, 0x17
        /*000a*/ 	.short	(.L_1053 - .L_1052)
.L_1052:
        /*000c*/ 	.word	0x00000000
        /*0010*/ 	.short	0x0003
        /*0012*/ 	.short	0x0018
        /*0014*/ 	.byte	0x00, 0xf0, 0x11, 0x00


	//----- nvinfo : EIATTR_KPARAM_INFO
	.align		4
.L_1053:
        /*0018*/ 	.byte	0x04, 0x17
        /*001a*/ 	.short	(.L_1055 - .L_1054)
.L_1054:
        /*001c*/ 	.word	0x00000000
        /*0020*/ 	.short	0x0002
        /*0022*/ 	.short	0x0010
        /*0024*/ 	.byte	0x00, 0xf5, 0x21, 0x00


	//----- nvinfo : EIATTR_KPARAM_INFO
	.align		4
.L_1055:
        /*0028*/ 	.byte	0x04, 0x17
        /*002a*/ 	.short	(.L_1057 - .L_1056)
.L_1056:
        /*002c*/ 	.word	0x00000000
        /*0030*/ 	.short	0x0001
        /*0032*/ 	.short	0x0008
        /*0034*/ 	.byte	0x00, 0xf5, 0x21, 0x00


	//----- nvinfo : EIATTR_KPARAM_INFO
	.align		4
.L_1057:
        /*0038*/ 	.byte	0x04, 0x17
        /*003a*/ 	.short	(.L_1059 - .L_1058)
.L_1058:
        /*003c*/ 	.word	0x00000000
        /*0040*/ 	.short	0x0000
        /*0042*/ 	.short	0x0000
        /*0044*/ 	.byte	0x00, 0xf5, 0x21, 0x00


	//----- nvinfo : EIATTR_SPARSE_MMA_MASK
	.align		4
.L_1059:
        /*0048*/ 	.byte	0x03, 0x50
        /*004a*/ 	.short	0x0000


	//----- nvinfo : EIATTR_MAXREG_COUNT
	.align		4
        /*004c*/ 	.byte	0x03, 0x1b
        /*004e*/ 	.short	0x00ff


	//----- nvinfo : EIATTR_MERCURY_ISA_VERSION
	.align		4
        /*0050*/ 	.byte	0x03, 0x5f
        /*0052*/ 	.short	0x0101


	//----- nvinfo : EIATTR_VRC_CTA_INIT_COUNT
	.align		4
        /*0054*/ 	.byte	0x02, 0x4a
	.zero		1
	.zero		1


	//----- nvinfo : EIATTR_EXIT_INSTR_OFFSETS
	.align		4
        /*0058*/ 	.byte	0x04, 0x1c
        /*005a*/ 	.short	(.L_1061 - .L_1060)


	//   ....[0]....
.L_1060:
        /*005c*/ 	.word	0x00000030


	//   ....[1]....
        /*0060*/ 	.word	0x00000950


	//----- nvinfo : EIATTR_CBANK_PARAM_SIZE
	.align		4
.L_1061:
        /*0064*/ 	.byte	0x03, 0x19
        /*0066*/ 	.short	0x001c


	//----- nvinfo : EIATTR_PARAM_CBANK
	.align		4
        /*0068*/ 	.byte	0x04, 0x0a
        /*006a*/ 	.short	(.L_1063 - .L_1062)
	.align		4
.L_1062:
        /*006c*/ 	.word	index@(.nv.constant0._Z12gpukernelWNcILi1EEvPdS0_S0_i)
        /*0070*/ 	.short	0x0380
        /*0072*/ 	.short	0x001c


	//----- nvinfo : EIATTR_SW_WAR
	.align		4
.L_1063:
        /*0074*/ 	.byte	0x04, 0x36
        /*0076*/ 	.short	(.L_1065 - .L_1064)
.L_1064:
        /*0078*/ 	.word	0x00000008
.L_1065:


//--------------------- .nv.info._Z12gpukernelWNrILi1EEvPdS0_S0_i --------------------------
	.section	.nv.info._Z12gpukernelWNrILi1EEvPdS0_S0_i,"",@"SHT_CUDA_INFO"
	.sectionflags	@""
	.align	4


	//----- nvinfo : EIATTR_CUDA_API_VERSION
	.align		4
        /*0000*/ 	.byte	0x04, 0x37
        /*0002*/ 	.short	(.L_1067 - .L_1066)
.L_1066:
        /*0004*/ 	.word	0x00000082


	//----- nvinfo : EIATTR_KPARAM_INFO
	.align		4
.L_1067:
        /*0008*/ 	.byte	0x04, 0x17
        /*000a*/ 	.short	(.L_1069 - .L_1068)
.L_1068:
        /*000c*/ 	.word	0x00000000
        /*0010*/ 	.short	0x0003
        /*0012*/ 	.short	0x0018
        /*0014*/ 	.byte	0x00, 0xf0, 0x11, 0x00


	//----- nvinfo : EIATTR_KPARAM_INFO
	.align		4
.L_1069:
        /*0018*/ 	.byte	0x04, 0x17
        /*001a*/ 	.short	(.L_1071 - .L_1070)
.L_1070:
        /*001c*/ 	.word	0x00000000
        /*0020*/ 	.short	0x0002
        /*0022*/ 	.short	0x0010
        /*0024*/ 	.byte	0x00, 0xf5, 0x21, 0x00


	//----- nvinfo : EIATTR_KPARAM_INFO
	.align		4
.L_1071:
        /*0028*/ 	.byte	0x04, 0x17
        /*002a*/ 	.short	(.L_1073 - .L_1072)
.L_1072:
        /*002c*/ 	.word	0x00000000
        /*0030*/ 	.short	0x0001
        /*0032*/ 	.short	0x0008
        /*0034*/ 	.byte	0x00, 0xf5, 0x21, 0x00


	//----- nvinfo : EIATTR_KPARAM_INFO
	.align		4
.L_1073:
        /*0038*/ 	.byte	0x04, 0x17
        /*003a*/ 	.short	(.L_1075 - .L_1074)
.L_1074:
        /*003c*/ 	.word	0x00000000
        /*0040*/ 	.short	0x0000
        /*0042*/ 	.short	0x0000
        /*0044*/ 	.byte	0x00, 0xf5, 0x21, 0x00


	//----- nvinfo : EIATTR_SPARSE_MMA_MASK
	.align		4
.L_1075:
        /*0048*/ 	.byte	0x03, 0x50
        /*004a*/ 	.short	0x0000


	//----- nvinfo : EIATTR_MAXREG_COUNT
	.align		4
        /*004c*/ 	.byte	0x03, 0x1b
        /*004e*/ 	.short	0x00ff


	//----- nvinfo : EIATTR_MERCURY_ISA_VERSION
	.align		4
        /*0050*/ 	.byte	0x03, 0x5f
        /*0052*/ 	.short	0x0101


	//----- nvinfo : EIATTR_VRC_CTA_INIT_COUNT
	.align		4
        /*0054*/ 	.byte	0x02, 0x4a
	.zero		1
	.zero		1


	//----- nvinfo : EIATTR_EXIT_INSTR_OFFSETS
	.align		4
        /*0058*/ 	.byte	0x04, 0x1c
        /*005a*/ 	.short	(.L_1077 - .L_1076)


	//   ....[0]....
.L_1076:
        /*005c*/ 	.word	0x00000030


	//   ....[1]....
        /*0060*/ 	.word	0x00000550


	//----- nvinfo : EIATTR_CBANK_PARAM_SIZE
	.align		4
.L_1077:
        /*0064*/ 	.byte	0x03, 0x19
        /*0066*/ 	.short	0x001c


	//----- nvinfo : EIATTR_PARAM_CBANK
	.align		4
        /*0068*/ 	.byte	0x04, 0x0a
        /*006a*/ 	.short	(.L_1079 - .L_1078)
	.align		4
.L_1078:
        /*006c*/ 	.word	index@(.nv.constant0._Z12gpukernelWNrILi1EEvPdS0_S0_i)
        /*0070*/ 	.short	0x0380
        /*0072*/ 	.short	0x001c


	//----- nvinfo : EIATTR_SW_WAR
	.align		4
.L_1079:
        /*0074*/ 	.byte	0x04, 0x36
        /*0076*/ 	.short	(.L_1081 - .L_1080)
.L_1080:
        /*0078*/ 	.word	0x00000008
.L_1081:


//--------------------- .nv.info._Z12gpukernelWNcILi2EEvPdS0_S0_i --------------------------
	.section	.nv.info._Z12gpukernelWNcILi2EEvPdS0_S0_i,"",@"SHT_CUDA_INFO"
	.sectionflags	@""
	.align	4


	//----- nvinfo : EIATTR_CUDA_API_VERSION
	.align		4
        /*0000*/ 	.byte	0x04, 0x37
        /*0002*/ 	.short	(.L_1083 - .L_1082)
.L_1082:
        /*0004*/ 	.word	0x00000082


	//----- nvinfo : EIATTR_KPARAM_INFO
	.align		4
.L_1083:
        /*0008*/ 	.byte	0x04, 0x17
        /*000a*/ 	.short	(.L_1085 - .L_1084)
.L_1084:
        /*000c*/ 	.word	0x00000000
        /*0010*/ 	.short	0x0003
        /*0012*/ 	.short	0x0018
        /*0014*/ 	.byte	0x00, 0xf0, 0x11, 0x00


	//----- nvinfo : EIATTR_KPARAM_INFO
	.align		4
.L_1085:
        /*0018*/ 	.byte	0x04, 0x17
        /*001a*/ 	.short	(.L_1087 - .L_1086)
.L_1086:
        /*001c*/ 	.word	0x00000000
        /*0020*/ 	.short	0x0002
        /*0022*/ 	.short	0x0010
        /*0024*/ 	.byte	0x00, 0xf5, 0x21, 0x00


	//----- nvinfo : EIATTR_KPARAM_INFO
	.align		4
.L_1087:
        /*0028*/ 	.byte	0x04, 0x17
        /*002a*/ 	.short	(.L_1089 - .L_1088)
.L_1088:
        /*002c*/ 	.word	0x00000000
        /*0030*/ 	.short	0x0001
        /*0032*/ 	.short	0x0008
        /*0034*/ 	.byte	0x00, 0xf5, 0x21, 0x00


	//----- nvinfo : EIATTR_KPARAM_INFO
	.align		4
.L_1089:
        /*0038*/ 	.byte	0x04, 0x17
        /*003a*/ 	.short	(.L_1091 - .L_1090)
.L_1090:
        /*003c*/ 	.word	0x00000000
        /*0040*/ 	.short	0x0000
        /*0042*/ 	.short	0x0000
        /*0044*/ 	.byte	0x00, 0xf5, 0x21, 0x00


	//----- nvinfo : EIATTR_SPARSE_MMA_MASK
	.align		4
.L_1091:
        /*0048*/ 	.byte	0x03, 0x50
        /*004a*/ 	.short	0x0000


	//----- nvinfo : EIATTR_MAXREG_COUNT
	.align		4
        /*004c*/ 	.byte	0x03, 0x1b
        /*004e*/ 	.short	0x00ff


	//----- nvinfo : EIATTR_MERCURY_ISA_VERSION
	.align		4
        /*0050*/ 	.byte	0x03, 0x5f
        /*0052*/ 	.short	0x0101


	//----- nvinfo : EIATTR_VRC_CTA_INIT_COUNT
	.align		4
        /*0054*/ 	.byte	0x02, 0x4a
	.zero		1
	.zero		1


	//----- nvinfo : EIATTR_EXIT_INSTR_OFFSETS
	.align		4
        /*0058*/ 	.byte	0x04, 0x1c
        /*005a*/ 	.short	(.L_1093 - .L_1092)


	//   ....[0]....
.L_1092:
        /*005c*/ 	.word	0x00000030


	//   ....[1]....
        /*0060*/ 	.word	0x00001130


	//----- nvinfo : EIATTR_CRS_STACK_SIZE
	.align		4
.L_1093:
        /*0064*/ 	.byte	0x04, 0x1e
        /*0066*/ 	.short	(.L_1095 - .L_1094)
.L_1094:
        /*0068*/ 	.word	0x00000000


	//----- nvinfo : EIATTR_CBANK_PARAM_SIZE
	.align		4
.L_1095:
        /*006c*/ 	.byte	0x03, 0x19
        /*006e*/ 	.short	0x001c


	//----- nvinfo : EIATTR_PARAM_CBANK
	.align		4
        /*0070*/ 	.byte	0x04, 0x0a
        /*0072*/ 	.short	(.L_1097 - .L_1096)
	.align		4
.L_1096:
        /*0074*/ 	.word	index@(.nv.constant0._Z12gpukernelWNcILi2EEvPdS0_S0_i)
        /*0078*/ 	.short	0x0380
        /*007a*/ 	.short	0x001c


	//----- nvinfo : EIATTR_SW_WAR
	.align		4
.L_1097:
        /*007c*/ 	.byte	0x04, 0x36
        /*007e*/ 	.short	(.L_1099 - .L_1098)
.L_1098:
        /*0080*/ 	.word	0x00000008
.L_1099:


//--------------------- .nv.info._Z12gpukernelWNrILi2EEvPdS0_S0_i --------------------------
	.section	.nv.info._Z12gpukernelWNrILi2EEvPdS0_S0_i,"",@"SHT_CUDA_INFO"
	.sectionflags	@""
	.align	4


	//----- nvinfo : EIATTR_CUDA_API_VERSION
	.align		4
        /*0000*/ 	.byte	0x04, 0x37
        /*0002*/ 	.short	(.L_1101 - .L_1100)
.L_1100:
        /*0004*/ 	.word	0x00000082


	//----- nvinfo : EIATTR_KPARAM_INFO
	.align		4
.L_1101:
        /*0008*/ 	.byte	0x04, 0x17
        /*000a*/ 	.short	(.L_1103 - .L_1102)
.L_1102:
        /*000c*/ 	.word	0x00000000
        /*0010*/ 	.short	0x0003
        /*0012*/ 	.short	0x0018
        /*0014*/ 	.byte	0x00, 0xf0, 0x11, 0x00


	//----- nvinfo : EIATTR_KPARAM_INFO
	.align		4
.L_1103:
        /*0018*/ 	.byte	0x04, 0x17
        /*001a*/ 	.short	(.L_1105 - .L_1104)
.L_1104:
        /*001c*/ 	.word	0x00000000
        /*0020*/ 	.short	0x0002
        /*0022*/ 	.short	0x0010
        /*0024*/ 	.byte	0x00, 0xf5, 0x21, 0x00


	//----- nvinfo : EIATTR_KPARAM_INFO
	.align		4
.L_1105:
        /*0028*/ 	.byte	0x04, 0x17
        /*002a*/ 	.short	(.L_1107 - .L_1106)
.L_1106:
        /*002c*/ 	.word	0x00000000
        /*0030*/ 	.short	0x0001
        /*0032*/ 	.short	0x0008
        /*0034*/ 	.byte	0x00, 0xf5, 0x21, 0x00


	//----- nvinfo : EIATTR_KPARAM_INFO
	.align		4
.L_1107:
        /*0038*/ 	.byte	0x04, 0x17
        /*003a*/ 	.short	(.L_1109 - .L_1108)
.L_1108:
        /*003c*/ 	.word	0x00000000
        /*0040*/ 	.short	0x0000
        /*0042*/ 	.short	0x0000
        /*0044*/ 	.byte	0x00, 0xf5, 0x21, 0x00


	//----- nvinfo : EIATTR_SPARSE_MMA_MASK
	.align		4
.L_1109:
        /*0048*/ 	.byte	0x03, 0x50
        /*004a*/ 	.short	0x0000


	//----- nvinfo : EIATTR_MAXREG_COUNT
	.align		4
        /*004c*/ 	.byte	0x03, 0x1b
        /*004e*/ 	.short	0x00ff


	//----- nvinfo : EIATTR_MERCURY_ISA_VERSION
	.align		4
        /*0050*/ 	.byte	0x03, 0x5f
        /*0052*/ 	.short	0x0101


	//----- nvinfo : EIATTR_VRC_CTA_INIT_COUNT
	.align		4
        /*0054*/ 	.byte	0x02, 0x4a
	.zero		1
	.zero		1


	//----- nvinfo : EIATTR_EXIT_INSTR_OFFSETS
	.align		4
        /*0058*/ 	.byte	0x04, 0x1c
        /*005a*/ 	.short	(.L_1111 - .L_1110)


	//   ....[0]....
.L_1110:
        /*005c*/ 	.word	0x00000030


	//   ....[1]....
        /*0060*/ 	.word	0x00000720


	//----- nvinfo : EIATTR_CRS_STACK_SIZE
	.align		4
.L_1111:
        /*0064*/ 	.byte	0x04, 0x1e
        /*0066*/ 	.short	(.L_1113 - .L_1112)
.L_1112:
        /*0068*/ 	.word	0x00000000


	//----- nvinfo : EIATTR_CBANK_PARAM_SIZE
	.align		4
.L_1113:
        /*006c*/ 	.byte	0x03, 0x19
        /*006e*/ 	.short	0x001c


	//----- nvinfo : EIATTR_PARAM_CBANK
	.align		4
        /*0070*/ 	.byte	0x04, 0x0a
        /*0072*/ 	.short	(.L_1115 - .L_1114)
	.align		4
.L_1114:
        /*0074*/ 	.word	index@(.nv.constant0._Z12gpukernelWNrILi2EEvPdS0_S0_i)
        /*0078*/ 	.short	0x0380
        /*007a*/ 	.short	0x001c


	//----- nvinfo : EIATTR_SW_WAR
	.align		4
.L_1115:
        /*007c*/ 	.byte	0x04, 0x36
        /*007e*/ 	.short	(.L_1117 - .L_1116)
.L_1116:
        /*0080*/ 	.word	0x00000008
.L_1117:


//--------------------- .nv.info._Z12gpukernelWNcILi4EEvPdS0_S0_i --------------------------
	.section	.nv.info._Z12gpukernelWNcILi4EEvPdS0_S0_i,"",@"SHT_CUDA_INFO"
	.sectionflags	@""
	.align	4


	//----- nvinfo : EIATTR_CUDA_API_VERSION
	.align		4
        /*0000*/ 	.byte	0x04, 0x37
        /*0002*/ 	.short	(.L_1119 - .L_1118)
.L_1118:
        /*0004*/ 	.word	0x00000082


	//----- nvinfo : EIATTR_KPARAM_INFO
	.align		4
.L_1119:
        /*0008*/ 	.byte	0x04, 0x17
        /*000a*/ 	.short	(.L_1121 - .L_1120)
.L_1120:
        /*000c*/ 	.word	0x00000000
        /*0010*/ 	.short	0x0003
        /*0012*/ 	.short	0x0018
        /*0014*/ 	.byte	0x00, 0xf0, 0x11, 0x00


	//----- nvinfo : EIATTR_KPARAM_INFO
	.align		4
.L_1121:
        /*0018*/ 	.byte	0x04, 0x17
        /*001a*/ 	.short	(.L_1123 - .L_1122)
.L_1122:
        /*001c*/ 	.word	0x00000000
        /*0020*/ 	.short	0x0002
        /*0022*/ 	.short	0x0010
        /*0024*/ 	.byte	0x00, 0xf5, 0x21, 0x00


	//----- nvinfo : EIATTR_KPARAM_INFO
	.align		4
.L_1123:
        /*0028*/ 	.byte	0x04, 0x17
        /*002a*/ 	.short	(.L_1125 - .L_1124)
.L_1124:
        /*002c*/ 	.word	0x00000000
        /*0030*/ 	.short	0x0001
        /*0032*/ 	.short	0x0008
        /*0034*/ 	.byte	0x00, 0xf5, 0x21, 0x00


	//----- nvinfo : EIATTR_KPARAM_INFO
	.align		4
.L_1125:
        /*0038*/ 	.byte	0x04, 0x17
        /*003a*/ 	.short	(.L_1127 - .L_1126)
.L_1126:
        /*003c*/ 	.word	0x00000000
        /*0040*/ 	.short	0x0000
        /*0042*/ 	.short	0x0000
        /*0044*/ 	.byte	0x00, 0xf5, 0x21, 0x00


	//----- nvinfo : EIATTR_SPARSE_MMA_MASK
	.align		4
.L_1127:
        /*0048*/ 	.byte	0x03, 0x50
        /*004a*/ 	.short	0x0000


	//----- nvinfo : EIATTR_MAXREG_COUNT
	.align		4
        /*004c*/ 	.byte	0x03, 0x1b
        /*004e*/ 	.short	0x00ff


	//----- nvinfo : EIATTR_MERCURY_ISA_VERSION
	.align		4
        /*0050*/ 	.byte	0x03, 0x5f
        /*0052*/ 	.short	0x0101


	//----- nvinfo : EIATTR_VRC_CTA_INIT_COUNT
	.align		4
        /*0054*/ 	.byte	0x02, 0x4a
	.zero		1
	.zero		1


	//----- nvinfo : EIATTR_EXIT_INSTR_OFFSETS
	.align		4
        /*0058*/ 	.byte	0x04, 0x1c
        /*005a*/ 	.short	(.L_1129 - .L_1128)


	//   ....[0]....
.L_1128:
        /*005c*/ 	.word	0x00000030


	//   ....[1]....
        /*0060*/ 	.word	0x00001120


	//----- nvinfo : EIATTR_CRS_STACK_SIZE
	.align		4
.L_1129:
        /*0064*/ 	.byte	0x04, 0x1e
        /*0066*/ 	.short	(.L_1131 - .L_1130)
.L_1130:
        /*0068*/ 	.word	0x00000000


	//----- nvinfo : EIATTR_CBANK_PARAM_SIZE
	.align		4
.L_1131:
        /*006c*/ 	.byte	0x03, 0x19
        /*006e*/ 	.short	0x001c


	//----- nvinfo : EIATTR_PARAM_CBANK
	.align		4
        /*0070*/ 	.byte	0x04, 0x0a
        /*0072*/ 	.short	(.L_1133 - .L_1132)
	.align		4
.L_1132:
        /*0074*/ 	.word	index@(.nv.constant0._Z12gpukernelWNcILi4EEvPdS0_S0_i)
        /*0078*/ 	.short	0x0380
        /*007a*/ 	.short	0x001c


	//----- nvinfo : EIATTR_SW_WAR
	.align		4
.L_1133:
        /*007c*/ 	.byte	0x04, 0x36
        /*007e*/ 	.short	(.L_1135 - .L_1134)
.L_1134:
        /*0080*/ 	.word	0x00000008
.L_1135:


//--------------------- .nv.info._Z12gpukernelWNrILi4EEvPdS0_S0_i --------------------------
	.section	.nv.info._Z12gpukernelWNrILi4EEvPdS0_S0_i,"",@"SHT_CUDA_INFO"
	.sectionflags	@""
	.align	4


	//----- nvinfo : EIATTR_CUDA_API_VERSION
	.align		4
        /*0000*/ 	.byte	0x04, 0x37
        /*0002*/ 	.short	(.L_1137 - .L_1136)
.L_1136:
        /*0004*/ 	.word	0x00000082


	//----- nvinfo : EIATTR_KPARAM_INFO
	.align		4
.L_1137:
        /*0008*/ 	.byte	0x04, 0x17
        /*000a*/ 	.short	(.L_1139 - .L_1138)
.L_1138:
        /*000c*/ 	.word	0x00000000
        /*0010*/ 	.short	0x0003
        /*0012*/ 	.short	0x0018
        /*0014*/ 	.byte	0x00, 0xf0, 0x11, 0x00


	//----- nvinfo : EIATTR_KPARAM_INFO
	.align		4
.L_1139:
        /*0018*/ 	.byte	0x04, 0x17
        /*001a*/ 	.short	(.L_1141 - .L_1140)
.L_1140:
        /*001c*/ 	.word	0x00000000
        /*0020*/ 	.short	0x0002
        /*0022*/ 	.short	0x0010
        /*0024*/ 	.byte	0x00, 0xf5, 0x21, 0x00


	//----- nvinfo : EIATTR_KPARAM_INFO
	.align		4
.L_1141:
        /*0028*/ 	.byte	0x04, 0x17
        /*002a*/ 	.short	(.L_1143 - .L_1142)
.L_1142:
        /*002c*/ 	.word	0x00000000
        /*0030*/ 	.short	0x0001
        /*0032*/ 	.short	0x0008
        /*0034*/ 	.byte	0x00, 0xf5, 0x21, 0x00


	//----- nvinfo : EIATTR_KPARAM_INFO
	.align		4
.L_1143:
        /*0038*/ 	.byte	0x04, 0x17
        /*003a*/ 	.short	(.L_1145 - .L_1144)
.L_1144:
        /*003c*/ 	.word	0x00000000
        /*0040*/ 	.short	0x0000
        /*0042*/ 	.short	0x0000
        /*0044*/ 	.byte	0x00, 0xf5, 0x21, 0x00


	//----- nvinfo : EIATTR_SPARSE_MMA_MASK
	.align		4
.L_1145:
        /*0048*/ 	.byte	0x03, 0x50
        /*004a*/ 	.short	0x0000


	//----- nvinfo : EIATTR_MAXREG_COUNT
	.align		4
        /*004c*/ 	.byte	0x03, 0x1b
        /*004e*/ 	.short	0x00ff


	//----- nvinfo : EIATTR_MERCURY_ISA_VERSION
	.align		4
        /*0050*/ 	.byte	0x03, 0x5f
        /*0052*/ 	.short	0x0101


	//----- nvinfo : EIATTR_VRC_CTA_INIT_COUNT
	.align		4
        /*0054*/ 	.byte	0x02, 0x4a
	.zero		1
	.zero		1


	//----- nvinfo : EIATTR_EXIT_INSTR_OFFSETS
	.align		4
        /*0058*/ 	.byte	0x04, 0x1c
        /*005a*/ 	.short	(.L_1147 - .L_1146)


	//   ....[0]....
.L_1146:
        /*005c*/ 	.word	0x00000030


	//   ....[1]....
        /*0060*/ 	.word	0x00000760


	//----- nvinfo : EIATTR_CRS_STACK_SIZE
	.align		4
.L_1147:
        /*0064*/ 	.byte	0x04, 0x1e
        /*0066*/ 	.short	(.L_1149 - .L_1148)
.L_1148:
        /*0068*/ 	.word	0x00000000


	//----- nvinfo : EIATTR_CBANK_PARAM_SIZE
	.align		4
.L_1149:
        /*006c*/ 	.byte	0x03, 0x19
        /*006e*/ 	.short	0x001c


	//----- nvinfo : EIATTR_PARAM_CBANK
	.align		4
        /*0070*/ 	.byte	0x04, 0x0a
        /*0072*/ 	.short	(.L_1151 - .L_1150)
	.align		4
.L_1150:
        /*0074*/ 	.word	index@(.nv.constant0._Z12gpukernelWNrILi4EEvPdS0_S0_i)
        /*0078*/ 	.short	0x0380
        /*007a*/ 	.short	0x001c


	//----- nvinfo : EIATTR_SW_WAR
	.align		4
.L_1151:
        /*007c*/ 	.byte	0x04, 0x36
        /*007e*/ 	.short	(.L_1153 - .L_1152)
.L_1152:
        /*0080*/ 	.word	0x00000008
.L_1153:


//--------------------- .nv.info._Z12gpukernelWNcILi8EEvPdS0_S0_i --------------------------
	.section	.nv.info._Z12gpukernelWNcILi8EEvPdS0_S0_i,"",@"SHT_CUDA_INFO"
	.sectionflags	@""
	.align	4


	//----- nvinfo : EIATTR_CUDA_API_VERSION
	.align		4
        /*0000*/ 	.byte	0x04, 0x37
        /*0002*/ 	.short	(.L_1155 - .L_1154)
.L_1154:
        /*0004*/ 	.word	0x00000082


	//----- nvinfo : EIATTR_KPARAM_INFO
	.align		4
.L_1155:
        /*0008*/ 	.byte	0x04, 0x17
        /*000a*/ 	.short	(.L_1157 - .L_1156)
.L_1156:
        /*000c*/ 	.word	0x00000000
        /*0010*/ 	.short	0x0003
        /*0012*/ 	.short	0x0018
        /*0014*/ 	.byte	0x00, 0xf0, 0x11, 0x00


	//----- nvinfo : EIATTR_KPARAM_INFO
	.align		4
.L_1157:
        /*0018*/ 	.byte	0x04, 0x17
        /*001a*/ 	.short	(.L_1159 - .L_1158)
.L_1158:
        /*001c*/ 	.word	0x00000000
        /*0020*/ 	.short	0x0002
        /*0022*/ 	.short	0x0010
        /*0024*/ 	.byte	0x00, 0xf5, 0x21, 0x00


	//----- nvinfo : EIATTR_KPARAM_INFO
	.align		4
.L_1159:
        /*0028*/ 	.byte	0x04, 0x17
        /*002a*/ 	.short	(.L_1161 - .L_1160)
.L_1160:
        /*002c*/ 	.word	0x00000000
        /*0030*/ 	.short	0x0001
        /*0032*/ 	.short	0x0008
        /*0034*/ 	.byte	0x00, 0xf5, 0x21, 0x00


	//----- nvinfo : EIATTR_KPARAM_INFO
	.align		4
.L_1161:
        /*0038*/ 	.byte	0x04, 0x17
        /*003a*/ 	.short	(.L_1163 - .L_1162)
.L_1162:
        /*003c*/ 	.word	0x00000000
        /*0040*/ 	.short	0x0000
        /*0042*/ 	.short	0x0000
        /*0044*/ 	.byte	0x00, 0xf5, 0x21, 0x00


	//----- nvinfo : EIATTR_SPARSE_MMA_MASK
	.align		4
.L_1163:
        /*0048*/ 	.byte	0x03, 0x50
        /*004a*/ 	.short	0x0000


	//----- nvinfo : EIATTR_MAXREG_COUNT
	.align		4
        /*004c*/ 	.byte	0x03, 0x1b
        /*004e*/ 	.short	0x00ff


	//----- nvinfo : EIATTR_MERCURY_ISA_VERSION
	.align		4
        /*0050*/ 	.byte	0x03, 0x5f
        /*0052*/ 	.short	0x0101


	//----- nvinfo : EIATTR_VRC_CTA_INIT_COUNT
	.align		4
        /*0054*/ 	.byte	0x02, 0x4a
	.zero		1
	.zero		1


	//----- nvinfo : EIATTR_EXIT_INSTR_OFFSETS
	.align		4
        /*0058*/ 	.byte	0x04, 0x1c
        /*005a*/ 	.short	(.L_1165 - .L_1164)


	//   ....[0]....
.L_1164:
        /*005c*/ 	.word	0x00000030


	//   ....[1]....
        /*0060*/ 	.word	0x00001110


	//----- nvinfo : EIATTR_CRS_STACK_SIZE
	.align		4
.L_1165:
        /*0064*/ 	.byte	0x04, 0x1e
        /*0066*/ 	.short	(.L_1167 - .L_1166)
.L_1166:
        /*0068*/ 	.word	0x00000000


	//----- nvinfo : EIATTR_CBANK_PARAM_SIZE
	.align		4
.L_1167:
        /*006c*/ 	.byte	0x03, 0x19
        /*006e*/ 	.short	0x001c


	//----- nvinfo : EIATTR_PARAM_CBANK
	.align		4
        /*0070*/ 	.byte	0x04, 0x0a
        /*0072*/ 	.short	(.L_1169 - .L_1168)
	.align		4
.L_1168:
        /*0074*/ 	.word	index@(.nv.constant0._Z12gpukernelWNcILi8EEvPdS0_S0_i)
        /*0078*/ 	.short	0x0380
        /*007a*/ 	.short	0x001c


	//----- nvinfo : EIATTR_SW_WAR
	.align		4
.L_1169:
        /*007c*/ 	.byte	0x04, 0x36
        /*007e*/ 	.short	(.L_1171 - .L_1170)
.L_1170:
        /*0080*/ 	.word	0x00000008
.L_1171:


//--------------------- .nv.info._Z12gpukernelWNrILi8EEvPdS0_S0_i --------------------------
	.section	.nv.info._Z12gpukernelWNrILi8EEvPdS0_S0_i,"",@"SHT_CUDA_INFO"
	.sectionflags	@""
	.align	4


	//----- nvinfo : EIATTR_CUDA_API_VERSION
	.align		4
        /*0000*/ 	.byte	0x04, 0x37
        /*0002*/ 	.short	(.L_1173 - .L_1172)
.L_1172:
        /*0004*/ 	.word	0x00000082


	//----- nvinfo : EIATTR_KPARAM_INFO
	.align		4
.L_1173:
        /*0008*/ 	.byte	0x04, 0x17
        /*000a*/ 	.short	(.L_1175 - .L_1174)
.L_1174:
        /*000c*/ 	.word	0x00000000
        /*0010*/ 	.short	0x0003
        /*0012*/ 	.short	0x0018
        /*0014*/ 	.byte	0x00, 0xf0, 0x11, 0x00


	//----- nvinfo : EIATTR_KPARAM_INFO
	.align		4
.L_1175:
        /*0018*/ 	.byte	0x04, 0x17
        /*001a*/ 	.short	(.L_1177 - .L_1176)
.L_1176:
        /*001c*/ 	.word	0x00000000
        /*0020*/ 	.short	0x0002
        /*0022*/ 	.short	0x0010
        /*0024*/ 	.byte	0x00, 0xf5, 0x21, 0x00


	//----- nvinfo : EIATTR_KPARAM_INFO
	.align		4
.L_1177:
        /*0028*/ 	.byte	0x04, 0x17
        /*002a*/ 	.short	(.L_1179 - .L_1178)
.L_1178:
        /*002c*/ 	.word	0x00000000
        /*0030*/ 	.short	0x0001
        /*0032*/ 	.short	0x0008
        /*0034*/ 	.byte	0x00, 0xf5, 0x21, 0x00


	//----- nvinfo : EIATTR_KPARAM_INFO
	.align		4
.L_1179:
        /*0038*/ 	.byte	0x04, 0x17
        /*003a*/ 	.short	(.L_1181 - .L_1180)
.L_1180:
        /*003c*/ 	.word	0x00000000
        /*0040*/ 	.short	0x0000
        /*0042*/ 	.short	0x0000
        /*0044*/ 	.byte	0x00, 0xf5, 0x21, 0x00


	//----- nvinfo : EIATTR_SPARSE_MMA_MASK
	.align		4
.L_1181:
        /*0048*/ 	.byte	0x03, 0x50
        /*004a*/ 	.short	0x0000


	//----- nvinfo : EIATTR_MAXREG_COUNT
	.align		4
        /*004c*/ 	.byte	0x03, 0x1b
        /*004e*/ 	.short	0x00ff


	//----- nvinfo : EIATTR_MERCURY_ISA_VERSION
	.align		4
        /*0050*/ 	.byte	0x03, 0x5f
        /*0052*/ 	.short	0x0101


	//----- nvinfo : EIATTR_VRC_CTA_INIT_COUNT
	.align		4
        /*0054*/ 	.byte	0x02, 0x4a
	.zero		1
	.zero		1


	//----- nvinfo : EIATTR_EXIT_INSTR_OFFSETS
	.align		4
        /*0058*/ 	.byte	0x04, 0x1c
        /*005a*/ 	.short	(.L_1183 - .L_1182)


	//   ....[0]....
.L_1182:
        /*005c*/ 	.word	0x00000030


	//   ....[1]....
        /*0060*/ 	.word	0x00000870


	//----- nvinfo : EIATTR_CRS_STACK_SIZE
	.align		4
.L_1183:
        /*0064*/ 	.byte	0x04, 0x1e
        /*0066*/ 	.short	(.L_1185 - .L_1184)
.L_1184:
        /*0068*/ 	.word	0x00000000


	//----- nvinfo : EIATTR_CBANK_PARAM_SIZE
	.align		4
.L_1185:
        /*006c*/ 	.byte	0x03, 0x19
        /*006e*/ 	.short	0x001c


	//----- nvinfo : EIATTR_PARAM_CBANK
	.align		4
        /*0070*/ 	.byte	0x04, 0x0a
        /*0072*/ 	.short	(.L_1187 - .L_1186)
	.align		4
.L_1186:
        /*0074*/ 	.word	index@(.nv.constant0._Z12gpukernelWNrILi8EEvPdS0_S0_i)
        /*0078*/ 	.short	0x0380
        /*007a*/ 	.short	0x001c


	//----- nvinfo : EIATTR_SW_WAR
	.align		4
.L_1187:
        /*007c*/ 	.byte	0x04, 0x36
        /*007e*/ 	.short	(.L_1189 - .L_1188)
.L_1188:
        /*0080*/ 	.word	0x00000008
.L_1189:


//--------------------- .nv.info._Z12gpukernelWNcILi16EEvPdS0_S0_i --------------------------
	.section	.nv.info._Z12gpukernelWNcILi16EEvPdS0_S0_i,"",@"SHT_CUDA_INFO"
	.sectionflags	@""
	.align	4


	//----- nvinfo : EIATTR_CUDA_API_VERSION
	.align		4
        /*0000*/ 	.byte	0x04, 0x37
        /*0002*/ 	.short	(.L_1191 - .L_1190)
.L_1190:
        /*0004*/ 	.word	0x00000082


	//----- nvinfo : EIATTR_KPARAM_INFO
	.align		4
.L_1191:
        /*0008*/ 	.byte	0x04, 0x17
        /*000a*/ 	.short	(.L_1193 - .L_1192)
.L_1192:
        /*000c*/ 	.word	0x00000000
        /*0010*/ 	.short	0x0003
        /*0012*/ 	.short	0x0018
        /*0014*/ 	.byte	0x00, 0xf0, 0x11, 0x00


	//----- nvinfo : EIATTR_KPARAM_INFO
	.align		4
.L_1193:
        /*0018*/ 	.byte	0x04, 0x17
        /*001a*/ 	.short	(.L_1195 - .L_1194)
.L_1194:
        /*001c*/ 	.word	0x00000000
        /*0020*/ 	.short	0x0002
        /*0022*/ 	.short	0x0010
        /*0024*/ 	.byte	0x00, 0xf5, 0x21, 0x00


	//----- nvinfo : EIATTR_KPARAM_INFO
	.align		4
.L_1195:
        /*0028*/ 	.byte	0x04, 0x17
        /*002a*/ 	.short	(.L_1197 - .L_1196)
.L_1196:
        /*002c*/ 	.word	0x00000000
        /*0030*/ 	.short	0x0001
        /*0032*/ 	.short	0x0008
        /*0034*/ 	.byte	0x00, 0xf5, 0x21, 0x00


	//----- nvinfo : EIATTR_KPARAM_INFO
	.align		4
.L_1197:
        /*0038*/ 	.byte	0x04, 0x17
        /*003a*/ 	.short	(.L_1199 - .L_1198)
.L_1198:
        /*003c*/ 	.word	0x00000000
        /*0040*/ 	.short	0x0000
        /*0042*/ 	.short	0x0000
        /*0044*/ 	.byte	0x00, 0xf5, 0x21, 0x00


	//----- nvinfo : EIATTR_SPARSE_MMA_MASK
	.align		4
.L_1199:
        /*0048*/ 	.byte	0x03, 0x50
        /*004a*/ 	.short	0x0000


	//----- nvinfo : EIATTR_MAXREG_COUNT
	.align		4
        /*004c*/ 	.byte	0x03, 0x1b
        /*004e*/ 	.short	0x00ff


	//----- nvinfo : EIATTR_MERCURY_ISA_VERSION
	.align		4
        /*0050*/ 	.byte	0x03, 0x5f
        /*0052*/ 	.short	0x0101


	//----- nvinfo : EIATTR_VRC_CTA_INIT_COUNT
	.align		4
        /*0054*/ 	.byte	0x02, 0x4a
	.zero		1
	.zero		1


	//----- nvinfo : EIATTR_EXIT_INSTR_OFFSETS
	.align		4
        /*0058*/ 	.byte	0x04, 0x1c
        /*005a*/ 	.short	(.L_1201 - .L_1200)


	//   ....[0]....
.L_1200:
        /*005c*/ 	.word	0x00000030


	//   ....[1]....
        /*0060*/ 	.word	0x00001060


	//----- nvinfo : EIATTR_CRS_STACK_SIZE
	.align		4
.L_1201:
        /*0064*/ 	.byte	0x04, 0x1e
        /*0066*/ 	.short	(.L_1203 - .L_1202)
.L_1202:
        /*0068*/ 	.word	0x00000000


	//----- nvinfo : EIATTR_CBANK_PARAM_SIZE
	.align		4
.L_1203:
        /*006c*/ 	.byte	0x03, 0x19
        /*006e*/ 	.short	0x001c


	//----- nvinfo : EIATTR_PARAM_CBANK
	.align		4
        /*0070*/ 	.byte	0x04, 0x0a
        /*0072*/ 	.short	(.L_1205 - .L_1204)
	.align		4
.L_1204:
        /*0074*/ 	.word	index@(.nv.constant0._Z12gpukernelWNcILi16EEvPdS0_S0_i)
        /*0078*/ 	.short	0x0380
        /*007a*/ 	.short	0x001c


	//----- nvinfo : EIATTR_SW_WAR
	.align		4
.L_1205:
        /*007c*/ 	.byte	0x04, 0x36
        /*007e*/ 	.short	(.L_1207 - .L_1206)
.L_1206:
        /*0080*/ 	.word	0x00000008
.L_1207:


//--------------------- .nv.info._Z12gpukernelWNrILi16EEvPdS0_S0_i --------------------------
	.section	.nv.info._Z12gpukernelWNrILi16EEvPdS0_S0_i,"",@"SHT_CUDA_INFO"
	.sectionflags	@""
	.align	4


	//----- nvinfo : EIATTR_CUDA_API_VERSION
	.align		4
        /*0000*/ 	.byte	0x04, 0x37
        /*0002*/ 	.short	(.L_1209 - .L_1208)
.L_1208:
        /*0004*/ 	.word	0x00000082


	//----- nvinfo : EIATTR_KPARAM_INFO
	.align		4
.L_1209:
        /*0008*/ 	.byte	0x04, 0x17
        /*000a*/ 	.short	(.L_1211 - .L_1210)
.L_1210:
        /*000c*/ 	.word	0x00000000
        /*0010*/ 	.short	0x0003
        /*0012*/ 	.short	0x0018
        /*0014*/ 	.byte	0x00, 0xf0, 0x11, 0x00


	//----- nvinfo : EIATTR_KPARAM_INFO
	.align		4
.L_1211:
        /*0018*/ 	.byte	0x04, 0x17
        /*001a*/ 	.short	(.L_1213 - .L_1212)
.L_1212:
        /*001c*/ 	.word	0x00000000
        /*0020*/ 	.short	0x0002
        /*0022*/ 	.short	0x0010
        /*0024*/ 	.byte	0x00, 0xf5, 0x21, 0x00


	//----- nvinfo : EIATTR_KPARAM_INFO
	.align		4
.L_1213:
        /*0028*/ 	.byte	0x04, 0x17
        /*002a*/ 	.short	(.L_1215 - .L_1214)
.L_1214:
        /*002c*/ 	.word	0x00000000
        /*0030*/ 	.short	0x0001
        /*0032*/ 	.short	0x0008
        /*0034*/ 	.byte	0x00, 0xf5, 0x21, 0x00


	//----- nvinfo : EIATTR_KPARAM_INFO
	.align		4
.L_1215:
        /*0038*/ 	.byte	0x04, 0x17
        /*003a*/ 	.short	(.L_1217 - .L_1216)
.L_1216:
        /*003c*/ 	.word	0x00000000
        /*0040*/ 	.short	0x0000
        /*0042*/ 	.short	0x0000
        /*0044*/ 	.byte	0x00, 0xf5, 0x21, 0x00


	//----- nvinfo : EIATTR_SPARSE_MMA_MASK
	.align		4
.L_1217:
        /*0048*/ 	.byte	0x03, 0x50
        /*004a*/ 	.short	0x0000


	//----- nvinfo : EIATTR_MAXREG_COUNT
	.align		4
        /*004c*/ 	.byte	0x03, 0x1b
        /*004e*/ 	.short	0x00ff


	//----- nvinfo : EIATTR_MERCURY_ISA_VERSION
	.align		4
        /*0050*/ 	.byte	0x03, 0x5f
        /*0052*/ 	.short	0x0101


	//----- nvinfo : EIATTR_VRC_CTA_INIT_COUNT
	.align		4
        /*0054*/ 	.byte	0x02, 0x4a
	.zero		1
	.zero		1


	//----- nvinfo : EIATTR_EXIT_INSTR_OFFSETS
	.align		4
        /*0058*/ 	.byte	0x04, 0x1c
        /*005a*/ 	.short	(.L_1219 - .L_1218)


	//   ....[0]....
.L_1218:
        /*005c*/ 	.word	0x00000030


	//   ....[1]....
        /*0060*/ 	.word	0x00000b90


	//----- nvinfo : EIATTR_CBANK_PARAM_SIZE
	.align		4
.L_1219:
        /*0064*/ 	.byte	0x03, 0x19
        /*0066*/ 	.short	0x001c


	//----- nvinfo : EIATTR_PARAM_CBANK
	.align		4
        /*0068*/ 	.byte	0x04, 0x0a
        /*006a*/ 	.short	(.L_1221 - .L_1220)
	.align		4
.L_1220:
        /*006c*/ 	.word	index@(.nv.constant0._Z12gpukernelWNrILi16EEvPdS0_S0_i)
        /*0070*/ 	.short	0x0380
        /*0072*/ 	.short	0x001c


	//----- nvinfo : EIATTR_SW_WAR
	.align		4
.L_1221:
        /*0074*/ 	.byte	0x04, 0x36
        /*0076*/ 	.short	(.L_1223 - .L_1222)
.L_1222:
        /*0078*/ 	.word	0x00000008
.L_1223:


//--------------------- .nv.info._Z12gpukernelWNcILi32EEvPdS0_S0_i --------------------------
	.section	.nv.info._Z12gpukernelWNcILi32EEvPdS0_S0_i,"",@"SHT_CUDA_INFO"
	.sectionflags	@""
	.align	4


	//----- nvinfo : EIATTR_CUDA_API_VERSION
	.align		4
        /*0000*/ 	.byte	0x04, 0x37
        /*0002*/ 	.short	(.L_1225 - .L_1224)
.L_1224:
        /*0004*/ 	.word	0x00000082


	//----- nvinfo : EIATTR_KPARAM_INFO
	.align		4
.L_1225:
        /*0008*/ 	.byte	0x04, 0x17
        /*000a*/ 	.short	(.L_1227 - .L_1226)
.L_1226:
        /*000c*/ 	.word	0x00000000
        /*0010*/ 	.short	0x0003
        /*0012*/ 	.short	0x0018
        /*0014*/ 	.byte	0x00, 0xf0, 0x11, 0x00


	//----- nvinfo : EIATTR_KPARAM_INFO
	.align		4
.L_1227:
        /*0018*/ 	.byte	0x04, 0x17
        /*001a*/ 	.short	(.L_1229 - .L_1228)
.L_1228:
        /*001c*/ 	.word	0x00000000
        /*0020*/ 	.short	0x0002
        /*0022*/ 	.short	0x0010
        /*0024*/ 	.byte	0x00, 0xf5, 0x21, 0x00


	//----- nvinfo : EIATTR_KPARAM_INFO
	.align		4
.L_1229:
        /*0028*/ 	.byte	0x04, 0x17
        /*002a*/ 	.short	(.L_1231 - .L_1230)
.L_1230:
        /*002c*/ 	.word	0x00000000
        /*0030*/ 	.short	0x0001
        /*0032*/ 	.short	0x0008
        /*0034*/ 	.byte	0x00, 0xf5, 0x21, 0x00


	//----- nvinfo : EIATTR_KPARAM_INFO
	.align		4
.L_1231:
        /*0038*/ 	.byte	0x04, 0x17
        /*003a*/ 	.short	(.L_1233 - .L_1232)
.L_1232:
        /*003c*/ 	.word	0x00000000
        /*0040*/ 	.short	0x0000
        /*0042*/ 	.short	0x0000
        /*0044*/ 	.byte	0x00, 0xf5, 0x21, 0x00


	//----- nvinfo : EIATTR_SPARSE_MMA_MASK
	.align		4
.L_1233:
        /*0048*/ 	.byte	0x03, 0x50
        /*004a*/ 	.short	0x0000


	//----- nvinfo : EIATTR_MAXREG_COUNT
	.align		4
        /*004c*/ 	.byte	0x03, 0x1b
        /*004e*/ 	.short	0x00ff


	//----- nvinfo : EIATTR_MERCURY_ISA_VERSION
	.align		4
        /*0050*/ 	.byte	0x03, 0x5f
        /*0052*/ 	.short	0x0101


	//----- nvinfo : EIATTR_VRC_CTA_INIT_COUNT
	.align		4
        /*0054*/ 	.byte	0x02, 0x4a
	.zero		1
	.zero		1


	//----- nvinfo : EIATTR_EXIT_INSTR_OFFSETS
	.align		4
        /*0058*/ 	.byte	0x04, 0x1c
        /*005a*/ 	.short	(.L_1235 - .L_1234)


	//   ....[0]....
.L_1234:
        /*005c*/ 	.word	0x00000030


	//   ....[1]....
        /*0060*/ 	.word	0x000012e0


	//----- nvinfo : EIATTR_CRS_STACK_SIZE
	.align		4
.L_1235:
        /*0064*/ 	.byte	0x04, 0x1e
        /*0066*/ 	.short	(.L_1237 - .L_1236)
.L_1236:
        /*0068*/ 	.word	0x00000000


	//----- nvinfo : EIATTR_CBANK_PARAM_SIZE
	.align		4
.L_1237:
        /*006c*/ 	.byte	0x03, 0x19
        /*006e*/ 	.short	0x001c


	//----- nvinfo : EIATTR_PARAM_CBANK
	.align		4
        /*0070*/ 	.byte	0x04, 0x0a
        /*0072*/ 	.short	(.L_1239 - .L_1238)
	.align		4
.L_1238:
        /*0074*/ 	.word	index@(.nv.constant0._Z12gpukernelWNcILi32EEvPdS0_S0_i)
        /*0078*/ 	.short	0x0380
        /*007a*/ 	.short	0x001c


	//----- nvinfo : EIATTR_SW_WAR
	.align		4
.L_1239:
        /*007c*/ 	.byte	0x04, 0x36
        /*007e*/ 	.short	(.L_1241 - .L_1240)
.L_1240:
        /*0080*/ 	.word	0x00000008
.L_1241:


//--------------------- .nv.info._Z12gpukernelWNrILi32EEvPdS0_S0_i --------------------------
	.section	.nv.info._Z12gpukernelWNrILi32EEvPdS0_S0_i,"",@"SHT_CUDA_INFO"
	.sectionflags	@""
	.align	4


	//----- nvinfo : EIATTR_CUDA_API_VERSION
	.align		4
        /*0000*/ 	.byte	0x04, 0x37
        /*0002*/ 	.short	(.L_1243 - .L_1242)
.L_1242:
        /*0004*/ 	.word	0x00000082


	//----- nvinfo : EIATTR_KPARAM_INFO
	.align		4
.L_1243:
        /*0008*/ 	.byte	0x04, 0x17
        /*000a*/ 	.short	(.L_1245 - .L_1244)
.L_1244:
        /*000c*/ 	.word	0x00000000
        /*0010*/ 	.short	0x0003
        /*0012*/ 	.short	0x0018
        /*0014*/ 	.byte	0x00, 0xf0, 0x11, 0x00


	//----- nvinfo : EIATTR_KPARAM_INFO
	.align		4
.L_1245:
        /*0018*/ 	.byte	0x04, 0x17
        /*001a*/ 	.short	(.L_1247 - .L_1246)
.L_1246:
        /*001c*/ 	.word	0x00000000
        /*0020*/ 	.short	0x0002
        /*0022*/ 	.short	0x0010
        /*0024*/ 	.byte	0x00, 0xf5, 0x21, 0x00


	//----- nvinfo : EIATTR_KPARAM_INFO
	.align		4
.L_1247:
        /*0028*/ 	.byte	0x04, 0x17
        /*002a*/ 	.short	(.L_1249 - .L_1248)
.L_1248:
        /*002c*/ 	.word	0x00000000
        /*0030*/ 	.short	0x0001
        /*0032*/ 	.short	0x0008
        /*0034*/ 	.byte	0x00, 0xf5, 0x21, 0x00


	//----- nvinfo : EIATTR_KPARAM_INFO
	.align		4
.L_1249:
        /*0038*/ 	.byte	0x04, 0x17
        /*003a*/ 	.short	(.L_1251 - .L_1250)
.L_1250:
        /*003c*/ 	.word	0x00000000
        /*0040*/ 	.short	0x0000
        /*0042*/ 	.short	0x0000
        /*0044*/ 	.byte	0x00, 0xf5, 0x21, 0x00


	//----- nvinfo : EIATTR_SPARSE_MMA_MASK
	.align		4
.L_1251:
        /*0048*/ 	.byte	0x03, 0x50
        /*004a*/ 	.short	0x0000


	//----- nvinfo : EIATTR_MAXREG_COUNT
	.align		4
        /*004c*/ 	.byte	0x03, 0x1b
        /*004e*/ 	.short	0x00ff


	//----- nvinfo : EIATTR_MERCURY_ISA_VERSION
	.align		4
        /*0050*/ 	.byte	0x03, 0x5f
        /*0052*/ 	.short	0x0101


	//----- nvinfo : EIATTR_VRC_CTA_INIT_COUNT
	.align		4
        /*0054*/ 	.byte	0x02, 0x4a
	.zero		1
	.zero		1


	//----- nvinfo : EIATTR_EXIT_INSTR_OFFSETS
	.align		4
        /*0058*/ 	.byte	0x04, 0x1c
        /*005a*/ 	.short	(.L_1253 - .L_1252)


	//   ....[0]....
.L_1252:
        /*005c*/ 	.word	0x00000030


	//   ....[1]....
        /*0060*/ 	.word	0x000012e0


	//----- nvinfo : EIATTR_CRS_STACK_SIZE
	.align		4
.L_1253:
        /*0064*/ 	.byte	0x04, 0x1e
        /*0066*/ 	.short	(.L_1255 - .L_1254)
.L_1254:
        /*0068*/ 	.word	0x00000000


	//----- nvinfo : EIATTR_CBANK_PARAM_SIZE
	.align		4
.L_1255:
        /*006c*/ 	.byte	0x03, 0x19
        /*006e*/ 	.short	0x001c


	//----- nvinfo : EIATTR_PARAM_CBANK
	.align		4
        /*0070*/ 	.byte	0x04, 0x0a
        /*0072*/ 	.short	(.L_1257 - .L_1256)
	.align		4
.L_1256:
        /*0074*/ 	.word	index@(.nv.constant0._Z12gpukernelWNrILi32EEvPdS0_S0_i)
        /*0078*/ 	.short	0x0380
        /*007a*/ 	.short	0x001c


	//----- nvinfo : EIATTR_SW_WAR
	.align		4
.L_1257:
        /*007c*/ 	.byte	0x04, 0x36
        /*007e*/ 	.short	(.L_1259 - .L_1258)
.L_1258:
        /*0080*/ 	.word	0x00000008
.L_1259:


//--------------------- .nv.info._Z11gpukernelH1PdS_S_i --------------------------
	.section	.nv.info._Z11gpukernelH1PdS_S_i,"",@"SHT_CUDA_INFO"
	.sectionflags	@""
	.align	4


	//----- nvinfo : EIATTR_CUDA_API_VERSION
	.align		4
        /*0000*/ 	.byte	0x04, 0x37
        /*0002*/ 	.short	(.L_1261 - .L_1260)
.L_1260:
        /*0004*/ 	.word	0x00000082


	//----- nvinfo : EIATTR_KPARAM_INFO
	.align		4
.L_1261:
        /*0008*/ 	.byte	0x04, 0x17
        /*000a*/ 	.short	(.L_1263 - .L_1262)
.L_1262:
        /*000c*/ 	.word	0x00000000
        /*0010*/ 	.short	0x0003
        /*0012*/ 	.short	0x0018
        /*0014*/ 	.byte	0x00, 0xf0, 0x11, 0x00


	//----- nvinfo : EIATTR_KPARAM_INFO
	.align		4
.L_1263:
        /*0018*/ 	.byte	0x04, 0x17
        /*001a*/ 	.short	(.L_1265 - .L_1264)
.L_1264:
        /*001c*/ 	.word	0x00000000
        /*0020*/ 	.short	0x0002
        /*0022*/ 	.short	0x0010
        /*0024*/ 	.byte	0x00, 0xf5, 0x21, 0x00


	//----- nvinfo : EIATTR_KPARAM_INFO
	.align		4
.L_1265:
        /*0028*/ 	.byte	0x04, 0x17
        /*002a*/ 	.short	(.L_1267 - .L_1266)
.L_1266:
        /*002c*/ 	.word	0x00000000
        /*0030*/ 	.short	0x0001
        /*0032*/ 	.short	0x0008
        /*0034*/ 	.byte	0x00, 0xf5, 0x21, 0x00


	//----- nvinfo : EIATTR_KPARAM_INFO
	.align		4
.L_1267:
        /*0038*/ 	.byte	0x04, 0x17
        /*003a*/ 	.short	(.L_1269 - .L_1268)
.L_1268:
        /*003c*/ 	.word	0x00000000
        /*0040*/ 	.short	0x0000
        /*0042*/ 	.short	0x0000
        /*0044*/ 	.byte	0x00, 0xf5, 0x21, 0x00


	//----- nvinfo : EIATTR_SPARSE_MMA_MASK
	.align		4
.L_1269:
        /*0048*/ 	.byte	0x03, 0x50
        /*004a*/ 	.short	0x0000


	//----- nvinfo : EIATTR_MAXREG_COUNT
	.align		4
        /*004c*/ 	.byte	0x03, 0x1b
        /*004e*/ 	.short	0x00ff


	//----- nvinfo : EIATTR_MERCURY_ISA_VERSION
	.align		4
        /*0050*/ 	.byte	0x03, 0x5f
        /*0052*/ 	.short	0x0101


	//----- nvinfo : EIATTR_VRC_CTA_INIT_COUNT
	.align		4
        /*0054*/ 	.byte	0x02, 0x4a
	.zero		1
	.zero		1


	//----- nvinfo : EIATTR_EXIT_INSTR_OFFSETS
	.align		4
        /*0058*/ 	.byte	0x04, 0x1c
        /*005a*/ 	.short	(.L_1271 - .L_1270)


	//   ....[0]....
.L_1270:
        /*005c*/ 	.word	0x00000030


	//   ....[1]....
        /*0060*/ 	.word	0x00000d00


	//----- nvinfo : EIATTR_CBANK_PARAM_SIZE
	.align		4
.L_1271:
        /*0064*/ 	.byte	0x03, 0x19
        /*0066*/ 	.short	0x001c


	//----- nvinfo : EIATTR_PARAM_CBANK
	.align		4
        /*0068*/ 	.byte	0x04, 0x0a
        /*006a*/ 	.short	(.L_1273 - .L_1272)
	.align		4
.L_1272:
        /*006c*/ 	.word	index@(.nv.constant0._Z11gpukernelH1PdS_S_i)
        /*0070*/ 	.short	0x0380
        /*0072*/ 	.short	0x001c


	//----- nvinfo : EIATTR_SW_WAR
	.align		4
.L_1273:
        /*0074*/ 	.byte	0x04, 0x36
        /*0076*/ 	.short	(.L_1275 - .L_1274)
.L_1274:
        /*0078*/ 	.word	0x00000008
.L_1275:


//--------------------- .nv.info._Z12gpukernelH2cPdS_S_i --------------------------
	.section	.nv.info._Z12gpukernelH2cPdS_S_i,"",@"SHT_CUDA_INFO"
	.sectionflags	@""
	.align	4


	//----- nvinfo : EIATTR_CUDA_API_VERSION
	.align		4
        /*0000*/ 	.byte	0x04, 0x37
        /*0002*/ 	.short	(.L_1277 - .L_1276)
.L_1276:
        /*0004*/ 	.word	0x00000082


	//----- nvinfo : EIATTR_KPARAM_INFO
	.align		4
.L_1277:
        /*0008*/ 	.byte	0x04, 0x17
        /*000a*/ 	.short	(.L_1279 - .L_1278)
.L_1278:
        /*000c*/ 	.word	0x00000000
        /*0010*/ 	.short	0x0003
        /*0012*/ 	.short	0x0018
        /*0014*/ 	.byte	0x00, 0xf0, 0x11, 0x00


	//----- nvinfo : EIATTR_KPARAM_INFO
	.align		4
.L_1279:
        /*0018*/ 	.byte	0x04, 0x17
        /*001a*/ 	.short	(.L_1281 - .L_1280)
.L_1280:
        /*001c*/ 	.word	0x00000000
        /*0020*/ 	.short	0x0002
        /*0022*/ 	.short	0x0010
        /*0024*/ 	.byte	0x00, 0xf5, 0x21, 0x00


	//----- nvinfo : EIATTR_KPARAM_INFO
	.align		4
.L_1281:
        /*0028*/ 	.byte	0x04, 0x17
        /*002a*/ 	.short	(.L_1283 - .L_1282)
.L_1282:
        /*002c*/ 	.word	0x00000000
        /*0030*/ 	.short	0x0001
        /*0032*/ 	.short	0x0008
        /*0034*/ 	.byte	0x00, 0xf5, 0x21, 0x00


	//----- nvinfo : EIATTR_KPARAM_INFO
	.align		4
.L_1283:
        /*0038*/ 	.byte	0x04, 0x17
        /*003a*/ 	.short	(.L_1285 - .L_1284)
.L_1284:
        /*003c*/ 	.word	0x00000000
        /*0040*/ 	.short	0x0000
        /*0042*/ 	.short	0x0000
        /*0044*/ 	.byte	0x00, 0xf5, 0x21, 0x00


	//----- nvinfo : EIATTR_SPARSE_MMA_MASK
	.align		4
.L_1285:
        /*0048*/ 	.byte	0x03, 0x50
        /*004a*/ 	.short	0x0000


	//----- nvinfo : EIATTR_MAXREG_COUNT
	.align		4
        /*004c*/ 	.byte	0x03, 0x1b
        /*004e*/ 	.short	0x00ff


	//----- nvinfo : EIATTR_MERCURY_ISA_VERSION
	.align		4
        /*0050*/ 	.byte	0x03, 0x5f
        /*0052*/ 	.short	0x0101


	//----- nvinfo : EIATTR_VRC_CTA_INIT_COUNT
	.align		4
        /*0054*/ 	.byte	0x02, 0x4a
	.zero		1
	.zero		1


	//----- nvinfo : EIATTR_EXIT_INSTR_OFFSETS
	.align		4
        /*0058*/ 	.byte	0x04, 0x1c
        /*005a*/ 	.short	(.L_1287 - .L_1286)


	//   ....[0]....
.L_1286:
        /*005c*/ 	.word	0x00000030


	//   ....[1]....
        /*0060*/ 	.word	0x00001110


	//----- nvinfo : EIATTR_CRS_STACK_SIZE
	.align		4
.L_1287:
        /*0064*/ 	.byte	0x04, 0x1e
        /*0066*/ 	.short	(.L_1289 - .L_1288)
.L_1288:
        /*0068*/ 	.word	0x00000000


	//----- nvinfo : EIATTR_CBANK_PARAM_SIZE
	.align		4
.L_1289:
        /*006c*/ 	.byte	0x03, 0x19
        /*006e*/ 	.short	0x001c


	//----- nvinfo : EIATTR_PARAM_CBANK
	.align		4
        /*0070*/ 	.byte	0x04, 0x0a
        /*0072*/ 	.short	(.L_1291 - .L_1290)
	.align		4
.L_1290:
        /*0074*/ 	.word	index@(.nv.constant0._Z12gpukernelH2cPdS_S_i)
        /*0078*/ 	.short	0x0380
        /*007a*/ 	.short	0x001c


	//----- nvinfo : EIATTR_SW_WAR
	.align		4
.L_1291:
        /*007c*/ 	.byte	0x04, 0x36
        /*007e*/ 	.short	(.L_1293 - .L_1292)
.L_1292:
        /*0080*/ 	.word	0x00000008
.L_1293:


//--------------------- .nv.info._Z12gpukernelH2rPdS_S_i --------------------------
	.section	.nv.info._Z12gpukernelH2rPdS_S_i,"",@"SHT_CUDA_INFO"
	.sectionflags	@""
	.align	4


	//----- nvinfo : EIATTR_CUDA_API_VERSION
	.align		4
        /*0000*/ 	.byte	0x04, 0x37
        /*0002*/ 	.short	(.L_1295 - .L_1294)
.L_1294:
        /*0004*/ 	.word	0x00000082


	//----- nvinfo : EIATTR_KPARAM_INFO
	.align		4
.L_1295:
        /*0008*/ 	.byte	0x04, 0x17
        /*000a*/ 	.short	(.L_1297 - .L_1296)
.L_1296:
        /*000c*/ 	.word	0x00000000
        /*0010*/ 	.short	0x0003
        /*0012*/ 	.short	0x0018
        /*0014*/ 	.byte	0x00, 0xf0, 0x11, 0x00


	//----- nvinfo : EIATTR_KPARAM_INFO
	.align		4
.L_1297:
        /*0018*/ 	.byte	0x04, 0x17
        /*001a*/ 	.short	(.L_1299 - .L_1298)
.L_1298:
        /*001c*/ 	.word	0x00000000
        /*0020*/ 	.short	0x0002
        /*0022*/ 	.short	0x0010
        /*0024*/ 	.byte	0x00, 0xf5, 0x21, 0x00


	//----- nvinfo : EIATTR_KPARAM_INFO
	.align		4
.L_1299:
        /*0028*/ 	.byte	0x04, 0x17
        /*002a*/ 	.short	(.L_1301 - .L_1300)
.L_1300:
        /*002c*/ 	.word	0x00000000
        /*0030*/ 	.short	0x0001
        /*0032*/ 	.short	0x0008
        /*0034*/ 	.byte	0x00, 0xf5, 0x21, 0x00


	//----- nvinfo : EIATTR_KPARAM_INFO
	.align		4
.L_1301:
        /*0038*/ 	.byte	0x04, 0x17
        /*003a*/ 	.short	(.L_1303 - .L_1302)
.L_1302:
        /*003c*/ 	.word	0x00000000
        /*0040*/ 	.short	0x0000
        /*0042*/ 	.short	0x0000
        /*0044*/ 	.byte	0x00, 0xf5, 0x21, 0x00


	//----- nvinfo : EIATTR_SPARSE_MMA_MASK
	.align		4
.L_1303:
        /*0048*/ 	.byte	0x03, 0x50
        /*004a*/ 	.short	0x0000


	//----- nvinfo : EIATTR_MAXREG_COUNT
	.align		4
        /*004c*/ 	.byte	0x03, 0x1b
        /*004e*/ 	.short	0x00ff


	//----- nvinfo : EIATTR_MERCURY_ISA_VERSION
	.align		4
        /*0050*/ 	.byte	0x03, 0x5f
        /*0052*/ 	.short	0x0101


	//----- nvinfo : EIATTR_VRC_CTA_INIT_COUNT
	.align		4
        /*0054*/ 	.byte	0x02, 0x4a
	.zero		1
	.zero		1


	//----- nvinfo : EIATTR_EXIT_INSTR_OFFSETS
	.align		4
        /*0058*/ 	.byte	0x04, 0x1c
        /*005a*/ 	.short	(.L_1305 - .L_1304)


	//   ....[0]....
.L_1304:
        /*005c*/ 	.word	0x00000030


	//   ....[1]....
        /*0060*/ 	.word	0x00000b90


	//----- nvinfo : EIATTR_CRS_STACK_SIZE
	.align		4
.L_1305:
        /*0064*/ 	.byte	0x04, 0x1e
        /*0066*/ 	.short	(.L_1307 - .L_1306)
.L_1306:
        /*0068*/ 	.word	0x00000000


	//----- nvinfo : EIATTR_CBANK_PARAM_SIZE
	.align		4
.L_1307:
        /*006c*/ 	.byte	0x03, 0x19
        /*006e*/ 	.short	0x001c


	//----- nvinfo : EIATTR_PARAM_CBANK
	.align		4
        /*0070*/ 	.byte	0x04, 0x0a
        /*0072*/ 	.short	(.L_1309 - .L_1308)
	.align		4
.L_1308:
        /*0074*/ 	.word	index@(.nv.constant0._Z12gpukernelH2rPdS_S_i)
        /*0078*/ 	.short	0x0380
        /*007a*/ 	.short	0x001c


	//----- nvinfo : EIATTR_SW_WAR
	.align		4
.L_1309:
        /*007c*/ 	.byte	0x04, 0x36
        /*007e*/ 	.short	(.L_1311 - .L_1310)
.L_1310:
        /*0080*/ 	.word	0x00000008
.L_1311:


//--------------------- .nv.info._Z12gpukernelH4cPdS_S_i --------------------------
	.section	.nv.info._Z12gpukernelH4cPdS_S_i,"",@"SHT_CUDA_INFO"
	.sectionflags	@""
	.align	4


	//----- nvinfo : EIATTR_CUDA_API_VERSION
	.align		4
        /*0000*/ 	.byte	0x04, 0x37
        /*0002*/ 	.short	(.L_1313 - .L_1312)
.L_1312:
        /*0004*/ 	.word	0x00000082


	//----- nvinfo : EIATTR_KPARAM_INFO
	.align		4
.L_1313:
        /*0008*/ 	.byte	0x04, 0x17
        /*000a*/ 	.short	(.L_1315 - .L_1314)
.L_1314:
        /*000c*/ 	.word	0x00000000
        /*0010*/ 	.short	0x0003
        /*0012*/ 	.short	0x0018
        /*0014*/ 	.byte	0x00, 0xf0, 0x11, 0x00


	//----- nvinfo : EIATTR_KPARAM_INFO
	.align		4
.L_1315:
        /*0018*/ 	.byte	0x04, 0x17
        /*001a*/ 	.short	(.L_1317 - .L_1316)
.L_1316:
        /*001c*/ 	.word	0x00000000
        /*0020*/ 	.short	0x0002
        /*0022*/ 	.short	0x0010
        /*0024*/ 	.byte	0x00, 0xf5, 0x21, 0x00


	//----- nvinfo : EIATTR_KPARAM_INFO
	.align		4
.L_1317:
        /*0028*/ 	.byte	0x04, 0x17
        /*002a*/ 	.short	(.L_1319 - .L_1318)
.L_1318:
        /*002c*/ 	.word	0x00000000
        /*0030*/ 	.short	0x0001
        /*0032*/ 	.short	0x0008
        /*0034*/ 	.byte	0x00, 0xf5, 0x21, 0x00


	//----- nvinfo : EIATTR_KPARAM_INFO
	.align		4
.L_1319:
        /*0038*/ 	.byte	0x04, 0x17
        /*003a*/ 	.short	(.L_1321 - .L_1320)
.L_1320:
        /*003c*/ 	.word	0x00000000
        /*0040*/ 	.short	0x0000
        /*0042*/ 	.short	0x0000
        /*0044*/ 	.byte	0x00, 0xf5, 0x21, 0x00


	//----- nvinfo : EIATTR_SPARSE_MMA_MASK
	.align		4
.L_1321:
        /*0048*/ 	.byte	0x03, 0x50
        /*004a*/ 	.short	0x0000


	//----- nvinfo : EIATTR_MAXREG_COUNT
	.align		4
        /*004c*/ 	.byte	0x03, 0x1b
        /*004e*/ 	.short	0x00ff


	//----- nvinfo : EIATTR_MERCURY_ISA_VERSION
	.align		4
        /*0050*/ 	.byte	0x03, 0x5f
        /*0052*/ 	.short	0x0101


	//----- nvinfo : EIATTR_VRC_CTA_INIT_COUNT
	.align		4
        /*0054*/ 	.byte	0x02, 0x4a
	.zero		1
	.zero		1


	//----- nvinfo : EIATTR_EXIT_INSTR_OFFSETS
	.align		4
        /*0058*/ 	.byte	0x04, 0x1c
        /*005a*/ 	.short	(.L_1323 - .L_1322)


	//   ....[0]....
.L_1322:
        /*005c*/ 	.word	0x00000030


	//   ....[1]....
        /*0060*/ 	.word	0x00001110


	//----- nvinfo : EIATTR_CRS_STACK_SIZE
	.align		4
.L_1323:
        /*0064*/ 	.byte	0x04, 0x1e
        /*0066*/ 	.short	(.L_1325 - .L_1324)
.L_1324:
        /*0068*/ 	.word	0x00000000


	//----- nvinfo : EIATTR_CBANK_PARAM_SIZE
	.align		4
.L_1325:
        /*006c*/ 	.byte	0x03, 0x19
        /*006e*/ 	.short	0x001c


	//----- nvinfo : EIATTR_PARAM_CBANK
	.align		4
        /*0070*/ 	.byte	0x04, 0x0a
        /*0072*/ 	.short	(.L_1327 - .L_1326)
	.align		4
.L_1326:
        /*0074*/ 	.word	index@(.nv.constant0._Z12gpukernelH4cPdS_S_i)
        /*0078*/ 	.short	0x0380
        /*007a*/ 	.short	0x001c


	//----- nvinfo : EIATTR_SW_WAR
	.align		4
.L_1327:
        /*007c*/ 	.byte	0x04, 0x36
        /*007e*/ 	.short	(.L_1329 - .L_1328)
.L_1328:
        /*0080*/ 	.word	0x00000008
.L_1329:


//--------------------- .nv.info._Z12gpukernelH4rPdS_S_i --------------------------
	.section	.nv.info._Z12gpukernelH4rPdS_S_i,"",@"SHT_CUDA_INFO"
	.sectionflags	@""
	.align	4


	//----- nvinfo : EIATTR_CUDA_API_VERSION
	.align		4
        /*0000*/ 	.byte	0x04, 0x37
        /*0002*/ 	.short	(.L_1331 - .L_1330)
.L_1330:
        /*0004*/ 	.word	0x00000082


	//----- nvinfo : EIATTR_KPARAM_INFO
	.align		4
.L_1331:
        /*0008*/ 	.byte	0x04, 0x17
        /*000a*/ 	.short	(.L_1333 - .L_1332)
.L_1332:
        /*000c*/ 	.word	0x00000000
        /*0010*/ 	.short	0x0003
        /*0012*/ 	.short	0x0018
        /*0014*/ 	.byte	0x00, 0xf0, 0x11, 0x00


	//----- nvinfo : EIATTR_KPARAM_INFO
	.align		4
.L_1333:
        /*0018*/ 	.byte	0x04, 0x17
        /*001a*/ 	.short	(.L_1335 - .L_1334)
.L_1334:
        /*001c*/ 	.word	0x00000000
        /*0020*/ 	.short	0x0002
        /*0022*/ 	.short	0x0010
        /*0024*/ 	.byte	0x00, 0xf5, 0x21, 0x00


	//----- nvinfo : EIATTR_KPARAM_INFO
	.align		4
.L_1335:
        /*0028*/ 	.byte	0x04, 0x17
        /*002a*/ 	.short	(.L_1337 - .L_1336)
.L_1336:
        /*002c*/ 	.word	0x00000000
        /*0030*/ 	.short	0x0001
        /*0032*/ 	.short	0x0008
        /*0034*/ 	.byte	0x00, 0xf5, 0x21, 0x00


	//----- nvinfo : EIATTR_KPARAM_INFO
	.align		4
.L_1337:
        /*0038*/ 	.byte	0x04, 0x17
        /*003a*/ 	.short	(.L_1339 - .L_1338)
.L_1338:
        /*003c*/ 	.word	0x00000000
        /*0040*/ 	.short	0x0000
        /*0042*/ 	.short	0x0000
        /*0044*/ 	.byte	0x00, 0xf5, 0x21, 0x00


	//----- nvinfo : EIATTR_SPARSE_MMA_MASK
	.align		4
.L_1339:
        /*0048*/ 	.byte	0x03, 0x50
        /*004a*/ 	.short	0x0000


	//----- nvinfo : EIATTR_MAXREG_COUNT
	.align		4
        /*004c*/ 	.byte	0x03, 0x1b
        /*004e*/ 	.short	0x00ff


	//----- nvinfo : EIATTR_MERCURY_ISA_VERSION
	.align		4
        /*0050*/ 	.byte	0x03, 0x5f
        /*0052*/ 	.short	0x0101


	//----- nvinfo : EIATTR_VRC_CTA_INIT_COUNT
	.align		4
        /*0054*/ 	.byte	0x02, 0x4a
	.zero		1
	.zero		1


	//----- nvinfo : EIATTR_EXIT_INSTR_OFFSETS
	.align		4
        /*0058*/ 	.byte	0x04, 0x1c
        /*005a*/ 	.short	(.L_1341 - .L_1340)


	//   ....[0]....
.L_1340:
        /*005c*/ 	.word	0x00000030


	//   ....[1]....
        /*0060*/ 	.word	0x00000890


	//----- nvinfo : EIATTR_CRS_STACK_SIZE
	.align		4
.L_1341:
        /*0064*/ 	.byte	0x04, 0x1e
        /*0066*/ 	.short	(.L_1343 - .L_1342)
.L_1342:
        /*0068*/ 	.word	0x00000000


	//----- nvinfo : EIATTR_CBANK_PARAM_SIZE
	.align		4
.L_1343:
        /*006c*/ 	.byte	0x03, 0x19
        /*006e*/ 	.short	0x001c


	//----- nvinfo : EIATTR_PARAM_CBANK
	.align		4
        /*0070*/ 	.byte	0x04, 0x0a
        /*0072*/ 	.short	(.L_1345 - .L_1344)
	.align		4
.L_1344:
        /*0074*/ 	.word	index@(.nv.constant0._Z12gpukernelH4rPdS_S_i)
        /*0078*/ 	.short	0x0380
        /*007a*/ 	.short	0x001c


	//----- nvinfo : EIATTR_SW_WAR
	.align		4
.L_1345:
        /*007c*/ 	.byte	0x04, 0x36
        /*007e*/ 	.short	(.L_1347 - .L_1346)
.L_1346:
        /*0080*/ 	.word	0x00000008
.L_1347:


//--------------------- .nv.info._Z12gpukernelH8cPdS_S_i --------------------------
	.section	.nv.info._Z12gpukernelH8cPdS_S_i,"",@"SHT_CUDA_INFO"
	.sectionflags	@""
	.align	4


	//----- nvinfo : EIATTR_CUDA_API_VERSION
	.align		4
        /*0000*/ 	.byte	0x04, 0x37
        /*0002*/ 	.short	(.L_1349 - .L_1348)
.L_1348:
        /*0004*/ 	.word	0x00000082


	//----- nvinfo : EIATTR_KPARAM_INFO
	.align		4
.L_1349:
        /*0008*/ 	.byte	0x04, 0x17
        /*000a*/ 	.short	(.L_1351 - .L_1350)
.L_1350:
        /*000c*/ 	.word	0x00000000
        /*0010*/ 	.short	0x0003
        /*0012*/ 	.short	0x0018
        /*0014*/ 	.byte	0x00, 0xf0, 0x11, 0x00


	//----- nvinfo : EIATTR_KPARAM_INFO
	.align		4
.L_1351:
        /*0018*/ 	.byte	0x04, 0x17
        /*001a*/ 	.short	(.L_1353 - .L_1352)
.L_1352:
        /*001c*/ 	.word	0x00000000
        /*0020*/ 	.short	0x0002
        /*0022*/ 	.short	0x0010
        /*0024*/ 	.byte	0x00, 0xf5, 0x21, 0x00


	//----- nvinfo : EIATTR_KPARAM_INFO
	.align		4
.L_1353:
        /*0028*/ 	.byte	0x04, 0x17
        /*002a*/ 	.short	(.L_1355 - .L_1354)
.L_1354:
        /*002c*/ 	.word	0x00000000
        /*0030*/ 	.short	0x0001
        /*0032*/ 	.short	0x0008
        /*0034*/ 	.byte	0x00, 0xf5, 0x21, 0x00


	//----- nvinfo : EIATTR_KPARAM_INFO
	.align		4
.L_1355:
        /*0038*/ 	.byte	0x04, 0x17
        /*003a*/ 	.short	(.L_1357 - .L_1356)
.L_1356:
        /*003c*/ 	.word	0x00000000
        /*0040*/ 	.short	0x0000
        /*0042*/ 	.short	0x0000
        /*0044*/ 	.byte	0x00, 0xf5, 0x21, 0x00


	//----- nvinfo : EIATTR_SPARSE_MMA_MASK
	.align		4
.L_1357:
        /*0048*/ 	.byte	0x03, 0x50
        /*004a*/ 	.short	0x0000


	//----- nvinfo : EIATTR_MAXREG_COUNT
	.align		4
        /*004c*/ 	.byte	0x03, 0x1b
        /*004e*/ 	.short	0x00ff


	//----- nvinfo : EIATTR_MERCURY_ISA_VERSION
	.align		4
        /*0050*/ 	.byte	0x03, 0x5f
        /*0052*/ 	.short	0x0101


	//----- nvinfo : EIATTR_VRC_CTA_INIT_COUNT
	.align		4
        /*0054*/ 	.byte	0x02, 0x4a
	.zero		1
	.zero		1


	//----- nvinfo : EIATTR_EXIT_INSTR_OFFSETS
	.align		4
        /*0058*/ 	.byte	0x04, 0x1c
        /*005a*/ 	.short	(.L_1359 - .L_1358)


	//   ....[0]....
.L_1358:
        /*005c*/ 	.word	0x00000030


	//   ....[1]....
        /*0060*/ 	.word	0x00001110


	//----- nvinfo : EIATTR_CRS_STACK_SIZE
	.align		4
.L_1359:
        /*0064*/ 	.byte	0x04, 0x1e
        /*0066*/ 	.short	(.L_1361 - .L_1360)
.L_1360:
        /*0068*/ 	.word	0x00000000


	//----- nvinfo : EIATTR_CBANK_PARAM_SIZE
	.align		4
.L_1361:
        /*006c*/ 	.byte	0x03, 0x19
        /*006e*/ 	.short	0x001c


	//----- nvinfo : EIATTR_PARAM_CBANK
	.align		4
        /*0070*/ 	.byte	0x04, 0x0a
        /*0072*/ 	.short	(.L_1363 - .L_1362)
	.align		4
.L_1362:
        /*0074*/ 	.word	index@(.nv.constant0._Z12gpukernelH8cPdS_S_i)
        /*0078*/ 	.short	0x0380
        /*007a*/ 	.short	0x001c


	//----- nvinfo : EIATTR_SW_WAR
	.align		4
.L_1363:
        /*007c*/ 	.byte	0x04, 0x36
        /*007e*/ 	.short	(.L_1365 - .L_1364)
.L_1364:
        /*0080*/ 	.word	0x00000008
.L_1365:


//--------------------- .nv.info._Z12gpukernelH8rPdS_S_i --------------------------
	.section	.nv.info._Z12gpukernelH8rPdS_S_i,"",@"SHT_CUDA_INFO"
	.sectionflags	@""
	.align	4


	//----- nvinfo : EIATTR_CUDA_API_VERSION
	.align		4
        /*0000*/ 	.byte	0x04, 0x37
        /*0002*/ 	.short	(.L_1367 - .L_1366)
.L_1366:
        /*0004*/ 	.word	0x00000082


	//----- nvinfo : EIATTR_KPARAM_INFO
	.align		4
.L_1367:
        /*0008*/ 	.byte	0x04, 0x17
        /*000a*/ 	.short	(.L_1369 - .L_1368)
.L_1368:
        /*000c*/ 	.word	0x00000000
        /*0010*/ 	.short	0x0003
        /*0012*/ 	.short	0x0018
        /*0014*/ 	.byte	0x00, 0xf0, 0x11, 0x00


	//----- nvinfo : EIATTR_KPARAM_INFO
	.align		4
.L_1369:
        /*0018*/ 	.byte	0x04, 0x17
        /*001a*/ 	.short	(.L_1371 - .L_1370)
.L_1370:
        /*001c*/ 	.word	0x00000000
        /*0020*/ 	.short	0x0002
        /*0022*/ 	.short	0x0010
        /*0024*/ 	.byte	0x00, 0xf5, 0x21, 0x00


	//----- nvinfo : EIATTR_KPARAM_INFO
	.align		4
.L_1371:
        /*0028*/ 	.byte	0x04, 0x17
        /*002a*/ 	.short	(.L_1373 - .L_1372)
.L_1372:
        /*002c*/ 	.word	0x00000000
        /*0030*/ 	.short	0x0001
        /*0032*/ 	.short	0x0008
        /*0034*/ 	.byte	0x00, 0xf5, 0x21, 0x00


	//----- nvinfo : EIATTR_KPARAM_INFO
	.align		4
.L_1373:
        /*0038*/ 	.byte	0x04, 0x17
        /*003a*/ 	.short	(.L_1375 - .L_1374)
.L_1374:
        /*003c*/ 	.word	0x00000000
        /*0040*/ 	.short	0x0000
        /*0042*/ 	.short	0x0000
        /*0044*/ 	.byte	0x00, 0xf5, 0x21, 0x00


	//----- nvinfo : EIATTR_SPARSE_MMA_MASK
	.align		4
.L_1375:
        /*0048*/ 	.byte	0x03, 0x50
        /*004a*/ 	.short	0x0000


	//----- nvinfo : EIATTR_MAXREG_COUNT
	.align		4
        /*004c*/ 	.byte	0x03, 0x1b
        /*004e*/ 	.short	0x00ff


	//----- nvinfo : EIATTR_MERCURY_ISA_VERSION
	.align		4
        /*0050*/ 	.byte	0x03, 0x5f
        /*0052*/ 	.short	0x0101


	//----- nvinfo : EIATTR_VRC_CTA_INIT_COUNT
	.align		4
        /*0054*/ 	.byte	0x02, 0x4a
	.zero		1
	.zero		1


	//----- nvinfo : EIATTR_EXIT_INSTR_OFFSETS
	.align		4
        /*0058*/ 	.byte	0x04, 0x1c
        /*005a*/ 	.short	(.L_1377 - .L_1376)


	//   ....[0]....
.L_1376:
        /*005c*/ 	.word	0x00000030


	//   ....[1]....
        /*0060*/ 	.word	0x00000700


	//----- nvinfo : EIATTR_CRS_STACK_SIZE
	.align		4
.L_1377:
        /*0064*/ 	.byte	0x04, 0x1e
        /*0066*/ 	.short	(.L_1379 - .L_1378)
.L_1378:
        /*0068*/ 	.word	0x00000000


	//----- nvinfo : EIATTR_CBANK_PARAM_SIZE
	.align		4
.L_1379:
        /*006c*/ 	.byte	0x03, 0x19
        /*006e*/ 	.short	0x001c


	//----- nvinfo : EIATTR_PARAM_CBANK
	.align		4
        /*0070*/ 	.byte	0x04, 0x0a
        /*0072*/ 	.short	(.L_1381 - .L_1380)
	.align		4
.L_1380:
        /*0074*/ 	.word	index@(.nv.constant0._Z12gpukernelH8rPdS_S_i)
        /*0078*/ 	.short	0x0380
        /*007a*/ 	.short	0x001c


	//----- nvinfo : EIATTR_SW_WAR
	.align		4
.L_1381:
        /*007c*/ 	.byte	0x04, 0x36
        /*007e*/ 	.short	(.L_1383 - .L_1382)
.L_1382:
        /*0080*/ 	.word	0x00000008
.L_1383:


//--------------------- .nv.info._Z13gpukernelH16cPdS_S_i --------------------------
	.section	.nv.info._Z13gpukernelH16cPdS_S_i,"",@"SHT_CUDA_INFO"
	.sectionflags	@""
	.align	4


	//----- nvinfo : EIATTR_CUDA_API_VERSION
	.align		4
        /*0000*/ 	.byte	0x04, 0x37
        /*0002*/ 	.short	(.L_1385 - .L_1384)
.L_1384:
        /*0004*/ 	.word	0x00000082


	//----- nvinfo : EIATTR_KPARAM_INFO
	.align		4
.L_1385:
        /*0008*/ 	.byte	0x04, 0x17
        /*000a*/ 	.short	(.L_1387 - .L_1386)
.L_1386:
        /*000c*/ 	.word	0x00000000
        /*0010*/ 	.short	0x0003
        /*0012*/ 	.short	0x0018
        /*0014*/ 	.byte	0x00, 0xf0, 0x11, 0x00


	//----- nvinfo : EIATTR_KPARAM_INFO
	.align		4
.L_1387:
        /*0018*/ 	.byte	0x04, 0x17
        /*001a*/ 	.short	(.L_1389 - .L_1388)
.L_1388:
        /*001c*/ 	.word	0x00000000
        /*0020*/ 	.short	0x0002
        /*0022*/ 	.short	0x0010
        /*0024*/ 	.byte	0x00, 0xf5, 0x21, 0x00


	//----- nvinfo : EIATTR_KPARAM_INFO
	.align		4
.L_1389:
        /*0028*/ 	.byte	0x04, 0x17
        /*002a*/ 	.short	(.L_1391 - .L_1390)
.L_1390:
        /*002c*/ 	.word	0x00000000
        /*0030*/ 	.short	0x0001
        /*0032*/ 	.short	0x0008
        /*0034*/ 	.byte	0x00, 0xf5, 0x21, 0x00


	//----- nvinfo : EIATTR_KPARAM_INFO
	.align		4
.L_1391:
        /*0038*/ 	.byte	0x04, 0x17
        /*003a*/ 	.short	(.L_1393 - .L_1392)
.L_1392:
        /*003c*/ 	.word	0x00000000
        /*0040*/ 	.short	0x0000
        /*0042*/ 	.short	0x0000
        /*0044*/ 	.byte	0x00, 0xf5, 0x21, 0x00


	//----- nvinfo : EIATTR_SPARSE_MMA_MASK
	.align		4
.L_1393:
        /*0048*/ 	.byte	0x03, 0x50
        /*004a*/ 	.short	0x0000


	//----- nvinfo : EIATTR_MAXREG_COUNT
	.align		4
        /*004c*/ 	.byte	0x03, 0x1b
        /*004e*/ 	.short	0x00ff


	//----- nvinfo : EIATTR_MERCURY_ISA_VERSION
	.align		4
        /*0050*/ 	.byte	0x03, 0x5f
        /*0052*/ 	.short	0x0101


	//----- nvinfo : EIATTR_VRC_CTA_INIT_COUNT
	.align		4
        /*0054*/ 	.byte	0x02, 0x4a
	.zero		1
	.zero		1


	//----- nvinfo : EIATTR_EXIT_INSTR_OFFSETS
	.align		4
        /*0058*/ 	.byte	0x04, 0x1c
        /*005a*/ 	.short	(.L_1395 - .L_1394)


	//   ....[0]....
.L_1394:
        /*005c*/ 	.word	0x00000030


	//   ....[1]....
        /*0060*/ 	.word	0x00001110


	//----- nvinfo : EIATTR_CRS_STACK_SIZE
	.align		4
.L_1395:
        /*0064*/ 	.byte	0x04, 0x1e
        /*0066*/ 	.short	(.L_1397 - .L_1396)
.L_1396:
        /*0068*/ 	.word	0x00000000


	//----- nvinfo : EIATTR_CBANK_PARAM_SIZE
	.align		4
.L_1397:
        /*006c*/ 	.byte	0x03, 0x19
        /*006e*/ 	.short	0x001c


	//----- nvinfo : EIATTR_PARAM_CBANK
	.align		4
        /*0070*/ 	.byte	0x04, 0x0a
        /*0072*/ 	.short	(.L_1399 - .L_1398)
	.align		4
.L_1398:
        /*0074*/ 	.word	index@(.nv.constant0._Z13gpukernelH16cPdS_S_i)
        /*0078*/ 	.short	0x0380
        /*007a*/ 	.short	0x001c


	//----- nvinfo : EIATTR_SW_WAR
	.align		4
.L_1399:
        /*007c*/ 	.byte	0x04, 0x36
        /*007e*/ 	.short	(.L_1401 - .L_1400)
.L_1400:
        /*0080*/ 	.word	0x00000008
.L_1401:


//--------------------- .nv.info._Z13gpukernelH16rPdS_S_i --------------------------
	.section	.nv.info._Z13gpukernelH16rPdS_S_i,"",@"SHT_CUDA_INFO"
	.sectionflags	@""
	.align	4


	//----- nvinfo : EIATTR_CUDA_API_VERSION
	.align		4
        /*0000*/ 	.byte	0x04, 0x37
        /*0002*/ 	.short	(.L_1403 - .L_1402)
.L_1402:
        /*0004*/ 	.word	0x00000082


	//----- nvinfo : EIATTR_KPARAM_INFO
	.align		4
.L_1403:
        /*0008*/ 	.byte	0x04, 0x17
        /*000a*/ 	.short	(.L_1405 - .L_1404)
.L_1404:
        /*000c*/ 	.word	0x00000000
        /*0010*/ 	.short	0x0003
        /*0012*/ 	.short	0x0018
        /*0014*/ 	.byte	0x00, 0xf0, 0x11, 0x00


	//----- nvinfo : EIATTR_KPARAM_INFO
	.align		4
.L_1405:
        /*0018*/ 	.byte	0x04, 0x17
        /*001a*/ 	.short	(.L_1407 - .L_1406)
.L_1406:
        /*001c*/ 	.word	0x00000000
        /*0020*/ 	.short	0x0002
        /*0022*/ 	.short	0x0010
        /*0024*/ 	.byte	0x00, 0xf5, 0x21, 0x00


	//----- nvinfo : EIATTR_KPARAM_INFO
	.align		4
.L_1407:
        /*0028*/ 	.byte	0x04, 0x17
        /*002a*/ 	.short	(.L_1409 - .L_1408)
.L_1408:
        /*002c*/ 	.word	0x00000000
        /*0030*/ 	.short	0x0001
        /*0032*/ 	.short	0x0008
        /*0034*/ 	.byte	0x00, 0xf5, 0x21, 0x00


	//----- nvinfo : EIATTR_KPARAM_INFO
	.align		4
.L_1409:
        /*0038*/ 	.byte	0x04, 0x17
        /*003a*/ 	.short	(.L_1411 - .L_1410)
.L_1410:
        /*003c*/ 	.word	0x00000000
        /*0040*/ 	.short	0x0000
        /*0042*/ 	.short	0x0000
        /*0044*/ 	.byte	0x00, 0xf5, 0x21, 0x00


	//----- nvinfo : EIATTR_SPARSE_MMA_MASK
	.align		4
.L_1411:
        /*0048*/ 	.byte	0x03, 0x50
        /*004a*/ 	.short	0x0000


	//----- nvinfo : EIATTR_MAXREG_COUNT
	.align		4
        /*004c*/ 	.byte	0x03, 0x1b
        /*004e*/ 	.short	0x00ff


	//----- nvinfo : EIATTR_MERCURY_ISA_VERSION
	.align		4
        /*0050*/ 	.byte	0x03, 0x5f
        /*0052*/ 	.short	0x0101


	//----- nvinfo : EIATTR_VRC_CTA_INIT_COUNT
	.align		4
        /*0054*/ 	.byte	0x02, 0x4a
	.zero		1
	.zero		1


	//----- nvinfo : EIATTR_EXIT_INSTR_OFFSETS
	.align		4
        /*0058*/ 	.byte	0x04, 0x1c
        /*005a*/ 	.short	(.L_1413 - .L_1412)


	//   ....[0]....
.L_1412:
        /*005c*/ 	.word	0x00000030


	//   ....[1]....
        /*0060*/ 	.word	0x00000670


	//----- nvinfo : EIATTR_CRS_STACK_SIZE
	.align		4
.L_1413:
        /*0064*/ 	.byte	0x04, 0x1e
        /*0066*/ 	.short	(.L_1415 - .L_1414)
.L_1414:
        /*0068*/ 	.word	0x00000000


	//----- nvinfo : EIATTR_CBANK_PARAM_SIZE
	.align		4
.L_1415:
        /*006c*/ 	.byte	0x03, 0x19
        /*006e*/ 	.short	0x001c


	//----- nvinfo : EIATTR_PARAM_CBANK
	.align		4
        /*0070*/ 	.byte	0x04, 0x0a
        /*0072*/ 	.short	(.L_1417 - .L_1416)
	.align		4
.L_1416:
        /*0074*/ 	.word	index@(.nv.constant0._Z13gpukernelH16rPdS_S_i)
        /*0078*/ 	.short	0x0380
        /*007a*/ 	.short	0x001c


	//----- nvinfo : EIATTR_SW_WAR
	.align		4
.L_1417:
        /*007c*/ 	.byte	0x04, 0x36
        /*007e*/ 	.short	(.L_1419 - .L_1418)
.L_1418:
        /*0080*/ 	.word	0x00000008
.L_1419:


//--------------------- .nv.info._Z12gpukernelH32PdS_S_i --------------------------
	.section	.nv.info._Z12gpukernelH32PdS_S_i,"",@"SHT_CUDA_INFO"
	.sectionflags	@""
	.align	4


	//----- nvinfo : EIATTR_CUDA_API_VERSION
	.align		4
        /*0000*/ 	.byte	0x04, 0x37
        /*0002*/ 	.short	(.L_1421 - .L_1420)
.L_1420:
        /*0004*/ 	.word	0x00000082


	//----- nvinfo : EIATTR_KPARAM_INFO
	.align		4
.L_1421:
        /*0008*/ 	.byte	0x04, 0x17
        /*000a*/ 	.short	(.L_1423 - .L_1422)
.L_1422:
        /*000c*/ 	.word	0x00000000
        /*0010*/ 	.short	0x0003
        /*0012*/ 	.short	0x0018
        /*0014*/ 	.byte	0x00, 0xf0, 0x11, 0x00


	//----- nvinfo : EIATTR_KPARAM_INFO
	.align		4
.L_1423:
        /*0018*/ 	.byte	0x04, 0x17
        /*001a*/ 	.short	(.L_1425 - .L_1424)
.L_1424:
        /*001c*/ 	.word	0x00000000
        /*0020*/ 	.short	0x0002
        /*0022*/ 	.short	0x0010
        /*0024*/ 	.byte	0x00, 0xf5, 0x21, 0x00


	//----- nvinfo : EIATTR_KPARAM_INFO
	.align		4
.L_1425:
        /*0028*/ 	.byte	0x04, 0x17
        /*002a*/ 	.short	(.L_1427 - .L_1426)
.L_1426:
        /*002c*/ 	.word	0x00000000
        /*0030*/ 	.short	0x0001
        /*0032*/ 	.short	0x0008
        /*0034*/ 	.byte	0x00, 0xf5, 0x21, 0x00


	//----- nvinfo : EIATTR_KPARAM_INFO
	.align		4
.L_1427:
        /*0038*/ 	.byte	0x04, 0x17
        /*003a*/ 	.short	(.L_1429 - .L_1428)
.L_1428:
        /*003c*/ 	.word	0x00000000
        /*0040*/ 	.short	0x0000
        /*0042*/ 	.short	0x0000
        /*0044*/ 	.byte	0x00, 0xf5, 0x21, 0x00


	//----- nvinfo : EIATTR_SPARSE_MMA_MASK
	.align		4
.L_1429:
        /*0048*/ 	.byte	0x03, 0x50
        /*004a*/ 	.short	0x0000


	//----- nvinfo : EIATTR_MAXREG_COUNT
	.align		4
        /*004c*/ 	.byte	0x03, 0x1b
        /*004e*/ 	.short	0x00ff


	//----- nvinfo : EIATTR_MERCURY_ISA_VERSION
	.align		4
        /*0050*/ 	.byte	0x03, 0x5f
        /*0052*/ 	.short	0x0101


	//----- nvinfo : EIATTR_VRC_CTA_INIT_COUNT
	.align		4
        /*0054*/ 	.byte	0x02, 0x4a
	.zero		1
	.zero		1


	//----- nvinfo : EIATTR_EXIT_INSTR_OFFSETS
	.align		4
        /*0058*/ 	.byte	0x04, 0x1c
        /*005a*/ 	.short	(.L_1431 - .L_1430)


	//   ....[0]....
.L_1430:
        /*005c*/ 	.word	0x00000030


	//   ....[1]....
        /*0060*/ 	.word	0x00000550


	//----- nvinfo : EIATTR_CBANK_PARAM_SIZE
	.align		4
.L_1431:
        /*0064*/ 	.byte	0x03, 0x19
        /*0066*/ 	.short	0x001c


	//----- nvinfo : EIATTR_PARAM_CBANK
	.align		4
        /*0068*/ 	.byte	0x04, 0x0a
        /*006a*/ 	.short	(.L_1433 - .L_1432)
	.align		4
.L_1432:
        /*006c*/ 	.word	index@(.nv.constant0._Z12gpukernelH32PdS_S_i)
        /*0070*/ 	.short	0x0380
        /*0072*/ 	.short	0x001c


	//----- nvinfo : EIATTR_SW_WAR
	.align		4
.L_1433:
        /*0074*/ 	.byte	0x04, 0x36
        /*0076*/ 	.short	(.L_1435 - .L_1434)
.L_1434:
        /*0078*/ 	.word	0x00000008
.L_1435:


//--------------------- .nv.info._Z11gpukernelW1PdS_S_i --------------------------
	.section	.nv.info._Z11gpukernelW1PdS_S_i,"",@"SHT_CUDA_INFO"
	.sectionflags	@""
	.align	4


	//----- nvinfo : EIATTR_CUDA_API_VERSION
	.align		4
        /*0000*/ 	.byte	0x04, 0x37
        /*0002*/ 	.short	(.L_1437 - .L_1436)
.L_1436:
        /*0004*/ 	.word	0x00000082


	//----- nvinfo : EIATTR_KPARAM_INFO
	.align		4
.L_1437:
        /*0008*/ 	.byte	0x04, 0x17
        /*000a*/ 	.short	(.L_1439 - .L_1438)
.L_1438:
        /*000c*/ 	.word	0x00000000
        /*0010*/ 	.short	0x0003
        /*0012*/ 	.short	0x0018
        /*0014*/ 	.byte	0x00, 0xf0, 0x11, 0x00


	//----- nvinfo : EIATTR_KPARAM_INFO
	.align		4
.L_1439:
        /*0018*/ 	.byte	0x04, 0x17
        /*001a*/ 	.short	(.L_1441 - .L_1440)
.L_1440:
        /*001c*/ 	.word	0x00000000
        /*0020*/ 	.short	0x0002
        /*0022*/ 	.short	0x0010
        /*0024*/ 	.byte	0x00, 0xf5, 0x21, 0x00


	//----- nvinfo : EIATTR_KPARAM_INFO
	.align		4
.L_1441:
        /*0028*/ 	.byte	0x04, 0x17
        /*002a*/ 	.short	(.L_1443 - .L_1442)
.L_1442:
        /*002c*/ 	.word	0x00000000
        /*0030*/ 	.short	0x0001
        /*0032*/ 	.short	0x0008
        /*0034*/ 	.byte	0x00, 0xf5, 0x21, 0x00


	//----- nvinfo : EIATTR_KPARAM_INFO
	.align		4
.L_1443:
        /*0038*/ 	.byte	0x04, 0x17
        /*003a*/ 	.short	(.L_1445 - .L_1444)
.L_1444:
        /*003c*/ 	.word	0x00000000
        /*0040*/ 	.short	0x0000
        /*0042*/ 	.short	0x0000
        /*0044*/ 	.byte	0x00, 0xf5, 0x21, 0x00


	//----- nvinfo : EIATTR_SPARSE_MMA_MASK
	.align		4
.L_1445:
        /*0048*/ 	.byte	0x03, 0x50
        /*004a*/ 	.short	0x0000


	//----- nvinfo : EIATTR_MAXREG_COUNT
	.align		4
        /*004c*/ 	.byte	0x03, 0x1b
        /*004e*/ 	.short	0x00ff


	//----- nvinfo : EIATTR_MERCURY_ISA_VERSION
	.align		4
        /*0050*/ 	.byte	0x03, 0x5f
        /*0052*/ 	.short	0x0101


	//----- nvinfo : EIATTR_VRC_CTA_INIT_COUNT
	.align		4
        /*0054*/ 	.byte	0x02, 0x4a
	.zero		1
	.zero		1


	//----- nvinfo : EIATTR_EXIT_INSTR_OFFSETS
	.align		4
        /*0058*/ 	.byte	0x04, 0x1c
        /*005a*/ 	.short	(.L_1447 - .L_1446)


	//   ....[0]....
.L_1446:
        /*005c*/ 	.word	0x00000030


	//   ....[1]....
        /*0060*/ 	.word	0x00000550


	//----- nvinfo : EIATTR_CBANK_PARAM_SIZE
	.align		4
.L_1447:
        /*0064*/ 	.byte	0x03, 0x19
        /*0066*/ 	.short	0x001c


	//----- nvinfo : EIATTR_PARAM_CBANK
	.align		4
        /*0068*/ 	.byte	0x04, 0x0a
        /*006a*/ 	.short	(.L_1449 - .L_1448)
	.align		4
.L_1448:
        /*006c*/ 	.word	index@(.nv.constant0._Z11gpukernelW1PdS_S_i)
        /*0070*/ 	.short	0x0380
        /*0072*/ 	.short	0x001c


	//----- nvinfo : EIATTR_SW_WAR
	.align		4
.L_1449:
        /*0074*/ 	.byte	0x04, 0x36
        /*0076*/ 	.short	(.L_1451 - .L_1450)
.L_1450:
        /*0078*/ 	.word	0x00000008
.L_1451:


//--------------------- .nv.info._Z12gpukernelW2cPdS_S_i --------------------------
	.section	.nv.info._Z12gpukernelW2cPdS_S_i,"",@"SHT_CUDA_INFO"
	.sectionflags	@""
	.align	4


	//----- nvinfo : EIATTR_CUDA_API_VERSION
	.align		4
        /*0000*/ 	.byte	0x04, 0x37
        /*0002*/ 	.short	(.L_1453 - .L_1452)
.L_1452:
        /*0004*/ 	.word	0x00000082


	//----- nvinfo : EIATTR_KPARAM_INFO
	.align		4
.L_1453:
        /*0008*/ 	.byte	0x04, 0x17
        /*000a*/ 	.short	(.L_1455 - .L_1454)
.L_1454:
        /*000c*/ 	.word	0x00000000
        /*0010*/ 	.short	0x0003
        /*0012*/ 	.short	0x0018
        /*0014*/ 	.byte	0x00, 0xf0, 0x11, 0x00


	//----- nvinfo : EIATTR_KPARAM_INFO
	.align		4
.L_1455:
        /*0018*/ 	.byte	0x04, 0x17
        /*001a*/ 	.short	(.L_1457 - .L_1456)
.L_1456:
        /*001c*/ 	.word	0x00000000
        /*0020*/ 	.short	0x0002
        /*0022*/ 	.short	0x0010
        /*0024*/ 	.byte	0x00, 0xf5, 0x21, 0x00


	//----- nvinfo : EIATTR_KPARAM_INFO
	.align		4
.L_1457:
        /*0028*/ 	.byte	0x04, 0x17
        /*002a*/ 	.short	(.L_1459 - .L_1458)
.L_1458:
        /*002c*/ 	.word	0x00000000
        /*0030*/ 	.short	0x0001
        /*0032*/ 	.short	0x0008
        /*0034*/ 	.byte	0x00, 0xf5, 0x21, 0x00


	//----- nvinfo : EIATTR_KPARAM_INFO
	.align		4
.L_1459:
        /*0038*/ 	.byte	0x04, 0x17
        /*003a*/ 	.short	(.L_1461 - .L_1460)
.L_1460:
        /*003c*/ 	.word	0x00000000
        /*0040*/ 	.short	0x0000
        /*0042*/ 	.short	0x0000
        /*0044*/ 	.byte	0x00, 0xf5, 0x21, 0x00


	//----- nvinfo : EIATTR_SPARSE_MMA_MASK
	.align		4
.L_1461:
        /*0048*/ 	.byte	0x03, 0x50
        /*004a*/ 	.short	0x0000


	//----- nvinfo : EIATTR_MAXREG_COUNT
	.align		4
        /*004c*/ 	.byte	0x03, 0x1b
        /*004e*/ 	.short	0x00ff


	//----- nvinfo : EIATTR_MERCURY_ISA_VERSION
	.align		4
        /*0050*/ 	.byte	0x03, 0x5f
        /*0052*/ 	.short	0x0101


	//----- nvinfo : EIATTR_VRC_CTA_INIT_COUNT
	.align		4
        /*0054*/ 	.byte	0x02, 0x4a
	.zero		1
	.zero		1


	//----- nvinfo : EIATTR_EXIT_INSTR_OFFSETS
	.align		4
        /*0058*/ 	.byte	0x04, 0x1c
        /*005a*/ 	.short	(.L_1463 - .L_1462)


	//   ....[0]....
.L_1462:
        /*005c*/ 	.word	0x00000030


	//   ....[1]....
        /*0060*/ 	.word	0x00001130


	//----- nvinfo : EIATTR_CRS_STACK_SIZE
	.align		4
.L_1463:
        /*0064*/ 	.byte	0x04, 0x1e
        /*0066*/ 	.short	(.L_1465 - .L_1464)
.L_1464:
        /*0068*/ 	.word	0x00000000


	//----- nvinfo : EIATTR_CBANK_PARAM_SIZE
	.align		4
.L_1465:
        /*006c*/ 	.byte	0x03, 0x19
        /*006e*/ 	.short	0x001c


	//----- nvinfo : EIATTR_PARAM_CBANK
	.align		4
        /*0070*/ 	.byte	0x04, 0x0a
        /*0072*/ 	.short	(.L_1467 - .L_1466)
	.align		4
.L_1466:
        /*0074*/ 	.word	index@(.nv.constant0._Z12gpukernelW2cPdS_S_i)
        /*0078*/ 	.short	0x0380
        /*007a*/ 	.short	0x001c


	//----- nvinfo : EIATTR_SW_WAR
	.align		4
.L_1467:
        /*007c*/ 	.byte	0x04, 0x36
        /*007e*/ 	.short	(.L_1469 - .L_1468)
.L_1468:
        /*0080*/ 	.word	0x00000008
.L_1469:


//--------------------- .nv.info._Z12gpukernelW2rPdS_S_i --------------------------
	.section	.nv.info._Z12gpukernelW2rPdS_S_i,"",@"SHT_CUDA_INFO"
	.sectionflags	@""
	.align	4


	//----- nvinfo : EIATTR_CUDA_API_VERSION
	.align		4
        /*0000*/ 	.byte	0x04, 0x37
        /*0002*/ 	.short	(.L_1471 - .L_1470)
.L_1470:
        /*0004*/ 	.word	0x00000082


	//----- nvinfo : EIATTR_KPARAM_INFO
	.align		4
.L_1471:
        /*0008*/ 	.byte	0x04, 0x17
        /*000a*/ 	.short	(.L_1473 - .L_1472)
.L_1472:
        /*000c*/ 	.word	0x00000000
        /*0010*/ 	.short	0x0003
        /*0012*/ 	.short	0x0018
        /*0014*/ 	.byte	0x00, 0xf0, 0x11, 0x00


	//----- nvinfo : EIATTR_KPARAM_INFO
	.align		4
.L_1473:
        /*0018*/ 	.byte	0x04, 0x17
        /*001a*/ 	.short	(.L_1475 - .L_1474)
.L_1474:
        /*001c*/ 	.word	0x00000000
        /*0020*/ 	.short	0x0002
        /*0022*/ 	.short	0x0010
        /*0024*/ 	.byte	0x00, 0xf5, 0x21, 0x00


	//----- nvinfo : EIATTR_KPARAM_INFO
	.align		4
.L_1475:
        /*0028*/ 	.byte	0x04, 0x17
        /*002a*/ 	.short	(.L_1477 - .L_1476)
.L_1476:
        /*002c*/ 	.word	0x00000000
        /*0030*/ 	.short	0x0001
        /*0032*/ 	.short	0x0008
        /*0034*/ 	.byte	0x00, 0xf5, 0x21, 0x00


	//----- nvinfo : EIATTR_KPARAM_INFO
	.align		4
.L_1477:
        /*0038*/ 	.byte	0x04, 0x17
        /*003a*/ 	.short	(.L_1479 - .L_1478)
.L_1478:
        /*003c*/ 	.word	0x00000000
        /*0040*/ 	.short	0x0000
        /*0042*/ 	.short	0x0000
        /*0044*/ 	.byte	0x00, 0xf5, 0x21, 0x00


	//----- nvinfo : EIATTR_SPARSE_MMA_MASK
	.align		4
.L_1479:
        /*0048*/ 	.byte	0x03, 0x50
        /*004a*/ 	.short	0x0000


	//----- nvinfo : EIATTR_MAXREG_COUNT
	.align		4
        /*004c*/ 	.byte	0x03, 0x1b
        /*004e*/ 	.short	0x00ff


	//----- nvinfo : EIATTR_MERCURY_ISA_VERSION
	.align		4
        /*0050*/ 	.byte	0x03, 0x5f
        /*0052*/ 	.short	0x0101


	//----- nvinfo : EIATTR_VRC_CTA_INIT_COUNT
	.align		4
        /*0054*/ 	.byte	0x02, 0x4a
	.zero		1
	.zero		1


	//----- nvinfo : EIATTR_EXIT_INSTR_OFFSETS
	.align		4
        /*0058*/ 	.byte	0x04, 0x1c
        /*005a*/ 	.short	(.L_1481 - .L_1480)


	//   ....[0]....
.L_1480:
        /*005c*/ 	.word	0x00000030


	//   ....[1]....
        /*0060*/ 	.word	0x00000720


	//----- nvinfo : EIATTR_CRS_STACK_SIZE
	.align		4
.L_1481:
        /*0064*/ 	.byte	0x04, 0x1e
        /*0066*/ 	.short	(.L_1483 - .L_1482)
.L_1482:
        /*0068*/ 	.word	0x00000000


	//----- nvinfo : EIATTR_CBANK_PARAM_SIZE
	.align		4
.L_1483:
        /*006c*/ 	.byte	0x03, 0x19
        /*006e*/ 	.short	0x001c


	//----- nvinfo : EIATTR_PARAM_CBANK
	.align		4
        /*0070*/ 	.byte	0x04, 0x0a
        /*0072*/ 	.short	(.L_1485 - .L_1484)
	.align		4
.L_1484:
        /*0074*/ 	.word	index@(.nv.constant0._Z12gpukernelW2rPdS_S_i)
        /*0078*/ 	.short	0x0380
        /*007a*/ 	.short	0x001c


	//----- nvinfo : EIATTR_SW_WAR
	.align		4
.L_1485:
        /*007c*/ 	.byte	0x04, 0x36
        /*007e*/ 	.short	(.L_1487 - .L_1486)
.L_1486:
        /*0080*/ 	.word	0x00000008
.L_1487:


//--------------------- .nv.info._Z12gpukernelW4cPdS_S_i --------------------------
	.section	.nv.info._Z12gpukernelW4cPdS_S_i,"",@"SHT_CUDA_INFO"
	.sectionflags	@""
	.align	4


	//----- nvinfo : EIATTR_CUDA_API_VERSION
	.align		4
        /*0000*/ 	.byte	0x04, 0x37
        /*0002*/ 	.short	(.L_1489 - .L_1488)
.L_1488:
        /*0004*/ 	.word	0x00000082


	//----- nvinfo : EIATTR_KPARAM_INFO
	.align		4
.L_1489:
        /*0008*/ 	.byte	0x04, 0x17
        /*000a*/ 	.short	(.L_1491 - .L_1490)
.L_1490:
        /*000c*/ 	.word	0x00000000
        /*0010*/ 	.short	0x0003
        /*0012*/ 	.short	0x0018
        /*0014*/ 	.byte	0x00, 0xf0, 0x11, 0x00


	//----- nvinfo : EIATTR_KPARAM_INFO
	.align		4
.L_1491:
        /*0018*/ 	.byte	0x04, 0x17
        /*001a*/ 	.short	(.L_1493 - .L_1492)
.L_1492:
        /*001c*/ 	.word	0x00000000
        /*0020*/ 	.short	0x0002
        /*0022*/ 	.short	0x0010
        /*0024*/ 	.byte	0x00, 0xf5, 0x21, 0x00


	//----- nvinfo : EIATTR_KPARAM_INFO
	.align		4
.L_1493:
        /*0028*/ 	.byte	0x04, 0x17
        /*002a*/ 	.short	(.L_1495 - .L_1494)
.L_1494:
        /*002c*/ 	.word	0x00000000
        /*0030*/ 	.short	0x0001
        /*0032*/ 	.short	0x0008
        /*0034*/ 	.byte	0x00, 0xf5, 0x21, 0x00


	//----- nvinfo : EIATTR_KPARAM_INFO
	.align		4
.L_1495:
        /*0038*/ 	.byte	0x04, 0x17
        /*003a*/ 	.short	(.L_1497 - .L_1496)
.L_1496:
        /*003c*/ 	.word	0x00000000
        /*0040*/ 	.short	0x0000
        /*0042*/ 	.short	0x0000
        /*0044*/ 	.byte	0x00, 0xf5, 0x21, 0x00


	//----- nvinfo : EIATTR_SPARSE_MMA_MASK
	.align		4
.L_1497:
        /*0048*/ 	.byte	0x03, 0x50
        /*004a*/ 	.short	0x0000


	//----- nvinfo : EIATTR_MAXREG_COUNT
	.align		4
        /*004c*/ 	.byte	0x03, 0x1b
        /*004e*/ 	.short	0x00ff


	//----- nvinfo : EIATTR_MERCURY_ISA_VERSION
	.align		4
        /*0050*/ 	.byte	0x03, 0x5f
        /*0052*/ 	.short	0x0101


	//----- nvinfo : EIATTR_VRC_CTA_INIT_COUNT
	.align		4
        /*0054*/ 	.byte	0x02, 0x4a
	.zero		1
	.zero		1


	//----- nvinfo : EIATTR_EXIT_INSTR_OFFSETS
	.align		4
        /*0058*/ 	.byte	0x04, 0x1c
        /*005a*/ 	.short	(.L_1499 - .L_1498)


	//   ....[0]....
.L_1498:
        /*005c*/ 	.word	0x00000030


	//   ....[1]....
        /*0060*/ 	.word	0x00001120


	//----- nvinfo : EIATTR_CRS_STACK_SIZE
	.align		4
.L_1499:
        /*0064*/ 	.byte	0x04, 0x1e
        /*0066*/ 	.short	(.L_1501 - .L_1500)
.L_1500:
        /*0068*/ 	.word	0x00000000


	//----- nvinfo : EIATTR_CBANK_PARAM_SIZE
	.align		4
.L_1501:
        /*006c*/ 	.byte	0x03, 0x19
        /*006e*/ 	.short	0x001c


	//----- nvinfo : EIATTR_PARAM_CBANK
	.align		4
        /*0070*/ 	.byte	0x04, 0x0a
        /*0072*/ 	.short	(.L_1503 - .L_1502)
	.align		4
.L_1502:
        /*0074*/ 	.word	index@(.nv.constant0._Z12gpukernelW4cPdS_S_i)
        /*0078*/ 	.short	0x0380
        /*007a*/ 	.short	0x001c


	//----- nvinfo : EIATTR_SW_WAR
	.align		4
.L_1503:
        /*007c*/ 	.byte	0x04, 0x36
        /*007e*/ 	.short	(.L_1505 - .L_1504)
.L_1504:
        /*0080*/ 	.word	0x00000008
.L_1505:


//--------------------- .nv.info._Z12gpukernelW4rPdS_S_i --------------------------
	.section	.nv.info._Z12gpukernelW4rPdS_S_i,"",@"SHT_CUDA_INFO"
	.sectionflags	@""
	.align	4


	//----- nvinfo : EIATTR_CUDA_API_VERSION
	.align		4
        /*0000*/ 	.byte	0x04, 0x37
        /*0002*/ 	.short	(.L_1507 - .L_1506)
.L_1506:
        /*0004*/ 	.word	0x00000082


	//----- nvinfo : EIATTR_KPARAM_INFO
	.align		4
.L_1507:
        /*0008*/ 	.byte	0x04, 0x17
        /*000a*/ 	.short	(.L_1509 - .L_1508)
.L_1508:
        /*000c*/ 	.word	0x00000000
        /*0010*/ 	.short	0x0003
        /*0012*/ 	.short	0x0018
        /*0014*/ 	.byte	0x00, 0xf0, 0x11, 0x00


	//----- nvinfo : EIATTR_KPARAM_INFO
	.align		4
.L_1509:
        /*0018*/ 	.byte	0x04, 0x17
        /*001a*/ 	.short	(.L_1511 - .L_1510)
.L_1510:
        /*001c*/ 	.word	0x00000000
        /*0020*/ 	.short	0x0002
        /*0022*/ 	.short	0x0010
        /*0024*/ 	.byte	0x00, 0xf5, 0x21, 0x00


	//----- nvinfo : EIATTR_KPARAM_INFO
	.align		4
.L_1511:
        /*0028*/ 	.byte	0x04, 0x17
        /*002a*/ 	.short	(.L_1513 - .L_1512)
.L_1512:
        /*002c*/ 	.word	0x00000000
        /*0030*/ 	.short	0x0001
        /*0032*/ 	.short	0x0008
        /*0034*/ 	.byte	0x00, 0xf5, 0x21, 0x00


	//----- nvinfo : EIATTR_KPARAM_INFO
	.align		4
.L_1513:
        /*0038*/ 	.byte	0x04, 0x17
        /*003a*/ 	.short	(.L_1515 - .L_1514)
.L_1514:
        /*003c*/ 	.word	0x00000000
        /*0040*/ 	.short	0x0000
        /*0042*/ 	.short	0x0000
        /*0044*/ 	.byte	0x00, 0xf5, 0x21, 0x00


	//----- nvinfo : EIATTR_SPARSE_MMA_MASK
	.align		4
.L_1515:
        /*0048*/ 	.byte	0x03, 0x50
        /*004a*/ 	.short	0x0000


	//----- nvinfo : EIATTR_MAXREG_COUNT
	.align		4
        /*004c*/ 	.byte	0x03, 0x1b
        /*004e*/ 	.short	0x00ff


	//----- nvinfo : EIATTR_MERCURY_ISA_VERSION
	.align		4
        /*0050*/ 	.byte	0x03, 0x5f
        /*0052*/ 	.short	0x0101


	//----- nvinfo : EIATTR_VRC_CTA_INIT_COUNT
	.align		4
        /*0054*/ 	.byte	0x02, 0x4a
	.zero		1
	.zero		1


	//----- nvinfo : EIATTR_EXIT_INSTR_OFFSETS
	.align		4
        /*0058*/ 	.byte	0x04, 0x1c
        /*005a*/ 	.short	(.L_1517 - .L_1516)


	//   ....[0]....
.L_1516:
        /*005c*/ 	.word	0x00000030


	//   ....[1]....
        /*0060*/ 	.word	0x00000760


	//----- nvinfo : EIATTR_CRS_STACK_SIZE
	.align		4
.L_1517:
        /*0064*/ 	.byte	0x04, 0x1e
        /*0066*/ 	.short	(.L_1519 - .L_1518)
.L_1518:
        /*0068*/ 	.word	0x00000000


	//----- nvinfo : EIATTR_CBANK_PARAM_SIZE
	.align		4
.L_1519:
        /*006c*/ 	.byte	0x03, 0x19
        /*006e*/ 	.short	0x001c


	//----- nvinfo : EIATTR_PARAM_CBANK
	.align		4
        /*0070*/ 	.byte	0x04, 0x0a
        /*0072*/ 	.short	(.L_1521 - .L_1520)
	.align		4
.L_1520:
        /*0074*/ 	.word	index@(.nv.constant0._Z12gpukernelW4rPdS_S_i)
        /*0078*/ 	.short	0x0380
        /*007a*/ 	.short	0x001c


	//----- nvinfo : EIATTR_SW_WAR
	.align		4
.L_1521:
        /*007c*/ 	.byte	0x04, 0x36
        /*007e*/ 	.short	(.L_1523 - .L_1522)
.L_1522:
        /*0080*/ 	.word	0x00000008
.L_1523:


//--------------------- .nv.info._Z12gpukernelW8cPdS_S_i --------------------------
	.section	.nv.info._Z12gpukernelW8cPdS_S_i,"",@"SHT_CUDA_INFO"
	.sectionflags	@""
	.align	4


	//----- nvinfo : EIATTR_CUDA_API_VERSION
	.align		4
        /*0000*/ 	.byte	0x04, 0x37
        /*0002*/ 	.short	(.L_1525 - .L_1524)
.L_1524:
        /*0004*/ 	.word	0x00000082


	//----- nvinfo : EIATTR_KPARAM_INFO
	.align		4
.L_1525:
        /*0008*/ 	.byte	0x04, 0x17
        /*000a*/ 	.short	(.L_1527 - .L_1526)
.L_1526:
        /*000c*/ 	.word	0x00000000
        /*0010*/ 	.short	0x0003
        /*0012*/ 	.short	0x0018
        /*0014*/ 	.byte	0x00, 0xf0, 0x11, 0x00


	//----- nvinfo : EIATTR_KPARAM_INFO
	.align		4
.L_1527:
        /*0018*/ 	.byte	0x04, 0x17
        /*001a*/ 	.short	(.L_1529 - .L_1528)
.L_1528:
        /*001c*/ 	.word	0x00000000
        /*0020*/ 	.short	0x0002
        /*0022*/ 	.short	0x0010
        /*0024*/ 	.byte	0x00, 0xf5, 0x21, 0x00


	//----- nvinfo : EIATTR_KPARAM_INFO
	.align		4
.L_1529:
        /*0028*/ 	.byte	0x04, 0x17
        /*002a*/ 	.short	(.L_1531 - .L_1530)
.L_1530:
        /*002c*/ 	.word	0x00000000
        /*0030*/ 	.short	0x0001
        /*0032*/ 	.short	0x0008
        /*0034*/ 	.byte	0x00, 0xf5, 0x21, 0x00


	//----- nvinfo : EIATTR_KPARAM_INFO
	.align		4
.L_1531:
        /*0038*/ 	.byte	0x04, 0x17
        /*003a*/ 	.short	(.L_1533 - .L_1532)
.L_1532:
        /*003c*/ 	.word	0x00000000
        /*0040*/ 	.short	0x0000
        /*0042*/ 	.short	0x0000
        /*0044*/ 	.byte	0x00, 0xf5, 0x21, 0x00


	//----- nvinfo : EIATTR_SPARSE_MMA_MASK
	.align		4
.L_1533:
        /*0048*/ 	.byte	0x03, 0x50
        /*004a*/ 	.short	0x0000


	//----- nvinfo : EIATTR_MAXREG_COUNT
	.align		4
        /*004c*/ 	.byte	0x03, 0x1b
        /*004e*/ 	.short	0x00ff


	//----- nvinfo : EIATTR_MERCURY_ISA_VERSION
	.align		4
        /*0050*/ 	.byte	0x03, 0x5f
        /*0052*/ 	.short	0x0101


	//----- nvinfo : EIATTR_VRC_CTA_INIT_COUNT
	.align		4
        /*0054*/ 	.byte	0x02, 0x4a
	.zero		1
	.zero		1


	//----- nvinfo : EIATTR_EXIT_INSTR_OFFSETS
	.align		4
        /*0058*/ 	.byte	0x04, 0x1c
        /*005a*/ 	.short	(.L_1535 - .L_1534)


	//   ....[0]....
.L_1534:
        /*005c*/ 	.word	0x00000030


	//   ....[1]....
        /*0060*/ 	.word	0x00001110


	//----- nvinfo : EIATTR_CRS_STACK_SIZE
	.align		4
.L_1535:
        /*0064*/ 	.byte	0x04, 0x1e
        /*0066*/ 	.short	(.L_1537 - .L_1536)
.L_1536:
        /*0068*/ 	.word	0x00000000


	//----- nvinfo : EIATTR_CBANK_PARAM_SIZE
	.align		4
.L_1537:
        /*006c*/ 	.byte	0x03, 0x19
        /*006e*/ 	.short	0x001c


	//----- nvinfo : EIATTR_PARAM_CBANK
	.align		4
        /*0070*/ 	.byte	0x04, 0x0a
        /*0072*/ 	.short	(.L_1539 - .L_1538)
	.align		4
.L_1538:
        /*0074*/ 	.word	index@(.nv.constant0._Z12gpukernelW8cPdS_S_i)
        /*0078*/ 	.short	0x0380
        /*007a*/ 	.short	0x001c


	//----- nvinfo : EIATTR_SW_WAR
	.align		4
.L_1539:
        /*007c*/ 	.byte	0x04, 0x36
        /*007e*/ 	.short	(.L_1541 - .L_1540)
.L_1540:
        /*0080*/ 	.word	0x00000008
.L_1541:


//--------------------- .nv.info._Z12gpukernelW8rPdS_S_i --------------------------
	.section	.nv.info._Z12gpukernelW8rPdS_S_i,"",@"SHT_CUDA_INFO"
	.sectionflags	@""
	.align	4


	//----- nvinfo : EIATTR_CUDA_API_VERSION
	.align		4
        /*0000*/ 	.byte	0x04, 0x37
        /*0002*/ 	.short	(.L_1543 - .L_1542)
.L_1542:
        /*0004*/ 	.word	0x00000082


	//----- nvinfo : EIATTR_KPARAM_INFO
	.align		4
.L_1543:
        /*0008*/ 	.byte	0x04, 0x17
        /*000a*/ 	.short	(.L_1545 - .L_1544)
.L_1544:
        /*000c*/ 	.word	0x00000000
        /*0010*/ 	.short	0x0003
        /*0012*/ 	.short	0x0018
        /*0014*/ 	.byte	0x00, 0xf0, 0x11, 0x00


	//----- nvinfo : EIATTR_KPARAM_INFO
	.align		4
.L_1545:
        /*0018*/ 	.byte	0x04, 0x17
        /*001a*/ 	.short	(.L_1547 - .L_1546)
.L_1546:
        /*001c*/ 	.word	0x00000000
        /*0020*/ 	.short	0x0002
        /*0022*/ 	.short	0x0010
        /*0024*/ 	.byte	0x00, 0xf5, 0x21, 0x00


	//----- nvinfo : EIATTR_KPARAM_INFO
	.align		4
.L_1547:
        /*0028*/ 	.byte	0x04, 0x17
        /*002a*/ 	.short	(.L_1549 - .L_1548)
.L_1548:
        /*002c*/ 	.word	0x00000000
        /*0030*/ 	.short	0x0001
        /*0032*/ 	.short	0x0008
        /*0034*/ 	.byte	0x00, 0xf5, 0x21, 0x00


	//----- nvinfo : EIATTR_KPARAM_INFO
	.align		4
.L_1549:
        /*0038*/ 	.byte	0x04, 0x17
        /*003a*/ 	.short	(.L_1551 - .L_1550)
.L_1550:
        /*003c*/ 	.word	0x00000000
        /*0040*/ 	.short	0x0000
        /*0042*/ 	.short	0x0000
        /*0044*/ 	.byte	0x00, 0xf5, 0x21, 0x00


	//----- nvinfo : EIATTR_SPARSE_MMA_MASK
	.align		4
.L_1551:
        /*0048*/ 	.byte	0x03, 0x50
        /*004a*/ 	.short	0x0000


	//----- nvinfo : EIATTR_MAXREG_COUNT
	.align		4
        /*004c*/ 	.byte	0x03, 0x1b
        /*004e*/ 	.short	0x00ff


	//----- nvinfo : EIATTR_MERCURY_ISA_VERSION
	.align		4
        /*0050*/ 	.byte	0x03, 0x5f
        /*0052*/ 	.short	0x0101


	//----- nvinfo : EIATTR_VRC_CTA_INIT_COUNT
	.align		4
        /*0054*/ 	.byte	0x02, 0x4a
	.zero		1
	.zero		1


	//----- nvinfo : EIATTR_EXIT_INSTR_OFFSETS
	.align		4
        /*0058*/ 	.byte	0x04, 0x1c
        /*005a*/ 	.short	(.L_1553 - .L_1552)


	//   ....[0]....
.L_1552:
        /*005c*/ 	.word	0x00000030


	//   ....[1]....
        /*0060*/ 	.word	0x00000870


	//----- nvinfo : EIATTR_CRS_STACK_SIZE
	.align		4
.L_1553:
        /*0064*/ 	.byte	0x04, 0x1e
        /*0066*/ 	.short	(.L_1555 - .L_1554)
.L_1554:
        /*0068*/ 	.word	0x00000000


	//----- nvinfo : EIATTR_CBANK_PARAM_SIZE
	.align		4
.L_1555:
        /*006c*/ 	.byte	0x03, 0x19
        /*006e*/ 	.short	0x001c


	//----- nvinfo : EIATTR_PARAM_CBANK
	.align		4
        /*0070*/ 	.byte	0x04, 0x0a
        /*0072*/ 	.short	(.L_1557 - .L_1556)
	.align		4
.L_1556:
        /*0074*/ 	.word	index@(.nv.constant0._Z12gpukernelW8rPdS_S_i)
        /*0078*/ 	.short	0x0380
        /*007a*/ 	.short	0x001c


	//----- nvinfo : EIATTR_SW_WAR
	.align		4
.L_1557:
        /*007c*/ 	.byte	0x04, 0x36
        /*007e*/ 	.short	(.L_1559 - .L_1558)
.L_1558:
        /*0080*/ 	.word	0x00000008
.L_1559:


//--------------------- .nv.info._Z13gpukernelW16cPdS_S_i --------------------------
	.section	.nv.info._Z13gpukernelW16cPdS_S_i,"",@"SHT_CUDA_INFO"
	.sectionflags	@""
	.align	4


	//----- nvinfo : EIATTR_CUDA_API_VERSION
	.align		4
        /*0000*/ 	.byte	0x04, 0x37
        /*0002*/ 	.short	(.L_1561 - .L_1560)
.L_1560:
        /*0004*/ 	.word	0x00000082


	//----- nvinfo : EIATTR_KPARAM_INFO
	.align		4
.L_1561:
        /*0008*/ 	.byte	0x04, 0x17
        /*000a*/ 	.short	(.L_1563 - .L_1562)
.L_1562:
        /*000c*/ 	.word	0x00000000
        /*0010*/ 	.short	0x0003
        /*0012*/ 	.short	0x0018
        /*0014*/ 	.byte	0x00, 0xf0, 0x11, 0x00


	//----- nvinfo : EIATTR_KPARAM_INFO
	.align		4
.L_1563:
        /*0018*/ 	.byte	0x04, 0x17
        /*001a*/ 	.short	(.L_1565 - .L_1564)
.L_1564:
        /*001c*/ 	.word	0x00000000
        /*0020*/ 	.short	0x0002
        /*0022*/ 	.short	0x0010
        /*0024*/ 	.byte	0x00, 0xf5, 0x21, 0x00


	//----- nvinfo : EIATTR_KPARAM_INFO
	.align		4
.L_1565:
        /*0028*/ 	.byte	0x04, 0x17
        /*002a*/ 	.short	(.L_1567 - .L_1566)
.L_1566:
        /*002c*/ 	.word	0x00000000
        /*0030*/ 	.short	0x0001
        /*0032*/ 	.short	0x0008
        /*0034*/ 	.byte	0x00, 0xf5, 0x21, 0x00


	//----- nvinfo : EIATTR_KPARAM_INFO
	.align		4
.L_1567:
        /*0038*/ 	.byte	0x04, 0x17
        /*003a*/ 	.short	(.L_1569 - .L_1568)
.L_1568:
        /*003c*/ 	.word	0x00000000
        /*0040*/ 	.short	0x0000
        /*0042*/ 	.short	0x0000
        /*0044*/ 	.byte	0x00, 0xf5, 0x21, 0x00


	//----- nvinfo : EIATTR_SPARSE_MMA_MASK
	.align		4
.L_1569:
        /*0048*/ 	.byte	0x03, 0x50
        /*004a*/ 	.short	0x0000


	//----- nvinfo : EIATTR_MAXREG_COUNT
	.align		4
        /*004c*/ 	.byte	0x03, 0x1b
        /*004e*/ 	.short	0x00ff


	//----- nvinfo : EIATTR_MERCURY_ISA_VERSION
	.align		4
        /*0050*/ 	.byte	0x03, 0x5f
        /*0052*/ 	.short	0x0101


	//----- nvinfo : EIATTR_VRC_CTA_INIT_COUNT
	.align		4
        /*0054*/ 	.byte	0x02, 0x4a
	.zero		1
	.zero		1


	//----- nvinfo : EIATTR_EXIT_INSTR_OFFSETS
	.align		4
        /*0058*/ 	.byte	0x04, 0x1c
        /*005a*/ 	.short	(.L_1571 - .L_1570)


	//   ....[0]....
.L_1570:
        /*005c*/ 	.word	0x00000030


	//   ....[1]....
        /*0060*/ 	.word	0x00001060


	//----- nvinfo : EIATTR_CRS_STACK_SIZE
	.align		4
.L_1571:
        /*0064*/ 	.byte	0x04, 0x1e
        /*0066*/ 	.short	(.L_1573 - .L_1572)
.L_1572:
        /*0068*/ 	.word	0x00000000


	//----- nvinfo : EIATTR_CBANK_PARAM_SIZE
	.align		4
.L_1573:
        /*006c*/ 	.byte	0x03, 0x19
        /*006e*/ 	.short	0x001c


	//----- nvinfo : EIATTR_PARAM_CBANK
	.align		4
        /*0070*/ 	.byte	0x04, 0x0a
        /*0072*/ 	.short	(.L_1575 - .L_1574)
	.align		4
.L_1574:
        /*0074*/ 	.word	index@(.nv.constant0._Z13gpukernelW16cPdS_S_i)
        /*0078*/ 	.short	0x0380
        /*007a*/ 	.short	0x001c


	//----- nvinfo : EIATTR_SW_WAR
	.align		4
.L_1575:
        /*007c*/ 	.byte	0x04, 0x36
        /*007e*/ 	.short	(.L_1577 - .L_1576)
.L_1576:
        /*0080*/ 	.word	0x00000008
.L_1577:


//--------------------- .nv.info._Z13gpukernelW16rPdS_S_i --------------------------
	.section	.nv.info._Z13gpukernelW16rPdS_S_i,"",@"SHT_CUDA_INFO"
	.sectionflags	@""
	.align	4


	//----- nvinfo : EIATTR_CUDA_API_VERSION
	.align		4
        /*0000*/ 	.byte	0x04, 0x37
        /*0002*/ 	.short	(.L_1579 - .L_1578)
.L_1578:
        /*0004*/ 	.word	0x00000082


	//----- nvinfo : EIATTR_KPARAM_INFO
	.align		4
.L_1579:
        /*0008*/ 	.byte	0x04, 0x17
        /*000a*/ 	.short	(.L_1581 - .L_1580)
.L_1580:
        /*000c*/ 	.word	0x00000000
        /*0010*/ 	.short	0x0003
        /*0012*/ 	.short	0x0018
        /*0014*/ 	.byte	0x00, 0xf0, 0x11, 0x00


	//----- nvinfo : EIATTR_KPARAM_INFO
	.align		4
.L_1581:
        /*0018*/ 	.byte	0x04, 0x17
        /*001a*/ 	.short	(.L_1583 - .L_1582)
.L_1582:
        /*001c*/ 	.word	0x00000000
        /*0020*/ 	.short	0x0002
        /*0022*/ 	.short	0x0010
        /*0024*/ 	.byte	0x00, 0xf5, 0x21, 0x00


	//----- nvinfo : EIATTR_KPARAM_INFO
	.align		4
.L_1583:
        /*0028*/ 	.byte	0x04, 0x17
        /*002a*/ 	.short	(.L_1585 - .L_1584)
.L_1584:
        /*002c*/ 	.word	0x00000000
        /*0030*/ 	.short	0x0001
        /*0032*/ 	.short	0x0008
        /*0034*/ 	.byte	0x00, 0xf5, 0x21, 0x00


	//----- nvinfo : EIATTR_KPARAM_INFO
	.align		4
.L_1585:
        /*0038*/ 	.byte	0x04, 0x17
        /*003a*/ 	.short	(.L_1587 - .L_1586)
.L_1586:
        /*003c*/ 	.word	0x00000000
        /*0040*/ 	.short	0x0000
        /*0042*/ 	.short	0x0000
        /*0044*/ 	.byte	0x00, 0xf5, 0x21, 0x00


	//----- nvinfo : EIATTR_SPARSE_MMA_MASK
	.align		4
.L_1587:
        /*0048*/ 	.byte	0x03, 0x50
        /*004a*/ 	.short	0x0000


	//----- nvinfo : EIATTR_MAXREG_COUNT
	.align		4
        /*004c*/ 	.byte	0x03, 0x1b
        /*004e*/ 	.short	0x00ff


	//----- nvinfo : EIATTR_MERCURY_ISA_VERSION
	.align		4
        /*0050*/ 	.byte	0x03, 0x5f
        /*0052*/ 	.short	0x0101


	//----- nvinfo : EIATTR_VRC_CTA_INIT_COUNT
	.align		4
        /*0054*/ 	.byte	0x02, 0x4a
	.zero		1
	.zero		1


	//----- nvinfo : EIATTR_EXIT_INSTR_OFFSETS
	.align		4
        /*0058*/ 	.byte	0x04, 0x1c
        /*005a*/ 	.short	(.L_1589 - .L_1588)


	//   ....[0]....
.L_1588:
        /*005c*/ 	.word	0x00000030


	//   ....[1]....
        /*0060*/ 	.word	0x00000b90


	//----- nvinfo : EIATTR_CBANK_PARAM_SIZE
	.align		4
.L_1589:
        /*0064*/ 	.byte	0x03, 0x19
        /*0066*/ 	.short	0x001c


	//----- nvinfo : EIATTR_PARAM_CBANK
	.align		4
        /*0068*/ 	.byte	0x04, 0x0a
        /*006a*/ 	.short	(.L_1591 - .L_1590)
	.align		4
.L_1590:
        /*006c*/ 	.word	index@(.nv.constant0._Z13gpukernelW16rPdS_S_i)
        /*0070*/ 	.short	0x0380
        /*0072*/ 	.short	0x001c


	//----- nvinfo : EIATTR_SW_WAR
	.align		4
.L_1591:
        /*0074*/ 	.byte	0x04, 0x36
        /*0076*/ 	.short	(.L_1593 - .L_1592)
.L_1592:
        /*0078*/ 	.word	0x00000008
.L_1593:


//--------------------- .nv.info._Z12gpukernelW32PdS_S_i --------------------------
	.section	.nv.info._Z12gpukernelW32PdS_S_i,"",@"SHT_CUDA_INFO"
	.sectionflags	@""
	.align	4


	//----- nvinfo : EIATTR_CUDA_API_VERSION
	.align		4
        /*0000*/ 	.byte	0x04, 0x37
        /*0002*/ 	.short	(.L_1595 - .L_1594)
.L_1594:
        /*0004*/ 	.word	0x00000082


	//----- nvinfo : EIATTR_KPARAM_INFO
	.align		4
.L_1595:
        /*0008*/ 	.byte	0x04, 0x17
        /*000a*/ 	.short	(.L_1597 - .L_1596)
.L_1596:
        /*000c*/ 	.word	0x00000000
        /*0010*/ 	.short	0x0003
        /*0012*/ 	.short	0x0018
        /*0014*/ 	.byte	0x00, 0xf0, 0x11, 0x00


	//----- nvinfo : EIATTR_KPARAM_INFO
	.align		4
.L_1597:
        /*0018*/ 	.byte	0x04, 0x17
        /*001a*/ 	.short	(.L_1599 - .L_1598)
.L_1598:
        /*001c*/ 	.word	0x00000000
        /*0020*/ 	.short	0x0002
        /*0022*/ 	.short	0x0010
        /*0024*/ 	.byte	0x00, 0xf5, 0x21, 0x00


	//----- nvinfo : EIATTR_KPARAM_INFO
	.align		4
.L_1599:
        /*0028*/ 	.byte	0x04, 0x17
        /*002a*/ 	.short	(.L_1601 - .L_1600)
.L_1600:
        /*002c*/ 	.word	0x00000000
        /*0030*/ 	.short	0x0001
        /*0032*/ 	.short	0x0008
        /*0034*/ 	.byte	0x00, 0xf5, 0x21, 0x00


	//----- nvinfo : EIATTR_KPARAM_INFO
	.align		4
.L_1601:
        /*0038*/ 	.byte	0x04, 0x17
        /*003a*/ 	.short	(.L_1603 - .L_1602)
.L_1602:
        /*003c*/ 	.word	0x00000000
        /*0040*/ 	.short	0x0000
        /*0042*/ 	.short	0x0000
        /*0044*/ 	.byte	0x00, 0xf5, 0x21, 0x00


	//----- nvinfo : EIATTR_SPARSE_MMA_MASK
	.align		4
.L_1603:
        /*0048*/ 	.byte	0x03, 0x50
        /*004a*/ 	.short	0x0000


	//----- nvinfo : EIATTR_MAXREG_COUNT
	.align		4
        /*004c*/ 	.byte	0x03, 0x1b
        /*004e*/ 	.short	0x00ff


	//----- nvinfo : EIATTR_MERCURY_ISA_VERSION
	.align		4
        /*0050*/ 	.byte	0x03, 0x5f
        /*0052*/ 	.short	0x0101


	//----- nvinfo : EIATTR_VRC_CTA_INIT_COUNT
	.align		4
        /*0054*/ 	.byte	0x02, 0x4a
	.zero		1
	.zero		1


	//----- nvinfo : EIATTR_EXIT_INSTR_OFFSETS
	.align		4
        /*0058*/ 	.byte	0x04, 0x1c
        /*005a*/ 	.short	(.L_1605 - .L_1604)


	//   ....[0]....
.L_1604:
        /*005c*/ 	.word	0x00000030


	//   ....[1]....
        /*0060*/ 	.word	0x00000d00


	//----- nvinfo : EIATTR_CBANK_PARAM_SIZE
	.align		4
.L_1605:
        /*0064*/ 	.byte	0x03, 0x19
        /*0066*/ 	.short	0x001c


	//----- nvinfo : EIATTR_PARAM_CBANK
	.align		4
        /*0068*/ 	.byte	0x04, 0x0a
        /*006a*/ 	.short	(.L_1607 - .L_1606)
	.align		4
.L_1606:
        /*006c*/ 	.word	index@(.nv.constant0._Z12gpukernelW32PdS_S_i)
        /*0070*/ 	.short	0x0380
        /*0072*/ 	.short	0x001c


	//----- nvinfo : EIATTR_SW_WAR
	.align		4
.L_1607:
        /*0074*/ 	.byte	0x04, 0x36
        /*0076*/ 	.short	(.L_1609 - .L_1608)
.L_1608:
        /*0078*/ 	.word	0x00000008
.L_1609:


//--------------------- .nv.callgraph             --------------------------
	.section	.nv.callgraph,"",@"SHT_CUDA_CALLGRAPH"
	.align	4
	.sectionentsize	8
	.align		4
        /*0000*/ 	.word	0x00000000
	.align		4
        /*0004*/ 	.word	0xffffffff
	.align		4
        /*0008*/ 	.word	0x00000000
	.align		4
        /*000c*/ 	.word	0xfffffffe
	.align		4
        /*0010*/ 	.word	0x00000000
	.align		4
        /*0014*/ 	.word	0xfffffffd
	.align		4
        /*0018*/ 	.word	0x00000000
	.align		4
        /*001c*/ 	.word	0xfffffffc


//--------------------- .text._Z13gpukernelHNc2ILi1EEvPdS0_S0_i --------------------------
	.section	.text._Z13gpukernelHNc2ILi1EEvPdS0_S0_i,"ax",@progbits
	.align	128
        .global         _Z13gpukernelHNc2ILi1EEvPdS0_S0_i
        .type           _Z13gpukernelHNc2ILi1EEvPdS0_S0_i,@function
        .size           _Z13gpukernelHNc2ILi1EEvPdS0_S0_i,(.L_x_1367 - _Z13gpukernelHNc2ILi1EEvPdS0_S0_i)
        .other          _Z13gpukernelHNc2ILi1EEvPdS0_S0_i,@"STO_CUDA_ENTRY STV_DEFAULT"
_Z13gpukernelHNc2ILi1EEvPdS0_S0_i:
.text._Z13gpukernelHNc2ILi1EEvPdS0_S0_i:
[----:B------:R-:W-:Y:S08]  /*0000*/  LDC R1, c[0x0][0x37c] ;  /* 0x0000df00ff017b82 */ /* 0x000ff00000000800 */
[----:B------:R-:W0:Y:S02]  /*0010*/  LDC R8, c[0x0][0x398] ;  /* 0x0000e600ff087b82 */ /* 0x000e240000000800 */
[----:B0-----:R-:W-:-:S13]  /*0020*/  ISETP.GE.AND P0, PT, R8, 0x1, PT ;  /* 0x000000010800780c */ /* 0x001fda0003f06270 */
[----:B------:R-:W-:Y:S05]  /*0030*/  @!P0 EXIT ;  /* 0x000000000000894d */ /* 0x000fea0003800000 */
[----:B------:R-:W0:Y:S01]  /*0040*/  S2R R0, SR_TID.X ;  /* 0x0000000000007919 */ /* 0x000e220000002100 */
[----:B------:R-:W1:Y:S01]  /*0050*/  LDC.64 R2, c[0x0][0x388] ;  /* 0x0000e200ff027b82 */ /* 0x000e620000000a00 */
[----:B------:R-:W-:Y:S01]  /*0060*/  IMAD.MOV R8, RZ, RZ, -R8 ;  /* 0x000000ffff087224 */ /* 0x000fe200078e0a08 */
[----:B------:R-:W2:Y:S01]  /*0070*/  LDCU.64 UR4, c[0x0][0x358] ;  /* 0x00006b00ff0477ac */ /* 0x000ea20008000a00 */
[----:B0-----:R-:W-:Y:S01]  /*0080*/  ISETP.GT.U32.AND P0, PT, R0, 0x1f, PT ;  /* 0x0000001f0000780c */ /* 0x001fe20003f04070 */
[----:B--2---:R-:W-:-:S12]  /*0090*/  IMAD.MOV.U32 R9, RZ, RZ, R0 ;  /* 0x000000ffff097224 */ /* 0x004fd800078e0000 */
.L_x_33:
[----:B------:R-:W-:Y:S01]  /*00a0*/  IADD3 R8, PT, PT, R8, 0x1, RZ ;  /* 0x0000000108087810 */ /* 0x000fe20007ffe0ff */
[----:B------:R-:W-:Y:S03]  /*00b0*/  BSSY.RECONVERGENT B0, `(.L_x_0) ;  /* 0x00000ea000007945 */ /* 0x000fe60003800200 */
[----:B------:R-:W-:Y:S01]  /*00c0*/  ISETP.NE.AND P2, PT, R8, RZ, PT ;  /* 0x000000ff0800720c */ /* 0x000fe20003f45270 */
[----:B01234-:R-:W-:-:S12]  /*00d0*/  @P0 BRA `(.L_x_1) ;  /* 0x0000000c009c0947 */ /* 0x01ffd80003800000 */
[----:B------:R-:W-:Y:S01]  /*00e0*/  ISETP.NE.AND P1, PT, R0, RZ, PT ;  /* 0x000000ff0000720c */ /* 0x000fe20003f25270 */
[----:B------:R-:W-:Y:S01]  /*00f0*/  BSSY.RECONVERGENT B1, `(.L_x_2) ;  /* 0x000000f000017945 */ /* 0x000fe20003800200 */
[----:B-1----:R-:W-:-:S11]  /*0100*/  IMAD.WIDE.U32 R4, R9, 0x8, R2 ;  /* 0x0000000809047825 */ /* 0x002fd600078e0002 */
[----:B------:R-:W-:Y:S05]  /*0110*/  @P1 BRA `(.L_x_3) ;  /* 0x0000000000301947 */ /* 0x000fea0003800000 */
[----:B------:R-:W0:Y:S01]  /*0120*/  LDC.64 R12, c[0x0][0x380] ;  /* 0x0000e000ff0c7b82 */ /* 0x000e220000000a00 */
[----:B------:R-:W2:Y:S04]  /*0130*/  LDG.E.64 R10, desc[UR4][R4.64] ;  /* 0x00000004040a7981 */ /* 0x000ea8000c1e1b00 */
[----:B0-----:R-:W3:Y:S03]  /*0140*/  LDG.E.64 R14, desc[UR4][R12.64] ;  /* 0x000000040c0e7981 */ /* 0x001ee6000c1e1b00 */
[----:B------:R-:W0:Y:S01]  /*0150*/  LDC.64 R6, c[0x0][0x380] ;  /* 0x0000e000ff067b82 */ /* 0x000e220000000a00 */
[----:B--2---:R-:W-:-:S08]  /*0160*/  DADD R10, RZ, R10 ;  /* 0x00000000ff0a7229 */ /* 0x004fd0000000000a */
[----:B---3--:R-:W-:-:S07]  /*0170*/  DADD R10, R10, R14 ;  /* 0x000000000a0a7229 */ /* 0x008fce000000000e */
[----:B------:R1:W-:Y:S04]  /*0180*/  STG.E.64 desc[UR4][R12.64], R10 ;  /* 0x0000000a0c007986 */ /* 0x0003e8000c101b04 */
[----:B------:R-:W2:Y:S04]  /*0190*/  LDG.E.64 R14, desc[UR4][R4.64+0x100] ;  /* 0x00010004040e7981 */ /* 0x000ea8000c1e1b00 */
[----:B0-----:R-:W3:Y:S01]  /*01a0*/  LDG.E.64 R16, desc[UR4][R6.64+0x8] ;  /* 0x0000080406107981 */ /* 0x001ee2000c1e1b00 */
[----:B--2---:R-:W-:-:S08]  /*01b0*/  DADD R14, RZ, R14 ;  /* 0x00000000ff0e7229 */ /* 0x004fd0000000000e */
[----:B---3--:R-:W-:-:S07]  /*01c0*/  DADD R14, R14, R16 ;  /* 0x000000000e0e7229 */ /* 0x008fce0000000010 */
[----:B------:R1:W-:Y:S04]  /*01d0*/  STG.E.64 desc[UR4][R6.64+0x8], R14 ;  /* 0x0000080e06007986 */ /* 0x0003e8000c101b04 */
.L_x_3:
[----:B------:R-:W-:Y:S05]  /*01e0*/  BSYNC.RECONVERGENT B1 ;  /* 0x0000000000017941 */ /* 0x000fea0003800200 */
.L_x_2:
[----:B------:R-:W-:Y:S04]  /*01f0*/  BSSY.RELIABLE B1, `(.L_x_4) ;  /* 0x00000cf000017945 */ /* 0x000fe80003800100 */
[----:B------:R-:W-:Y:S05]  /*0200*/  @P1 BRA `(.L_x_5) ;  /* 0x0000000000341947 */ /* 0x000fea0003800000 */
[----:B-1----:R-:W0:Y:S01]  /*0210*/  LDC.64 R12, c[0x0][0x380] ;  /* 0x0000e000ff0c7b82 */ /* 0x002e220000000a00 */
[----:B------:R-:W2:Y:S04]  /*0220*/  LDG.E.64 R6, desc[UR4][R4.64+0x200] ;  /* 0x0002000404067981 */ /* 0x000ea8000c1e1b00 */
[----:B0-----:R-:W3:Y:S01]  /*0230*/  LDG.E.64 R10, desc[UR4][R12.64+0x10] ;  /* 0x000010040c0a7981 */ /* 0x001ee2000c1e1b00 */
[----:B--2---:R-:W-:-:S08]  /*0240*/  DADD R6, RZ, R6 ;  /* 0x00000000ff067229 */ /* 0x004fd00000000006 */
[----:B---3--:R-:W-:-:S07]  /*0250*/  DADD R6, R6, R10 ;  /* 0x0000000006067229 */ /* 0x008fce000000000a */
[----:B------:R0:W-:Y:S01]  /*0260*/  STG.E.64 desc[UR4][R12.64+0x10], R6 ;  /* 0x000010060c007986 */ /* 0x0001e2000c101b04 */
[----:B------:R-:W-:Y:S05]  /*0270*/  @P1 BRA `(.L_x_6) ;  /* 0x0000000000341947 */ /* 0x000fea0003800000 */
[----:B0-----:R-:W0:Y:S01]  /*0280*/  LDC.64 R12, c[0x0][0x380] ;  /* 0x0000e000ff0c7b82 */ /* 0x001e220000000a00 */
[----:B------:R-:W2:Y:S04]  /*0290*/  LDG.E.64 R6, desc[UR4][R4.64+0x300] ;  /* 0x0003000404067981 */ /* 0x000ea8000c1e1b00 */
[----:B0-----:R-:W3:Y:S01]  /*02a0*/  LDG.E.64 R10, desc[UR4][R12.64+0x18] ;  /* 0x000018040c0a7981 */ /* 0x001ee2000c1e1b00 */
[----:B--2---:R-:W-:-:S08]  /*02b0*/  DADD R6, RZ, R6 ;  /* 0x00000000ff067229 */ /* 0x004fd00000000006 */
[----:B---3--:R-:W-:-:S07]  /*02c0*/  DADD R6, R6, R10 ;  /* 0x0000000006067229 */ /* 0x008fce000000000a */
[----:B------:R0:W-:Y:S04]  /*02d0*/  STG.E.64 desc[UR4][R12.64+0x18], R6 ;  /* 0x000018060c007986 */ /* 0x0001e8000c101b04 */
.L_x_5:
[----:B------:R-:W-:Y:S05]  /*02e0*/  @P1 BRA `(.L_x_7) ;  /* 0x0000000000341947 */ /* 0x000fea0003800000 */
[----:B01----:R-:W0:Y:S01]  /*02f0*/  LDC.64 R12, c[0x0][0x380] ;  /* 0x0000e000ff0c7b82 */ /* 0x003e220000000a00 */
[----:B------:R-:W2:Y:S04]  /*0300*/  LDG.E.64 R6, desc[UR4][R4.64+0x400] ;  /* 0x0004000404067981 */ /* 0x000ea8000c1e1b00 */
[----:B0-----:R-:W3:Y:S01]  /*0310*/  LDG.E.64 R10, desc[UR4][R12.64+0x20] ;  /* 0x000020040c0a7981 */ /* 0x001ee2000c1e1b00 */
[----:B--2---:R-:W-:-:S08]  /*0320*/  DADD R6, RZ, R6 ;  /* 0x00000000ff067229 */ /* 0x004fd00000000006 */
[----:B---3--:R-:W-:-:S07]  /*0330*/  DADD R6, R6, R10 ;  /* 0x0000000006067229 */ /* 0x008fce000000000a */
[----:B------:R1:W-:Y:S04]  /*0340*/  STG.E.64 desc[UR4][R12.64+0x20], R6 ;  /* 0x000020060c007986 */ /* 0x0003e8000c101b04 */
.L_x_6:
[----:B------:R-:W-:Y:S05]  /*0350*/  @P1 BRA `(.L_x_8) ;  /* 0x0000000000341947 */ /* 0x000fea0003800000 */
[----:B01----:R-:W0:Y:S01]  /*0360*/  LDC.64 R12, c[0x0][0x380] ;  /* 0x0000e000ff0c7b82 */ /* 0x003e220000000a00 */
[----:B------:R-:W2:Y:S04]  /*0370*/  LDG.E.64 R6, desc[UR4][R4.64+0x500] ;  /* 0x0005000404067981 */ /* 0x000ea8000c1e1b00 */
[----:B0-----:R-:W3:Y:S01]  /*0380*/  LDG.E.64 R10, desc[UR4][R12.64+0x28] ;  /* 0x000028040c0a7981 */ /* 0x001ee2000c1e1b00 */
[----:B--2---:R-:W-:-:S08]  /*0390*/  DADD R6, RZ, R6 ;  /* 0x00000000ff067229 */ /* 0x004fd00000000006 */
[----:B---3--:R-:W-:-:S07]  /*03a0*/  DADD R6, R6, R10 ;  /* 0x0000000006067229 */ /* 0x008fce000000000a */
[----:B------:R2:W-:Y:S04]  /*03b0*/  STG.E.64 desc[UR4][R12.64+0x28], R6 ;  /* 0x000028060c007986 */ /* 0x0005e8000c101b04 */
.L_x_7:
[----:B------:R-:W-:Y:S05]  /*03c0*/  @P1 BRA `(.L_x_9) ;  /* 0x0000000000341947 */ /* 0x000fea0003800000 */
[----:B012---:R-:W0:Y:S01]  /*03d0*/  LDC.64 R12, c[0x0][0x380] ;  /* 0x0000e000ff0c7b82 */ /* 0x007e220000000a00 */
[----:B------:R-:W2:Y:S04]  /*03e0*/  LDG.E.64 R6, desc[UR4][R4.64+0x600] ;  /* 0x0006000404067981 */ /* 0x000ea8000c1e1b00 */
[----:B0-----:R-:W3:Y:S01]  /*03f0*/  LDG.E.64 R10, desc[UR4][R12.64+0x30] ;  /* 0x000030040c0a7981 */ /* 0x001ee2000c1e1b00 */
[----:B--2---:R-:W-:-:S08]  /*0400*/  DADD R6, RZ, R6 ;  /* 0x00000000ff067229 */ /* 0x004fd00000000006 */
[----:B---3--:R-:W-:-:S07]  /*0410*/  DADD R6, R6, R10 ;  /* 0x0000000006067229 */ /* 0x008fce000000000a */
[----:B------:R2:W-:Y:S04]  /*0420*/  STG.E.64 desc[UR4][R12.64+0x30], R6 ;  /* 0x000030060c007986 */ /* 0x0005e8000c101b04 */
.L_x_8:
[----:B------:R-:W-:Y:S05]  /*0430*/  @P1 BRA `(.L_x_10) ;  /* 0x0000000000341947 */ /* 0x000fea0003800000 */
[----:B012---:R-:W0:Y:S01]  /*0440*/  LDC.64 R12, c[0x0][0x380] ;  /* 0x0000e000ff0c7b82 */ /* 0x007e220000000a00 */
[----:B------:R-:W2:Y:S04]  /*0450*/  LDG.E.64 R6, desc[UR4][R4.64+0x700] ;  /* 0x0007000404067981 */ /* 0x000ea8000c1e1b00 */
[----:B0-----:R-:W3:Y:S01]  /*0460*/  LDG.E.64 R10, desc[UR4][R12.64+0x38] ;  /* 0x000038040c0a7981 */ /* 0x001ee2000c1e1b00 */
[----:B--2---:R-:W-:-:S08]  /*0470*/  DADD R6, RZ, R6 ;  /* 0x00000000ff067229 */ /* 0x004fd00000000006 */
[----:B---3--:R-:W-:-:S07]  /*0480*/  DADD R6, R6, R10 ;  /* 0x0000000006067229 */ /* 0x008fce000000000a */
[----:B------:R3:W-:Y:S04]  /*0490*/  STG.E.64 desc[UR4][R12.64+0x38], R6 ;  /* 0x000038060c007986 */ /* 0x0007e8000c101b04 */
.L_x_9:
[----:B------:R-:W-:Y:S05]  /*04a0*/  @P1 BRA `(.L_x_11) ;  /* 0x0000000000341947 */ /* 0x000fea0003800000 */
[----:B0123--:R-:W0:Y:S01]  /*04b0*/  LDC.64 R12, c[0x0][0x380] ;  /* 0x0000e000ff0c7b82 */ /* 0x00fe220000000a00 */
[----:B------:R-:W2:Y:S04]  /*04c0*/  LDG.E.64 R6, desc[UR4][R4.64+0x800] ;  /* 0x0008000404067981 */ /* 0x000ea8000c1e1b00 */
[----:B0-----:R-:W3:Y:S01]  /*04d0*/  LDG.E.64 R10, desc[UR4][R12.64+0x40] ;  /* 0x000040040c0a7981 */ /* 0x001ee2000c1e1b00 */
[----:B--2---:R-:W-:-:S08]  /*04e0*/  DADD R6, RZ, R6 ;  /* 0x00000000ff067229 */ /* 0x004fd00000000006 */
[----:B---3--:R-:W-:-:S07]  /*04f0*/  DADD R6, R6, R10 ;  /* 0x0000000006067229 */ /* 0x008fce000000000a */
[----:B------:R3:W-:Y:S04]  /*0500*/  STG.E.64 desc[UR4][R12.64+0x40], R6 ;  /* 0x000040060c007986 */ /* 0x0007e8000c101b04 */
.L_x_10:
[----:B------:R-:W-:Y:S05]  /*0510*/  @P1 BRA `(.L_x_12) ;  /* 0x0000000000341947 */ /* 0x000fea0003800000 */
[----:B0123--:R-:W0:Y:S01]  /*0520*/  LDC.64 R12, c[0x0][0x380] ;  /* 0x0000e000ff0c7b82 */ /* 0x00fe220000000a00 */
[----:B------:R-:W2:Y:S04]  /*0530*/  LDG.E.64 R6, desc[UR4][R4.64+0x900] ;  /* 0x0009000404067981 */ /* 0x000ea8000c1e1b00 */
[----:B0-----:R-:W3:Y:S01]  /*0540*/  LDG.E.64 R10, desc[UR4][R12.64+0x48] ;  /* 0x000048040c0a7981 */ /* 0x001ee2000c1e1b00 */
[----:B--2---:R-:W-:-:S08]  /*0550*/  DADD R6, RZ, R6 ;  /* 0x00000000ff067229 */ /* 0x004fd00000000006 */
[----:B---3--:R-:W-:-:S07]  /*0560*/  DADD R6, R6, R10 ;  /* 0x0000000006067229 */ /* 0x008fce000000000a */
[----:B------:R4:W-:Y:S04]  /*0570*/  STG.E.64 desc[UR4][R12.64+0x48], R6 ;  /* 0x000048060c007986 */ /* 0x0009e8000c101b04 */
.L_x_11:
[----:B------:R-:W-:Y:S05]  /*0580*/  @P1 BRA `(.L_x_13) ;  /* 0x0000000000341947 */ /* 0x000fea0003800000 */
[----:B01234-:R-:W0:Y:S01]  /*0590*/  LDC.64 R12, c[0x0][0x380] ;  /* 0x0000e000ff0c7b82 */ /* 0x01fe220000000a00 */
[----:B------:R-:W2:Y:S04]  /*05a0*/  LDG.E.64 R6, desc[UR4][R4.64+0xa00] ;  /* 0x000a000404067981 */ /* 0x000ea8000c1e1b00 */
[----:B0-----:R-:W3:Y:S01]  /*05b0*/  LDG.E.64 R10, desc[UR4][R12.64+0x50] ;  /* 0x000050040c0a7981 */ /* 0x001ee2000c1e1b00 */
[----:B--2---:R-:W-:-:S08]  /*05c0*/  DADD R6, RZ, R6 ;  /* 0x00000000ff067229 */ /* 0x004fd00000000006 */
[----:B---3--:R-:W-:-:S07]  /*05d0*/  DADD R6, R6, R10 ;  /* 0x0000000006067229 */ /* 0x008fce000000000a */
[----:B------:R4:W-:Y:S04]  /*05e0*/  STG.E.64 desc[UR4][R12.64+0x50], R6 ;  /* 0x000050060c007986 */ /* 0x0009e8000c101b04 */
.L_x_12:
[----:B------:R-:W-:Y:S05]  /*05f0*/  @P1 BRA `(.L_x_14) ;  /* 0x0000000000341947 */ /* 0x000fea0003800000 */
[----:B01234-:R-:W0:Y:S01]  /*0600*/  LDC.64 R12, c[0x0][0x380] ;  /* 0x0000e000ff0c7b82 */ /* 0x01fe220000000a00 */
[----:B------:R-:W2:Y:S04]  /*0610*/  LDG.E.64 R6, desc[UR4][R4.64+0xb00] ;  /* 0x000b000404067981 */ /* 0x000ea8000c1e1b00 */
[----:B0-----:R-:W3:Y:S01]  /*0620*/  LDG.E.64 R10, desc[UR4][R12.64+0x58] ;  /* 0x000058040c0a7981 */ /* 0x001ee2000c1e1b00 */
[----:B--2---:R-:W-:-:S08]  /*0630*/  DADD R6, RZ, R6 ;  /* 0x00000000ff067229 */ /* 0x004fd00000000006 */
[----:B---3--:R-:W-:-:S07]  /*0640*/  DADD R6, R6, R10 ;  /* 0x0000000006067229 */ /* 0x008fce000000000a */
[----:B------:R0:W-:Y:S04]  /*0650*/  STG.E.64 desc[UR4][R12.64+0x58], R6 ;  /* 0x000058060c007986 */ /* 0x0001e8000c101b04 */
.L_x_13:
[----:B------:R-:W-:Y:S05]  /*0660*/  @P1 BRA `(.L_x_15) ;  /* 0x0000000000341947 */ /* 0x000fea0003800000 */
[----:B01234-:R-:W0:Y:S01]  /*0670*/  LDC.64 R12, c[0x0][0x380] ;  /* 0x0000e000ff0c7b82 */ /* 0x01fe220000000a00 */
[----:B------:R-:W2:Y:S04]  /*0680*/  LDG.E.64 R6, desc[UR4][R4.64+0xc00] ;  /* 0x000c000404067981 */ /* 0x000ea8000c1e1b00 */
[----:B0-----:R-:W3:Y:S01]  /*0690*/  LDG.E.64 R10, desc[UR4][R12.64+0x60] ;  /* 0x000060040c0a7981 */ /* 0x001ee2000c1e1b00 */
[----:B--2---:R-:W-:-:S08]  /*06a0*/  DADD R6, RZ, R6 ;  /* 0x00000000ff067229 */ /* 0x004fd00000000006 */
[----:B---3--:R-:W-:-:S07]  /*06b0*/  DADD R6, R6, R10 ;  /* 0x0000000006067229 */ /* 0x008fce000000000a */
[----:B------:R0:W-:Y:S04]  /*06c0*/  STG.E.64 desc[UR4][R12.64+0x60], R6 ;  /* 0x000060060c007986 */ /* 0x0001e8000c101b04 */
.L_x_14:
[----:B------:R-:W-:Y:S05]  /*06d0*/  @P1 BRA `(.L_x_16) ;  /* 0x0000000000341947 */ /* 0x000fea0003800000 */
[----:B01234-:R-:W0:Y:S01]  /*06e0*/  LDC.64 R12, c[0x0][0x380] ;  /* 0x0000e000ff0c7b82 */ /* 0x01fe220000000a00 */
[----:B------:R-:W2:Y:S04]  /*06f0*/  LDG.E.64 R6, desc[UR4][R4.64+0xd00] ;  /* 0x000d000404067981 */ /* 0x000ea8000c1e1b00 */
[----:B0-----:R-:W3:Y:S01]  /*0700*/  LDG.E.64 R10, desc[UR4][R12.64+0x68] ;  /* 0x000068040c0a7981 */ /* 0x001ee2000c1e1b00 */
[----:B--2---:R-:W-:-:S08]  /*0710*/  DADD R6, RZ, R6 ;  /* 0x00000000ff067229 */ /* 0x004fd00000000006 */
[----:B---3--:R-:W-:-:S07]  /*0720*/  DADD R6, R6, R10 ;  /* 0x0000000006067229 */ /* 0x008fce000000000a */
[----:B------:R0:W-:Y:S04]  /*0730*/  STG.E.64 desc[UR4][R12.64+0x68], R6 ;  /* 0x000068060c007986 */ /* 0x0001e8000c101b04 */
.L_x_15:
[----:B------:R-:W-:Y:S05]  /*0740*/  @P1 BRA `(.L_x_17) ;  /* 0x0000000000341947 */ /* 0x000fea0003800000 */
[----:B01234-:R-:W0:Y:S01]  /*0750*/  LDC.64 R12, c[0x0][0x380] ;  /* 0x0000e000ff0c7b82 */ /* 0x01fe220000000a00 */
[----:B------:R-:W2:Y:S04]  /*0760*/  LDG.E.64 R6, desc[UR4][R4.64+0xe00] ;  /* 0x000e000404067981 */ /* 0x000ea8000c1e1b00 */
[----:B0-----:R-:W3:Y:S01]  /*0770*/  LDG.E.64 R10, desc[UR4][R12.64+0x70] ;  /* 0x000070040c0a7981 */ /* 0x001ee2000c1e1b00 */
[----:B--2---:R-:W-:-:S08]  /*0780*/  DADD R6, RZ, R6 ;  /* 0x00000000ff067229 */ /* 0x004fd00000000006 */
[----:B---3--:R-:W-:-:S07]  /*0790*/  DADD R6, R6, R10 ;  /* 0x0000000006067229 */ /* 0x008fce000000000a */
[----:B------:R0:W-:Y:S04]  /*07a0*/  STG.E.64 desc[UR4][R12.64+0x70], R6 ;  /* 0x000070060c007986 */ /* 0x0001e8000c101b04 */
.L_x_16:
[----:B------:R-:W-:Y:S05]  /*07b0*/  @P1 BRA `(.L_x_18) ;  /* 0x0000000000341947 */ /* 0x000fea0003800000 */
[----:B01234-:R-:W0:Y:S01]  /*07c0*/  LDC.64 R12, c[0x0][0x380] ;  /* 0x0000e000ff0c7b82 */ /* 0x01fe220000000a00 */
[----:B------:R-:W2:Y:S04]  /*07d0*/  LDG.E.64 R6, desc[UR4][R4.64+0xf00] ;  /* 0x000f000404067981 */ /* 0x000ea8000c1e1b00 */
[----:B0-----:R-:W3:Y:S01]  /*07e0*/  LDG.E.64 R10, desc[UR4][R12.64+0x78] ;  /* 0x000078040c0a7981 */ /* 0x001ee2000c1e1b00 */
[----:B--2---:R-:W-:-:S08]  /*07f0*/  DADD R6, RZ, R6 ;  /* 0x00000000ff067229 */ /* 0x004fd00000000006 */
[----:B---3--:R-:W-:-:S07]  /*0800*/  DADD R6, R6, R10 ;  /* 0x0000000006067229 */ /* 0x008fce000000000a */
[----:B------:R0:W-:Y:S04]  /*0810*/  STG.E.64 desc[UR4][R12.64+0x78], R6 ;  /* 0x000078060c007986 */ /* 0x0001e8000c101b04 */
.L_x_17:
[----:B------:R-:W-:Y:S05]  /*0820*/  @P1 BRA `(.L_x_19) ;  /* 0x0000000000341947 */ /* 0x000fea0003800000 */
[----:B01234-:R-:W0:Y:S01]  /*0830*/  LDC.64 R12, c[0x0][0x380] ;  /* 0x0000e000ff0c7b82 */ /* 0x01fe220000000a00 */
[----:B------:R-:W2:Y:S04]  /*0840*/  LDG.E.64 R6, desc[UR4][R4.64+0x1000] ;  /* 0x0010000404067981 */ /* 0x000ea8000c1e1b00 */
[----:B0-----:R-:W3:Y:S01]  /*0850*/  LDG.E.64 R10, desc[UR4][R12.64+0x80] ;  /* 0x000080040c0a7981 */ /* 0x001ee2000c1e1b00 */
[----:B--2---:R-:W-:-:S08]  /*0860*/  DADD R6, RZ, R6 ;  /* 0x00000000ff067229 */ /* 0x004fd00000000006 */
[----:B---3--:R-:W-:-:S07]  /*0870*/  DADD R6, R6, R10 ;  /* 0x0000000006067229 */ /* 0x008fce000000000a */
[----:B------:R0:W-:Y:S04]  /*0880*/  STG.E.64 desc[UR4][R12.64+0x80], R6 ;  /* 0x000080060c007986 */ /* 0x0001e8000c101b04 */
.L_x_18:
[----:B------:R-:W-:Y:S05]  /*0890*/  @P1 BRA `(.L_x_20) ;  /* 0x0000000000341947 */ /* 0x000fea0003800000 */
[----:B01234-:R-:W0:Y:S01]  /*08a0*/  LDC.64 R12, c[0x0][0x380] ;  /* 0x0000e000ff0c7b82 */ /* 0x01fe220000000a00 */
[----:B------:R-:W2:Y:S04]  /*08b0*/  LDG.E.64 R6, desc[UR4][R4.64+0x1100] ;  /* 0x0011000404067981 */ /* 0x000ea8000c1e1b00 */
[----:B0-----:R-:W3:Y:S01]  /*08c0*/  LDG.E.64 R10, desc[UR4][R12.64+0x88] ;  /* 0x000088040c0a7981 */ /* 0x001ee2000c1e1b00 */
[----:B--2---:R-:W-:-:S08]  /*08d0*/  DADD R6, RZ, R6 ;  /* 0x00000000ff067229 */ /* 0x004fd00000000006 */
[----:B---3--:R-:W-:-:S07]  /*08e0*/  DADD R6, R6, R10 ;  /* 0x0000000006067229 */ /* 0x008fce000000000a */
[----:B------:R0:W-:Y:S04]  /*08f0*/  STG.E.64 desc[UR4][R12.64+0x88], R6 ;  /* 0x000088060c007986 */ /* 0x0001e8000c101b04 */
.L_x_19:
[----:B------:R-:W-:Y:S05]  /*0900*/  @P1 BRA `(.L_x_21) ;  /* 0x0000000000341947 */ /* 0x000fea0003800000 */
[----:B01234-:R-:W0:Y:S01]  /*0910*/  LDC.64 R12, c[0x0][0x380] ;  /* 0x0000e000ff0c7b82 */ /* 0x01fe220000000a00 */
[----:B------:R-:W2:Y:S04]  /*0920*/  LDG.E.64 R6, desc[UR4][R4.64+0x1200] ;  /* 0x0012000404067981 */ /* 0x000ea8000c1e1b00 */
[----:B0-----:R-:W3:Y:S01]  /*0930*/  LDG.E.64 R10, desc[UR4][R12.64+0x90] ;  /* 0x000090040c0a7981 */ /* 0x001ee2000c1e1b00 */
[----:B--2---:R-:W-:-:S08]  /*0940*/  DADD R6, RZ, R6 ;  /* 0x00000000ff067229 */ /* 0x004fd00000000006 */
[----:B---3--:R-:W-:-:S07]  /*0950*/  DADD R6, R6, R10 ;  /* 0x0000000006067229 */ /* 0x008fce000000000a */
[----:B------:R0:W-:Y:S04]  /*0960*/  STG.E.64 desc[UR4][R12.64+0x90], R6 ;  /* 0x000090060c007986 */ /* 0x0001e8000c101b04 */
.L_x_20:
[----:B------:R-:W-:Y:S05]  /*0970*/  @P1 BRA `(.L_x_22) ;  /* 0x0000000000341947 */ /* 0x000fea0003800000 */
[----:B01234-:R-:W0:Y:S01]  /*0980*/  LDC.64 R12, c[0x0][0x380] ;  /* 0x0000e000ff0c7b82 */ /* 0x01fe220000000a00 */
[----:B------:R-:W2:Y:S04]  /*0990*/  LDG.E.64 R6, desc[UR4][R4.64+0x1300] ;  /* 0x0013000404067981 */ /* 0x000ea8000c1e1b00 */
[----:B0-----:R-:W3:Y:S01]  /*09a0*/  LDG.E.64 R10, desc[UR4][R12.64+0x98] ;  /* 0x000098040c0a7981 */ /* 0x001ee2000c1e1b00 */
[----:B--2---:R-:W-:-:S08]  /*09b0*/  DADD R6, RZ, R6 ;  /* 0x00000000ff067229 */ /* 0x004fd00000000006 */
[----:B---3--:R-:W-:-:S07]  /*09c0*/  DADD R6, R6, R10 ;  /* 0x0000000006067229 */ /* 0x008fce000000000a */
[----:B------:R0:W-:Y:S04]  /*09d0*/  STG.E.64 desc[UR4][R12.64+0x98], R6 ;  /* 0x000098060c007986 */ /* 0x0001e8000c101b04 */
.L_x_21:
[----:B------:R-:W-:Y:S05]  /*09e0*/  @P1 BRA `(.L_x_23) ;  /* 0x0000000000341947 */ /* 0x000fea0003800000 */
[----:B01234-:R-:W0:Y:S01]  /*09f0*/  LDC.64 R12, c[0x0][0x380] ;  /* 0x0000e000ff0c7b82 */ /* 0x01fe220000000a00 */
[----:B------:R-:W2:Y:S04]  /*0a00*/  LDG.E.64 R6, desc[UR4][R4.64+0x1400] ;  /* 0x0014000404067981 */ /* 0x000ea8000c1e1b00 */
[----:B0-----:R-:W3:Y:S01]  /*0a10*/  LDG.E.64 R10, desc[UR4][R12.64+0xa0] ;  /* 0x0000a0040c0a7981 */ /* 0x001ee2000c1e1b00 */
[----:B--2---:R-:W-:-:S08]  /*0a20*/  DADD R6, RZ, R6 ;  /* 0x00000000ff067229 */ /* 0x004fd00000000006 */
[----:B---3--:R-:W-:-:S07]  /*0a30*/  DADD R6, R6, R10 ;  /* 0x0000000006067229 */ /* 0x008fce000000000a */
[----:B------:R0:W-:Y:S04]  /*0a40*/  STG.E.64 desc[UR4][R12.64+0xa0], R6 ;  /* 0x0000a0060c007986 */ /* 0x0001e8000c101b04 */
.L_x_22:
[----:B------:R-:W-:Y:S05]  /*0a50*/  @P1 BRA `(.L_x_24) ;  /* 0x0000000000341947 */ /* 0x000fea0003800000 */
[----:B01234-:R-:W0:Y:S01]  /*0a60*/  LDC.64 R12, c[0x0][0x380] ;  /* 0x0000e000ff0c7b82 */ /* 0x01fe220000000a00 */
[----:B------:R-:W2:Y:S04]  /*0a70*/  LDG.E.64 R6, desc[UR4][R4.64+0x1500] ;  /* 0x0015000404067981 */ /* 0x000ea8000c1e1b00 */
[----:B0-----:R-:W3:Y:S01]  /*0a80*/  LDG.E.64 R10, desc[UR4][R12.64+0xa8] ;  /* 0x0000a8040c0a7981 */ /* 0x001ee2000c1e1b00 */
[----:B--2---:R-:W-:-:S08]  /*0a90*/  DADD R6, RZ, R6 ;  /* 0x00000000ff067229 */ /* 0x004fd00000000006 */
[----:B---3--:R-:W-:-:S07]  /*0aa0*/  DADD R6, R6, R10 ;  /* 0x0000000006067229 */ /* 0x008fce000000000a */
[----:B------:R0:W-:Y:S04]  /*0ab0*/  STG.E.64 desc[UR4][R12.64+0xa8], R6 ;  /* 0x0000a8060c007986 */ /* 0x0001e8000c101b04 */
.L_x_23:
[----:B------:R-:W-:Y:S05]  /*0ac0*/  @P1 BRA `(.L_x_25) ;  /* 0x0000000000341947 */ /* 0x000fea0003800000 */
[----:B01234-:R-:W0:Y:S01]  /*0ad0*/  LDC.64 R12, c[0x0][0x380] ;  /* 0x0000e000ff0c7b82 */ /* 0x01fe220000000a00 */
[----:B------:R-:W2:Y:S04]  /*0ae0*/  LDG.E.64 R6, desc[UR4][R4.64+0x1600] ;  /* 0x0016000404067981 */ /* 0x000ea8000c1e1b00 */
[----:B0-----:R-:W3:Y:S01]  /*0af0*/  LDG.E.64 R10, desc[UR4][R12.64+0xb0] ;  /* 0x0000b0040c0a7981 */ /* 0x001ee2000c1e1b00 */
[----:B--2---:R-:W-:-:S08]  /*0b00*/  DADD R6, RZ, R6 ;  /* 0x00000000ff067229 */ /* 0x004fd00000000006 */
[----:B---3--:R-:W-:-:S07]  /*0b10*/  DADD R6, R6, R10 ;  /* 0x0000000006067229 */ /* 0x008fce000000000a */
[----:B------:R0:W-:Y:S04]  /*0b20*/  STG.E.64 desc[UR4][R12.64+0xb0], R6 ;  /* 0x0000b0060c007986 */ /* 0x0001e8000c101b04 */
.L_x_24:
[----:B------:R-:W-:Y:S05]  /*0b30*/  @P1 BRA `(.L_x_26) ;  /* 0x0000000000341947 */ /* 0x000fea0003800000 */
[----:B01234-:R-:W0:Y:S01]  /*0b40*/  LDC.64 R12, c[0x0][0x380] ;  /* 0x0000e000ff0c7b82 */ /* 0x01fe220000000a00 */
[----:B------:R-:W2:Y:S04]  /*0b50*/  LDG.E.64 R6, desc[UR4][R4.64+0x1700] ;  /* 0x0017000404067981 */ /* 0x000ea8000c1e1b00 */
[----:B0-----:R-:W3:Y:S01]  /*0b60*/  LDG.E.64 R10, desc[UR4][R12.64+0xb8] ;  /* 0x0000b8040c0a7981 */ /* 0x001ee2000c1e1b00 */
[----:B--2---:R-:W-:-:S08]  /*0b70*/  DADD R6, RZ, R6 ;  /* 0x00000000ff067229 */ /* 0x004fd00000000006 */
[----:B---3--:R-:W-:-:S07]  /*0b80*/  DADD R6, R6, R10 ;  /* 0x0000000006067229 */ /* 0x008fce000000000a */
[----:B------:R0:W-:Y:S04]  /*0b90*/  STG.E.64 desc[UR4][R12.64+0xb8], R6 ;  /* 0x0000b8060c007986 */ /* 0x0001e8000c101b04 */
.L_x_25:
[----:B------:R-:W-:Y:S05]  /*0ba0*/  @P1 BRA `(.L_x_27) ;  /* 0x0000000000341947 */ /* 0x000fea0003800000 */
[----:B01234-:R-:W0:Y:S01]  /*0bb0*/  LDC.64 R12, c[0x0][0x380] ;  /* 0x0000e000ff0c7b82 */ /* 0x01fe220000000a00 */
[----:B------:R-:W2:Y:S04]  /*0bc0*/  LDG.E.64 R6, desc[UR4][R4.64+0x1800] ;  /* 0x0018000404067981 */ /* 0x000ea8000c1e1b00 */
[----:B0-----:R-:W3:Y:S01]  /*0bd0*/  LDG.E.64 R10, desc[UR4][R12.64+0xc0] ;  /* 0x0000c0040c0a7981 */ /* 0x001ee2000c1e1b00 */
[----:B--2---:R-:W-:-:S08]  /*0be0*/  DADD R6, RZ, R6 ;  /* 0x00000000ff067229 */ /* 0x004fd00000000006 */
[----:B---3--:R-:W-:-:S07]  /*0bf0*/  DADD R6, R6, R10 ;  /* 0x0000000006067229 */ /* 0x008fce000000000a */
[----:B------:R0:W-:Y:S04]  /*0c00*/  STG.E.64 desc[UR4][R12.64+0xc0], R6 ;  /* 0x0000c0060c007986 */ /* 0x0001e8000c101b04 */
.L_x_26:
[----:B------:R-:W-:Y:S05]  /*0c10*/  @P1 BRA `(.L_x_28) ;  /* 0x0000000000341947 */ /* 0x000fea0003800000 */
[----:B01234-:R-:W0:Y:S01]  /*0c20*/  LDC.64 R12, c[0x0][0x380] ;  /* 0x0000e000ff0c7b82 */ /* 0x01fe220000000a00 */
[----:B------:R-:W2:Y:S04]  /*0c30*/  LDG.E.64 R6, desc[UR4][R4.64+0x1900] ;  /* 0x0019000404067981 */ /* 0x000ea8000c1e1b00 */
[----:B0-----:R-:W3:Y:S01]  /*0c40*/  LDG.E.64 R10, desc[UR4][R12.64+0xc8] ;  /* 0x0000c8040c0a7981 */ /* 0x001ee2000c1e1b00 */
[----:B--2---:R-:W-:-:S08]  /*0c50*/  DADD R6, RZ, R6 ;  /* 0x00000000ff067229 */ /* 0x004fd00000000006 */
[----:B---3--:R-:W-:-:S07]  /*0c60*/  DADD R6, R6, R10 ;  /* 0x0000000006067229 */ /* 0x008fce000000000a */
[----:B------:R0:W-:Y:S04]  /*0c70*/  STG.E.64 desc[UR4][R12.64+0xc8], R6 ;  /* 0x0000c8060c007986 */ /* 0x0001e8000c101b04 */
.L_x_27:
[----:B------:R-:W-:Y:S05]  /*0c80*/  @P1 BRA `(.L_x_29) ;  /* 0x0000000000341947 */ /* 0x000fea0003800000 */
[----:B01234-:R-:W0:Y:S01]  /*0c90*/  LDC.64 R12, c[0x0][0x380] ;  /* 0x0000e000ff0c7b82 */ /* 0x01fe220000000a00 */
[----:B------:R-:W2:Y:S04]  /*0ca0*/  LDG.E.64 R6, desc[UR4][R4.64+0x1a00] ;  /* 0x001a000404067981 */ /* 0x000ea8000c1e1b00 */
[----:B0-----:R-:W3:Y:S01]  /*0cb0*/  LDG.E.64 R10, desc[UR4][R12.64+0xd0] ;  /* 0x0000d0040c0a7981 */ /* 0x001ee2000c1e1b00 */
[----:B--2---:R-:W-:-:S08]  /*0cc0*/  DADD R6, RZ, R6 ;  /* 0x00000000ff067229 */ /* 0x004fd00000000006 */
[----:B---3--:R-:W-:-:S07]  /*0cd0*/  DADD R6, R6, R10 ;  /* 0x0000000006067229 */ /* 0x008fce000000000a */
[----:B------:R0:W-:Y:S04]  /*0ce0*/  STG.E.64 desc[UR4][R12.64+0xd0], R6 ;  /* 0x0000d0060c007986 */ /* 0x0001e8000c101b04 */
.L_x_28:
[----:B------:R-:W-:Y:S05]  /*0cf0*/  @P1 BRA `(.L_x_30) ;  /* 0x0000000000341947 */ /* 0x000fea0003800000 */
[----:B01234-:R-:W0:Y:S01]  /*0d00*/  LDC.64 R12, c[0x0][0x380] ;  /* 0x0000e000ff0c7b82 */ /* 0x01fe220000000a00 */
[----:B------:R-:W2:Y:S04]  /*0d10*/  LDG.E.64 R6, desc[UR4][R4.64+0x1b00] ;  /* 0x001b000404067981 */ /* 0x000ea8000c1e1b00 */
[----:B0-----:R-:W3:Y:S01]  /*0d20*/  LDG.E.64 R10, desc[UR4][R12.64+0xd8] ;  /* 0x0000d8040c0a7981 */ /* 0x001ee2000c1e1b00 */
[----:B--2---:R-:W-:-:S08]  /*0d30*/  DADD R6, RZ, R6 ;  /* 0x00000000ff067229 */ /* 0x004fd00000000006 */
[----:B---3--:R-:W-:-:S07]  /*0d40*/  DADD R6, R6, R10 ;  /* 0x0000000006067229 */ /* 0x008fce000000000a */
[----:B------:R0:W-:Y:S04]  /*0d50*/  STG.E.64 desc[UR4][R12.64+0xd8], R6 ;  /* 0x0000d8060c007986 */ /* 0x0001e8000c101b04 */
.L_x_29:
[----:B------:R-:W-:Y:S05]  /*0d60*/  @P1 BRA `(.L_x_31) ;  /* 0x0000000000341947 */ /* 0x000fea0003800000 */
[----:B01234-:R-:W0:Y:S01]  /*0d70*/  LDC.64 R12, c[0x0][0x380] ;  /* 0x0000e000ff0c7b82 */ /* 0x01fe220000000a00 */
[----:B------:R-:W2:Y:S04]  /*0d80*/  LDG.E.64 R6, desc[UR4][R4.64+0x1c00] ;  /* 0x001c000404067981 */ /* 0x000ea8000c1e1b00 */
[----:B0-----:R-:W3:Y:S01]  /*0d90*/  LDG.E.64 R10, desc[UR4][R12.64+0xe0] ;  /* 0x0000e0040c0a7981 */ /* 0x001ee2000c1e1b00 */
[----:B--2---:R-:W-:-:S08]  /*0da0*/  DADD R6, RZ, R6 ;  /* 0x00000000ff067229 */ /* 0x004fd00000000006 */
[----:B---3--:R-:W-:-:S07]  /*0db0*/  DADD R6, R6, R10 ;  /* 0x0000000006067229 */ /* 0x008fce000000000a */
[----:B------:R0:W-:Y:S04]  /*0dc0*/  STG.E.64 desc[UR4][R12.64+0xe0], R6 ;  /* 0x0000e0060c007986 */ /* 0x0001e8000c101b04 */
.L_x_30:
[----:B------:R-:W-:Y:S05]  /*0dd0*/  @P1 BRA `(.L_x_32) ;  /* 0x0000000000381947 */ /* 0x000fea0003800000 */
[----:B01234-:R-:W0:Y:S01]  /*0de0*/  LDC.64 R12, c[0x0][0x380] ;  /* 0x0000e000ff0c7b82 */ /* 0x01fe220000000a00 */
[----:B------:R-:W2:Y:S04]  /*0df0*/  LDG.E.64 R6, desc[UR4][R4.64+0x1d00] ;  /* 0x001d000404067981 */ /* 0x000ea8000c1e1b00 */
[----:B0-----:R-:W3:Y:S01]  /*0e00*/  LDG.E.64 R10, desc[UR4][R12.64+0xe8] ;  /* 0x0000e8040c0a7981 */ /* 0x001ee2000c1e1b00 */
[----:B--2---:R-:W-:-:S08]  /*0e10*/  DADD R6, RZ, R6 ;  /* 0x00000000ff067229 */ /* 0x004fd00000000006 */
[----:B---3--:R-:W-:-:S07]  /*0e20*/  DADD R6, R6, R10 ;  /* 0x0000000006067229 */ /* 0x008fce000000000a */
[----:B------:R0:W-:Y:S04]  /*0e30*/  STG.E.64 desc[UR4][R12.64+0xe8], R6 ;  /* 0x0000e8060c007986 */ /* 0x0001e8000c101b04 */
.L_x_31:
[----:B------:R-:W-:Y:S05]  /*0e40*/  @P1 BREAK.RELIABLE B1 ;  /* 0x0000000000011942 */ /* 0x000fea0003800100 */
[----:B------:R-:W-:Y:S05]  /*0e50*/  @P1 BRA `(.L_x_1) ;  /* 0x00000000003c1947 */ /* 0x000fea0003800000 */
[----:B01234-:R-:W0:Y:S01]  /*0e60*/  LDC.64 R12, c[0x0][0x380] ;  /* 0x0000e000ff0c7b82 */ /* 0x01fe220000000a00 */
[----:B------:R-:W2:Y:S04]  /*0e70*/  LDG.E.64 R6, desc[UR4][R4.64+0x1e00] ;  /* 0x001e000404067981 */ /* 0x000ea8000c1e1b00 */
[----:B0-----:R-:W3:Y:S01]  /*0e80*/  LDG.E.64 R10, desc[UR4][R12.64+0xf0] ;  /* 0x0000f0040c0a7981 */ /* 0x001ee2000c1e1b00 */
[----:B--2---:R-:W-:-:S08]  /*0e90*/  DADD R6, RZ, R6 ;  /* 0x00000000ff067229 */ /* 0x004fd00000000006 */
[----:B---3--:R-:W-:-:S07]  /*0ea0*/  DADD R6, R6, R10 ;  /* 0x0000000006067229 */ /* 0x008fce000000000a */
[----:B------:R0:W-:Y:S04]  /*0eb0*/  STG.E.64 desc[UR4][R12.64+0xf0], R6 ;  /* 0x0000f0060c007986 */ /* 0x0001e8000c101b04 */
.L_x_32:
[----:B------:R-:W-:Y:S05]  /*0ec0*/  @P1 BREAK.RELIABLE B1 ;  /* 0x0000000000011942 */ /* 0x000fea0003800100 */
[----:B------:R-:W-:Y:S05]  /*0ed0*/  @P1 BRA `(.L_x_1) ;  /* 0x00000000001c1947 */ /* 0x000fea0003800000 */
[----:B------:R-:W-:Y:S05]  /*0ee0*/  BSYNC.RELIABLE B1 ;  /* 0x0000000000017941 */ /* 0x000fea0003800100 */
.L_x_4:
[----:B01234-:R-:W0:Y:S01]  /*0ef0*/  LDC.64 R12, c[0x0][0x380] ;  /* 0x0000e000ff0c7b82 */ /* 0x01fe220000000a00 */
[----:B------:R-:W2:Y:S04]  /*0f00*/  LDG.E.64 R4, desc[UR4][R4.64+0x1f00] ;  /* 0x001f000404047981 */ /* 0x000ea8000c1e1b00 */
[----:B0-----:R-:W3:Y:S01]  /*0f10*/  LDG.E.64 R10, desc[UR4][R12.64+0xf8] ;  /* 0x0000f8040c0a7981 */ /* 0x001ee2000c1e1b00 */
[----:B--2---:R-:W-:-:S08]  /*0f20*/  DADD R6, RZ, R4 ;  /* 0x00000000ff067229 */ /* 0x004fd00000000004 */
[----:B---3--:R-:W-:-:S07]  /*0f30*/  DADD R6, R6, R10 ;  /* 0x0000000006067229 */ /* 0x008fce000000000a */
[----:B------:R0:W-:Y:S04]  /*0f40*/  STG.E.64 desc[UR4][R12.64+0xf8], R6 ;  /* 0x0000f8060c007986 */ /* 0x0001e8000c101b04 */
.L_x_1:
[----:B------:R-:W-:Y:S05]  /*0f50*/  BSYNC.RECONVERGENT B0 ;  /* 0x0000000000007941 */ /* 0x000fea0003800200 */
.L_x_0:
[----:B------:R-:W-:Y:S05]  /*0f60*/  WARPSYNC.ALL ;  /* 0x0000000000007948 */ /* 0x000fea0003800000 */
[----:B------:R-:W-:Y:S01]  /*0f70*/  VIADD R9, R9, 0x400 ;  /* 0x0000040009097836 */ /* 0x000fe20000000000 */
[----:B------:R-:W-:Y:S06]  /*0f80*/  @P2 BRA `(.L_x_33) ;  /* 0xfffffff000442947 */ /* 0x000fec000383ffff */
[----:B------:R-:W-:Y:S05]  /*0f90*/  EXIT ;  /* 0x000000000000794d */ /* 0x000fea0003800000 */
.L_x_34:
[----:B------:R-:W-:-:S00]  /*0fa0*/  BRA `(.L_x_34) ;  /* 0xfffffffc00fc7947 */ /* 0x000fc0000383ffff */
[----:B------:R-:W-:-:S00]  /*0fb0*/  NOP ;  /* 0x0000000000007918 */ /* 0x000fc00000000000 */
        /* <DEDUP_REMOVED lines=12> */
.L_x_1367:


//--------------------- .text._Z13gpukernelHNr2ILi1EEvPdS0_S0_i --------------------------
	.section	.text._Z13gpukernelHNr2ILi1EEvPdS0_S0_i,"ax",@progbits
	.align	128
        .global         _Z13gpukernelHNr2ILi1EEvPdS0_S0_i
        .type           _Z13gpukernelHNr2ILi1EEvPdS0_S0_i,@function
        .size           _Z13gpukernelHNr2ILi1EEvPdS0_S0_i,(.L_x_1368 - _Z13gpukernelHNr2ILi1EEvPdS0_S0_i)
        .other          _Z13gpukernelHNr2ILi1EEvPdS0_S0_i,@"STO_CUDA_ENTRY STV_DEFAULT"
_Z13gpukernelHNr2ILi1EEvPdS0_S0_i:
.text._Z13gpukernelHNr2ILi1EEvPdS0_S0_i:
[----:B------:R-:W-:Y:S08]  /*0000*/  LDC R1, c[0x0][0x37c] ;  /* 0x0000df00ff017b82 */ /* 0x000ff00000000800 */
[----:B------:R-:W0:Y:S02]  /*0010*/  LDC R5, c[0x0][0x398] ;  /* 0x0000e600ff057b82 */ /* 0x000e240000000800 */
[----:B0-----:R-:W-:-:S13]  /*0020*/  ISETP.GE.AND P0, PT, R5, 0x1, PT ;  /* 0x000000010500780c */ /* 0x001fda0003f06270 */
[----:B------:R-:W-:Y:S05]  /*0030*/  @!P0 EXIT ;  /* 0x000000000000894d */ /* 0x000fea0003800000 */
[----:B------:R-:W0:Y:S01]  /*0040*/  S2R R0, SR_TID.X ;  /* 0x0000000000007919 */ /* 0x000e220000002100 */
[----:B------:R-:W-:Y:S01]  /*0050*/  IMAD.MOV R5, RZ, RZ, -R5 ;  /* 0x000000ffff057224 */ /* 0x000fe200078e0a05 */
[----:B------:R-:W1:Y:S01]  /*0060*/  LDCU.64 UR4, c[0x0][0x358] ;  /* 0x00006b00ff0477ac */ /* 0x000e620008000a00 */
[----:B0-----:R-:W-:Y:S01]  /*0070*/  ISETP.GT.U32.AND P0, PT, R0, 0x1f, PT ;  /* 0x0000001f0000780c */ /* 0x001fe20003f04070 */
[----:B-1----:R-:W-:-:S12]  /*0080*/  IMAD.MOV.U32 R4, RZ, RZ, R0 ;  /* 0x000000ffff047224 */ /* 0x002fd800078e0000 */
.L_x_35:
[----:B------:R-:W-:Y:S01]  /*0090*/  ISETP.NE.AND P1, PT, R0, RZ, PT ;  /* 0x000000ff0000720c */ /* 0x000fe20003f25270 */
[----:B------:R-:W0:-:S12]  /*00a0*/  LDC.64 R2, c[0x0][0x388] ;  /* 0x0000e200ff027b82 */ /* 0x000e180000000a00 */
[----:B------:R-:W1:Y:S01]  /*00b0*/  @!P1 LDC.64 R8, c[0x0][0x380] ;  /* 0x0000e000ff089b82 */ /* 0x000e620000000a00 */
[----:B0-----:R-:W-:-:S05]  /*00c0*/  IMAD.WIDE.U32 R2, R4, 0x8, R2 ;  /* 0x0000000804027825 */ /* 0x001fca00078e0002 */
[----:B------:R-:W2:Y:S04]  /*00d0*/  @!P0 LDG.E.64 R14, desc[UR4][R2.64] ;  /* 0x00000004020e8981 */ /* 0x000ea8000c1e1b00 */
[----:B-1----:R-:W3:Y:S01]  /*00e0*/  @!P1 LDG.E.64 R12, desc[UR4][R8.64] ;  /* 0x00000004080c9981 */ /* 0x002ee2000c1e1b00 */
[----:B------:R-:W-:Y:S01]  /*00f0*/  CS2R R6, SRZ ;  /* 0x0000000000067805 */ /* 0x000fe2000001ff00 */
[----:B------:R-:W0:Y:S01]  /*0100*/  @!P1 LDC.64 R10, c[0x0][0x380] ;  /* 0x0000e000ff0a9b82 */ /* 0x000e220000000a00 */
[----:B--2---:R-:W-:Y:S01]  /*0110*/  @!P0 DADD R6, RZ, R14 ;  /* 0x00000000ff068229 */ /* 0x004fe2000000000e */
[----:B------:R-:W-:-:S07]  /*0120*/  ISETP.GT.U32.AND P0, PT, R0, 0x1f, PT ;  /* 0x0000001f0000780c */ /* 0x000fce0003f04070 */
[----:B---3--:R-:W-:-:S07]  /*0130*/  @!P1 DADD R12, R12, R6 ;  /* 0x000000000c0c9229 */ /* 0x008fce0000000006 */
[----:B------:R1:W-:Y:S04]  /*0140*/  @!P1 STG.E.64 desc[UR4][R8.64], R12 ;  /* 0x0000000c08009986 */ /* 0x0003e8000c101b04 */
[----:B------:R-:W2:Y:S04]  /*0150*/  @!P0 LDG.E.64 R16, desc[UR4][R2.64+0x100] ;  /* 0x0001000402108981 */ /* 0x000ea8000c1e1b00 */
[----:B0-----:R-:W3:Y:S01]  /*0160*/  @!P1 LDG.E.64 R18, desc[UR4][R10.64+0x8] ;  /* 0x000008040a129981 */ /* 0x001ee2000c1e1b00 */
[----:B------:R-:W-:Y:S01]  /*0170*/  CS2R R14, SRZ ;  /* 0x00000000000e7805 */ /* 0x000fe2000001ff00 */
[----:B------:R-:W0:Y:S01]  /*0180*/  @!P1 LDC.64 R6, c[0x0][0x380] ;  /* 0x0000e000ff069b82 */ /* 0x000e220000000a00 */
[----:B--2---:R-:W-:-:S08]  /*0190*/  @!P0 DADD R14, RZ, R16 ;  /* 0x00000000ff0e8229 */ /* 0x004fd00000000010 */
[----:B---3--:R-:W-:-:S07]  /*01a0*/  @!P1 DADD R14, R18, R14 ;  /* 0x00000000120e9229 */ /* 0x008fce000000000e */
[----:B------:R2:W-:Y:S04]  /*01b0*/  @!P1 STG.E.64 desc[UR4][R10.64+0x8], R14 ;  /* 0x0000080e0a009986 */ /* 0x0005e8000c101b04 */
[----:B------:R-:W3:Y:S04]  /*01c0*/  @!P0 LDG.E.64 R18, desc[UR4][R2.64+0x200] ;  /* 0x0002000402128981 */ /* 0x000ee8000c1e1b00 */
[----:B0-----:R-:W4:Y:S01]  /*01d0*/  @!P1 LDG.E.64 R20, desc[UR4][R6.64+0x10] ;  /* 0x0000100406149981 */ /* 0x001f22000c1e1b00 */
[----:B------:R-:W-:Y:S01]  /*01e0*/  CS2R R16, SRZ ;  /* 0x0000000000107805 */ /* 0x000fe2000001ff00 */
[----:B-1----:R-:W0:Y:S01]  /*01f0*/  @!P1 LDC.64 R8, c[0x0][0x380] ;  /* 0x0000e000ff089b82 */ /* 0x002e220000000a00 */
[----:B---3--:R-:W-:-:S08]  /*0200*/  @!P0 DADD R16, RZ, R18 ;  /* 0x00000000ff108229 */ /* 0x008fd00000000012 */
[----:B----4-:R-:W-:-:S07]  /*0210*/  @!P1 DADD R16, R20, R16 ;  /* 0x0000000014109229 */ /* 0x010fce0000000010 */
[----:B------:R1:W-:Y:S04]  /*0220*/  @!P1 STG.E.64 desc[UR4][R6.64+0x10], R16 ;  /* 0x0000101006009986 */ /* 0x0003e8000c101b04 */
[----:B------:R-:W3:Y:S04]  /*0230*/  @!P0 LDG.E.64 R18, desc[UR4][R2.64+0x300] ;  /* 0x0003000402128981 */ /* 0x000ee8000c1e1b00 */
[----:B0-----:R-:W4:Y:S01]  /*0240*/  @!P1 LDG.E.64 R20, desc[UR4][R8.64+0x18] ;  /* 0x0000180408149981 */ /* 0x001f22000c1e1b00 */
[----:B------:R-:W-:Y:S01]  /*0250*/  CS2R R12, SRZ ;  /* 0x00000000000c7805 */ /* 0x000fe2000001ff00 */
[----:B--2---:R-:W0:Y:S01]  /*0260*/  @!P1 LDC.64 R10, c[0x0][0x380] ;  /* 0x0000e000ff0a9b82 */ /* 0x004e220000000a00 */
[----:B---3--:R-:W-:-:S08]  /*0270*/  @!P0 DADD R12, RZ, R18 ;  /* 0x00000000ff0c8229 */ /* 0x008fd00000000012 */
[----:B----4-:R-:W-:-:S07]  /*0280*/  @!P1 DADD R12, R20, R12 ;  /* 0x00000000140c9229 */ /* 0x010fce000000000c */
        /* <DEDUP_REMOVED lines=186> */
[----:B------:R-:W0:Y:S01]  /*0e30*/  @!P1 LDC.64 R22, c[0x0][0x380] ;  /* 0x0000e000ff169b82 */ /* 0x000e220000000a00 */
[----:B---3--:R-:W-:-:S08]  /*0e40*/  @!P0 DADD R12, RZ, R18 ;  /* 0x00000000ff0c8229 */ /* 0x008fd00000000012 */
[----:B----4-:R-:W-:-:S07]  /*0e50*/  @!P1 DADD R12, R20, R12 ;  /* 0x00000000140c9229 */ /* 0x010fce000000000c */
[----:B------:R2:W-:Y:S04]  /*0e60*/  @!P1 STG.E.64 desc[UR4][R8.64+0xf0], R12 ;  /* 0x0000f00c08009986 */ /* 0x0005e8000c101b04 */
[----:B-1----:R-:W3:Y:S04]  /*0e70*/  @!P0 LDG.E.64 R14, desc[UR4][R2.64+0x1f00] ;  /* 0x001f0004020e8981 */ /* 0x002ee8000c1e1b00 */
[----:B0-----:R-:W4:Y:S01]  /*0e80*/  @!P1 LDG.E.64 R18, desc[UR4][R22.64+0xf8] ;  /* 0x0000f80416129981 */ /* 0x001f22000c1e1b00 */
[----:B------:R-:W-:Y:S01]  /*0e90*/  CS2R R10, SRZ ;  /* 0x00000000000a7805 */ /* 0x000fe2000001ff00 */
[----:B------:R-:W-:-:S02]  /*0ea0*/  VIADD R5, R5, 0x1 ;  /* 0x0000000105057836 */ /* 0x000fc40000000000 */
[----:B------:R-:W-:Y:S01]  /*0eb0*/  VIADD R4, R4, 0x400 ;  /* 0x0000040004047836 */ /* 0x000fe20000000000 */
[----:B---3--:R-:W-:-:S08]  /*0ec0*/  @!P0 DADD R10, RZ, R14 ;  /* 0x00000000ff0a8229 */ /* 0x008fd0000000000e */
[----:B----4-:R-:W-:-:S07]  /*0ed0*/  @!P1 DADD R10, R18, R10 ;  /* 0x00000000120a9229 */ /* 0x010fce000000000a */
[----:B------:R2:W-:Y:S01]  /*0ee0*/  @!P1 STG.E.64 desc[UR4][R22.64+0xf8], R10 ;  /* 0x0000f80a16009986 */ /* 0x0005e2000c101b04 */
[----:B------:R-:W-:-:S13]  /*0ef0*/  ISETP.NE.AND P1, PT, R5, RZ, PT ;  /* 0x000000ff0500720c */ /* 0x000fda0003f25270 */
[----:B--2---:R-:W-:Y:S05]  /*0f00*/  @P1 BRA `(.L_x_35) ;  /* 0xfffffff000601947 */ /* 0x004fea000383ffff */
[----:B------:R-:W-:Y:S05]  /*0f10*/  EXIT ;  /* 0x000000000000794d */ /* 0x000fea0003800000 */
.L_x_36:
        /* <DEDUP_REMOVED lines=14> */
.L_x_1368:


//--------------------- .text._Z13gpukernelHNc2ILi2EEvPdS0_S0_i --------------------------
	.section	.text._Z13gpukernelHNc2ILi2EEvPdS0_S0_i,"ax",@progbits
	.align	128
        .global         _Z13gpukernelHNc2ILi2EEvPdS0_S0_i
        .type           _Z13gpukernelHNc2ILi2EEvPdS0_S0_i,@function
        .size           _Z13gpukernelHNc2ILi2EEvPdS0_S0_i,(.L_x_1369 - _Z13gpukernelHNc2ILi2EEvPdS0_S0_i)
        .other          _Z13gpukernelHNc2ILi2EEvPdS0_S0_i,@"STO_CUDA_ENTRY STV_DEFAULT"
_Z13gpukernelHNc2ILi2EEvPdS0_S0_i:
.text._Z13gpukernelHNc2ILi2EEvPdS0_S0_i:
[----:B------:R-:W-:Y:S08]  /*0000*/  LDC R1, c[0x0][0x37c] ;  /* 0x0000df00ff017b82 */ /* 0x000ff00000000800 */
[----:B------:R-:W0:Y:S02]  /*0010*/  LDC R0, c[0x0][0x398] ;  /* 0x0000e600ff007b82 */ /* 0x000e240000000800 */
[----:B0-----:R-:W-:-:S13]  /*0020*/  ISETP.GE.AND P0, PT, R0, 0x1, PT ;  /* 0x000000010000780c */ /* 0x001fda0003f06270 */
[----:B------:R-:W-:Y:S05]  /*0030*/  @!P0 EXIT ;  /* 0x000000000000894d */ /* 0x000fea0003800000 */
[----:B------:R-:W0:Y:S01]  /*0040*/  S2R R18, SR_TID.X ;  /* 0x0000000000127919 */ /* 0x000e220000002100 */
[----:B------:R-:W1:Y:S01]  /*0050*/  LDC.64 R2, c[0x0][0x380] ;  /* 0x0000e000ff027b82 */ /* 0x000e620000000a00 */
[----:B------:R-:W-:Y:S01]  /*0060*/  IMAD.MOV.U32 R12, RZ, RZ, RZ ;  /* 0x000000ffff0c7224 */ /* 0x000fe200078e00ff */
[----:B------:R-:W2:Y:S01]  /*0070*/  LDCU.64 UR4, c[0x0][0x358] ;  /* 0x00006b00ff0477ac */ /* 0x000ea20008000a00 */
[C---:B0-----:R-:W-:Y:S01]  /*0080*/  LOP3.LUT R0, R18.reuse, 0x1, RZ, 0xc0, !PT ;  /* 0x0000000112007812 */ /* 0x041fe200078ec0ff */
[----:B------:R-:W-:Y:S01]  /*0090*/  IMAD.SHL.U32 R4, R18, 0x20, RZ ;  /* 0x0000002012047824 */ /* 0x000fe200078e00ff */
[----:B------:R-:W-:-:S03]  /*00a0*/  SHF.R.U32.HI R13, RZ, 0x1, R18 ;  /* 0x00000001ff0d7819 */ /* 0x000fc60000011612 */
[----:B-1----:R-:W-:Y:S01]  /*00b0*/  IMAD.WIDE.U32 R2, R0, 0x8, R2 ;  /* 0x0000000800027825 */ /* 0x002fe200078e0002 */
[----:B------:R-:W-:Y:S02]  /*00c0*/  LOP3.LUT R4, R4, 0x20, RZ, 0xc0, !PT ;  /* 0x0000002004047812 */ /* 0x000fe400078ec0ff */
[----:B------:R-:W-:Y:S02]  /*00d0*/  IADD3 R10, P0, PT, R2, 0x20, RZ ;  /* 0x00000020020a7810 */ /* 0x000fe40007f1e0ff */
[----:B------:R-:W-:-:S03]  /*00e0*/  LOP3.LUT R15, R4, 0x80, RZ, 0xfc, !PT ;  /* 0x00000080040f7812 */ /* 0x000fc600078efcff */
[----:B--2---:R-:W-:-:S08]  /*00f0*/  IMAD.X R11, RZ, RZ, R3, P0 ;  /* 0x000000ffff0b7224 */ /* 0x004fd000000e0603 */
.L_x_42:
[----:B------:R-:W-:Y:S01]  /*0100*/  ISETP.GT.U32.AND P0, PT, R18, 0x3f, PT ;  /* 0x0000003f1200780c */ /* 0x000fe20003f04070 */
[----:B------:R-:W-:-:S12]  /*0110*/  BSSY.RECONVERGENT B0, `(.L_x_37) ;  /* 0x0000037000007945 */ /* 0x000fd80003800200 */
[----:B0-----:R-:W-:Y:S05]  /*0120*/  @P0 BRA `(.L_x_38) ;  /* 0x0000000000d40947 */ /* 0x001fea0003800000 */
[----:B------:R-:W-:Y:S01]  /*0130*/  LEA R14, R12, R15, 0xa ;  /* 0x0000000f0c0e7211 */ /* 0x000fe200078e50ff */
[----:B------:R-:W-:-:S07]  /*0140*/  IMAD.MOV.U32 R17, RZ, RZ, R13 ;  /* 0x000000ffff117224 */ /* 0x000fce00078e000d */
.L_x_41:
[----:B------:R-:W-:Y:S01]  /*0150*/  BSSY.RECONVERGENT B1, `(.L_x_39) ;  /* 0x0000031000017945 */ /* 0x000fe20003800200 */
[C---:B------:R-:W-:Y:S01]  /*0160*/  ISETP.GE.U32.AND P3, PT, R17.reuse, 0x10, PT ;  /* 0x000000101100780c */ /* 0x040fe20003f66070 */
[----:B------:R-:W-:Y:S01]  /*0170*/  IMAD.IADD R19, R14, 0x1, R17 ;  /* 0x000000010e137824 */ /* 0x000fe200078e0211 */
[C---:B------:R-:W-:Y:S01]  /*0180*/  ISETP.GT.U32.AND P0, PT, R18.reuse, 0x1, PT ;  /* 0x000000011200780c */ /* 0x040fe20003f04070 */
[----:B------:R-:W-:Y:S01]  /*0190*/  IMAD.MOV.U32 R21, RZ, RZ, R11 ;  /* 0x000000ffff157224 */ /* 0x000fe200078e000b */
[----:B------:R-:W-:Y:S01]  /*01a0*/  ISETP.GT.U32.AND P1, PT, R18, 0x1, PT ;  /* 0x000000011200780c */ /* 0x000fe20003f24070 */
[----:B------:R-:W-:Y:S01]  /*01b0*/  IMAD.MOV.U32 R16, RZ, RZ, R0 ;  /* 0x000000ffff107224 */ /* 0x000fe200078e0000 */
[----:B------:R-:W-:Y:S02]  /*01c0*/  MOV R20, R10 ;  /* 0x0000000a00147202 */ /* 0x000fe40000000f00 */
[----:B0-----:R-:W-:-:S09]  /*01d0*/  IADD3 R17, PT, PT, R17, 0x10, RZ ;  /* 0x0000001011117810 */ /* 0x001fd20007ffe0ff */
.L_x_40:
[----:B0-----:R-:W0:Y:S01]  /*01e0*/  @!P0 LDC.64 R2, c[0x0][0x388] ;  /* 0x0000e200ff028b82 */ /* 0x001e220000000a00 */
[----:B------:R-:W-:-:S04]  /*01f0*/  @!P0 VIADD R5, R19, 0xffffff80 ;  /* 0xffffff8013058836 */ /* 0x000fc80000000000 */
[----:B0-----:R-:W-:-:S05]  /*0200*/  @!P0 IMAD.WIDE.U32 R2, R5, 0x8, R2 ;  /* 0x0000000805028825 */ /* 0x001fca00078e0002 */
[----:B------:R0:W2:Y:S02]  /*0210*/  @!P0 LDG.E.64 R6, desc[UR4][R2.64] ;  /* 0x0000000402068981 */ /* 0x0000a4000c1e1b00 */
[----:B0-----:R-:W-:Y:S01]  /*0220*/  IMAD.MOV.U32 R2, RZ, RZ, R20 ;  /* 0x000000ffff027224 */ /* 0x001fe200078e0014 */
[----:B------:R-:W-:-:S05]  /*0230*/  MOV R3, R21 ;  /* 0x0000001500037202 */ /* 0x000fca0000000f00 */
[----:B------:R-:W3:Y:S01]  /*0240*/  @!P0 LDG.E.64 R4, desc[UR4][R2.64+-0x20] ;  /* 0xffffe00402048981 */ /* 0x000ee2000c1e1b00 */
[----:B--2---:R-:W-:-:S08]  /*0250*/  @!P0 DADD R6, RZ, R6 ;  /* 0x00000000ff068229 */ /* 0x004fd00000000006 */
[----:B---3--:R-:W-:-:S07]  /*0260*/  @!P0 DADD R22, R6, R4 ;  /* 0x0000000006168229 */ /* 0x008fce0000000004 */
[----:B------:R0:W-:Y:S01]  /*0270*/  @!P0 STG.E.64 desc[UR4][R2.64+-0x20], R22 ;  /* 0xffffe01602008986 */ /* 0x0001e2000c101b04 */
[----:B------:R-:W-:-:S13]  /*0280*/  PLOP3.LUT P0, PT, P1, PT, PT, 0x80, 0x8 ;  /* 0x000000000008781c */ /* 0x000fda0000f0f070 */
[----:B------:R-:W1:Y:S01]  /*0290*/  @!P0 LDC.64 R24, c[0x0][0x388] ;  /* 0x0000e200ff188b82 */ /* 0x000e620000000a00 */
[----:B------:R-:W-:-:S07]  /*02a0*/  @!P0 VIADD R5, R19, 0xffffffc0 ;  /* 0xffffffc013058836 */ /* 0x000fce0000000000 */
[----:B------:R-:W2:Y:S01]  /*02b0*/  @!P0 LDC.64 R6, c[0x0][0x388] ;  /* 0x0000e200ff068b82 */ /* 0x000ea20000000a00 */
[----:B-1----:R-:W-:Y:S02]  /*02c0*/  @!P0 IMAD.WIDE.U32 R24, R5, 0x8, R24 ;  /* 0x0000000805188825 */ /* 0x002fe400078e0018 */
[----:B------:R-:W3:Y:S04]  /*02d0*/  @!P0 LDG.E.64 R4, desc[UR4][R2.64+-0x10] ;  /* 0xfffff00402048981 */ /* 0x000ee8000c1e1b00 */
[----:B------:R-:W4:Y:S01]  /*02e0*/  @!P0 LDG.E.64 R8, desc[UR4][R24.64] ;  /* 0x0000000418088981 */ /* 0x000f22000c1e1b00 */
[----:B--2---:R-:W-:Y:S02]  /*02f0*/  @!P0 IMAD.WIDE.U32 R26, R19, 0x8, R6 ;  /* 0x00000008131a8825 */ /* 0x004fe400078e0006 */
[----:B------:R-:W1:Y:S01]  /*0300*/  @!P0 LDC.64 R6, c[0x0][0x388] ;  /* 0x0000e200ff068b82 */ /* 0x000e620000000a00 */
[----:B----4-:R-:W-:-:S08]  /*0310*/  @!P0 DADD R8, RZ, R8 ;  /* 0x00000000ff088229 */ /* 0x010fd00000000008 */
[----:B---3--:R-:W-:Y:S01]  /*0320*/  @!P0 DADD R20, R8, R4 ;  /* 0x0000000008148229 */ /* 0x008fe20000000004 */
[----:B------:R-:W2:Y:S06]  /*0330*/  @!P0 LDG.E.64 R4, desc[UR4][R2.64] ;  /* 0x0000000402048981 */ /* 0x000eac000c1e1b00 */
[----:B------:R3:W-:Y:S04]  /*0340*/  @!P0 STG.E.64 desc[UR4][R2.64+-0x10], R20 ;  /* 0xfffff01402008986 */ /* 0x0007e8000c101b04 */
[----:B------:R-:W4:Y:S01]  /*0350*/  @!P0 LDG.E.64 R8, desc[UR4][R26.64] ;  /* 0x000000041a088981 */ /* 0x000f22000c1e1b00 */
[----:B0-----:R-:W-:Y:S01]  /*0360*/  @!P0 VIADD R23, R19, 0x40 ;  /* 0x0000004013178836 */ /* 0x001fe20000000000 */
[----:B----4-:R-:W-:-:S08]  /*0370*/  @!P0 DADD R8, RZ, R8 ;  /* 0x00000000ff088229 */ /* 0x010fd00000000008 */
[----:B--2---:R-:W-:Y:S01]  /*0380*/  @!P0 DADD R4, R8, R4 ;  /* 0x0000000008048229 */ /* 0x004fe20000000004 */
[----:B-1----:R-:W-:Y:S02]  /*0390*/  @!P0 IMAD.WIDE.U32 R8, R23, 0x8, R6 ;  /* 0x0000000817088825 */ /* 0x002fe400078e0006 */
[----:B------:R-:W2:Y:S04]  /*03a0*/  @!P0 LDG.E.64 R6, desc[UR4][R2.64+0x10] ;  /* 0x0000100402068981 */ /* 0x000ea8000c1e1b00 */
[----:B------:R0:W-:Y:S04]  /*03b0*/  @!P0 STG.E.64 desc[UR4][R2.64], R4 ;  /* 0x0000000402008986 */ /* 0x0001e8000c101b04 */
[----:B------:R-:W3:Y:S01]  /*03c0*/  @!P0 LDG.E.64 R8, desc[UR4][R8.64] ;  /* 0x0000000408088981 */ /* 0x000ee2000c1e1b00 */
[C---:B------:R-:W-:Y:S01]  /*03d0*/  ISETP.GE.U32.AND P4, PT, R16.reuse, 0x18, PT ;  /* 0x000000181000780c */ /* 0x040fe20003f86070 */
[----:B------:R-:W-:-:S02]  /*03e0*/  VIADD R16, R16, 0x8 ;  /* 0x0000000810107836 */ /* 0x000fc40000000000 */
[----:B------:R-:W-:Y:S01]  /*03f0*/  VIADD R19, R19, 0x100 ;  /* 0x0000010013137836 */ /* 0x000fe20000000000 */
[----:B---3--:R-:W-:-:S08]  /*0400*/  @!P0 DADD R20, RZ, R8 ;  /* 0x00000000ff148229 */ /* 0x008fd00000000008 */
[----:B--2---:R-:W-:-:S07]  /*0410*/  @!P0 DADD R6, R20, R6 ;  /* 0x0000000014068229 */ /* 0x004fce0000000006 */
[----:B------:R0:W-:Y:S01]  /*0420*/  @!P0 STG.E.64 desc[UR4][R2.64+0x10], R6 ;  /* 0x0000100602008986 */ /* 0x0001e2000c101b04 */
[----:B------:R-:W-:-:S04]  /*0430*/  IADD3 R20, P2, PT, R2, 0x40, RZ ;  /* 0x0000004002147810 */ /* 0x000fc80007f5e0ff */
[----:B------:R-:W-:Y:S01]  /*0440*/  IADD3.X R21, PT, PT, RZ, R3, RZ, P2, !PT ;  /* 0x00000003ff157210 */ /* 0x000fe200017fe4ff */
[----:B------:R-:W-:Y:S08]  /*0450*/  @!P4 BRA `(.L_x_40) ;  /* 0xfffffffc0060c947 */ /* 0x000ff0000383ffff */
[----:B------:R-:W-:Y:S05]  /*0460*/  BSYNC.RECONVERGENT B1 ;  /* 0x0000000000017941 */ /* 0x000fea0003800200 */
.L_x_39:
[----:B------:R-:W-:Y:S05]  /*0470*/  @!P3 BRA `(.L_x_41) ;  /* 0xfffffffc0034b947 */ /* 0x000fea000383ffff */
.L_x_38:
[----:B------:R-:W-:Y:S05]  /*0480*/  BSYNC.RECONVERGENT B0 ;  /* 0x0000000000007941 */ /* 0x000fea0003800200 */
.L_x_37:
[----:B------:R-:W1:Y:S01]  /*0490*/  LDCU UR6, c[0x0][0x398] ;  /* 0x00007300ff0677ac */ /* 0x000e620008000800 */
[----:B------:R-:W-:-:S04]  /*04a0*/  IADD3 R12, PT, PT, R12, 0x1, RZ ;  /* 0x000000010c0c7810 */ /* 0x000fc80007ffe0ff */
[----:B-1----:R-:W-:-:S13]  /*04b0*/  ISETP.NE.AND P0, PT, R12, UR6, PT ;  /* 0x000000060c007c0c */ /* 0x002fda000bf05270 */
[----:B------:R-:W-:Y:S05]  /*04c0*/  @P0 BRA `(.L_x_42) ;  /* 0xfffffffc000c0947 */ /* 0x000fea000383ffff */
[----:B------:R-:W-:Y:S05]  /*04d0*/  EXIT ;  /* 0x000000000000794d */ /* 0x000fea0003800000 */
.L_x_43:
        /* <DEDUP_REMOVED lines=10> */
.L_x_1369:


//--------------------- .text._Z13gpukernelHNr2ILi2EEvPdS0_S0_i --------------------------
	.section	.text._Z13gpukernelHNr2ILi2EEvPdS0_S0_i,"ax",@progbits
	.align	128
        .global         _Z13gpukernelHNr2ILi2EEvPdS0_S0_i
        .type           _Z13gpukernelHNr2ILi2EEvPdS0_S0_i,@function
        .size           _Z13gpukernelHNr2ILi2EEvPdS0_S0_i,(.L_x_1370 - _Z13gpukernelHNr2ILi2EEvPdS0_S0_i)
        .other          _Z13gpukernelHNr2ILi2EEvPdS0_S0_i,@"STO_CUDA_ENTRY STV_DEFAULT"
_Z13gpukernelHNr2ILi2EEvPdS0_S0_i:
.text._Z13gpukernelHNr2ILi2EEvPdS0_S0_i:
[----:B------:R-:W-:Y:S08]  /*0000*/  LDC R1, c[0x0][0x37c] ;  /* 0x0000df00ff017b82 */ /* 0x000ff00000000800 */
[----:B------:R-:W0:Y:S02]  /*0010*/  LDC R0, c[0x0][0x398] ;  /* 0x0000e600ff007b82 */ /* 0x000e240000000800 */
[----:B0-----:R-:W-:-:S13]  /*0020*/  ISETP.GE.AND P0, PT, R0, 0x1, PT ;  /* 0x000000010000780c */ /* 0x001fda0003f06270 */
[----:B------:R-:W-:Y:S05]  /*0030*/  @!P0 EXIT ;  /* 0x000000000000894d */ /* 0x000fea0003800000 */
[----:B------:R-:W0:Y:S01]  /*0040*/  S2R R13, SR_TID.X ;  /* 0x00000000000d7919 */ /* 0x000e220000002100 */
[----:B------:R-:W1:Y:S01]  /*0050*/  LDCU.64 UR6, c[0x0][0x358] ;  /* 0x00006b00ff0677ac */ /* 0x000e620008000a00 */
[----:B------:R-:W-:Y:S01]  /*0060*/  UMOV UR4, URZ ;  /* 0x000000ff00047c82 */ /* 0x000fe20008000000 */
[----:B0-----:R-:W-:Y:S02]  /*0070*/  LOP3.LUT R0, R13, 0x1, RZ, 0xc0, !PT ;  /* 0x000000010d007812 */ /* 0x001fe400078ec0ff */
[----:B-1----:R-:W-:-:S07]  /*0080*/  SHF.R.U32.HI R8, RZ, 0x1, R13 ;  /* 0x00000001ff087819 */ /* 0x002fce000001160d */
.L_x_51:
[----:B0-----:R-:W0:Y:S01]  /*0090*/  LDCU UR8, c[0x0][0x398] ;  /* 0x00007300ff0877ac */ /* 0x001e220008000800 */
[----:B------:R-:W-:Y:S01]  /*00a0*/  BSSY.RECONVERGENT B0, `(.L_x_44) ;  /* 0x0000022000007945 */ /* 0x000fe20003800200 */
[----:B------:R-:W-:Y:S01]  /*00b0*/  IMAD.MOV.U32 R9, RZ, RZ, R0 ;  /* 0x000000ffff097224 */ /* 0x000fe200078e0000 */
[----:B------:R-:W-:Y:S02]  /*00c0*/  USHF.L.U32 UR5, UR4, 0xa, URZ ;  /* 0x0000000a04057899 */ /* 0x000fe400080006ff */
[----:B------:R-:W-:-:S04]  /*00d0*/  UIADD3 UR4, UPT, UPT, UR4, 0x1, URZ ;  /* 0x0000000104047890 */ /* 0x000fc8000fffe0ff */
[----:B------:R-:W-:Y:S01]  /*00e0*/  LOP3.LUT R12, R8, UR5, RZ, 0xfc, !PT ;  /* 0x00000005080c7c12 */ /* 0x000fe2000f8efcff */
[----:B0-----:R-:W-:-:S11]  /*00f0*/  UISETP.NE.AND UP0, UPT, UR4, UR8, UPT ;  /* 0x000000080400728c */ /* 0x001fd6000bf05270 */
.L_x_50:
[C---:B------:R-:W-:Y:S01]  /*0100*/  ISETP.GT.U32.AND P1, PT, R13.reuse, 0x3f, PT ;  /* 0x0000003f0d00780c */ /* 0x040fe20003f24070 */
[----:B------:R-:W-:Y:S01]  /*0110*/  BSSY.RECONVERGENT B1, `(.L_x_45) ;  /* 0x000000f000017945 */ /* 0x000fe20003800200 */
[----:B------:R-:W-:Y:S02]  /*0120*/  ISETP.GT.U32.AND P0, PT, R13, 0x1, PT ;  /* 0x000000010d00780c */ /* 0x000fe40003f04070 */
[----:B------:R-:W-:-:S09]  /*0130*/  CS2R R2, SRZ ;  /* 0x0000000000027805 */ /* 0x000fd2000001ff00 */
[----:B0-----:R-:W-:Y:S05]  /*0140*/  @P1 BRA `(.L_x_46) ;  /* 0x00000000002c1947 */ /* 0x001fea0003800000 */
[----:B------:R-:W0:Y:S01]  /*0150*/  LDC.64 R6, c[0x0][0x388] ;  /* 0x0000e200ff067b82 */ /* 0x000e220000000a00 */
[----:B------:R-:W-:Y:S01]  /*0160*/  IMAD R11, R9, 0x20, R12 ;  /* 0x00000020090b7824 */ /* 0x000fe200078e020c */
[----:B------:R-:W-:Y:S01]  /*0170*/  CS2R R2, SRZ ;  /* 0x0000000000027805 */ /* 0x000fe2000001ff00 */
[----:B------:R-:W-:-:S07]  /*0180*/  IMAD.MOV.U32 R10, RZ, RZ, R8 ;  /* 0x000000ffff0a7224 */ /* 0x000fce00078e0008 */
.L_x_47:
[----:B0-----:R-:W-:-:S06]  /*0190*/  IMAD.WIDE.U32 R4, R11, 0x8, R6 ;  /* 0x000000080b047825 */ /* 0x001fcc00078e0006 */
[----:B------:R-:W2:Y:S01]  /*01a0*/  LDG.E.64 R4, desc[UR6][R4.64] ;  /* 0x0000000604047981 */ /* 0x000ea2000c1e1b00 */
[C---:B------:R-:W-:Y:S01]  /*01b0*/  ISETP.GE.U32.AND P1, PT, R10.reuse, 0x10, PT ;  /* 0x000000100a00780c */ /* 0x040fe20003f26070 */
[----:B------:R-:W-:Y:S02]  /*01c0*/  VIADD R10, R10, 0x10 ;  /* 0x000000100a0a7836 */ /* 0x000fe40000000000 */
[----:B------:R-:W-:Y:S01]  /*01d0*/  VIADD R11, R11, 0x10 ;  /* 0x000000100b0b7836 */ /* 0x000fe20000000000 */
[----:B--2---:R-:W-:-:S09]  /*01e0*/  DADD R2, R4, R2 ;  /* 0x0000000004027229 */ /* 0x004fd20000000002 */
[----:B------:R-:W-:Y:S05]  /*01f0*/  @!P1 BRA `(.L_x_47) ;  /* 0xfffffffc00e49947 */ /* 0x000fea000383ffff */
.L_x_46:
[----:B------:R-:W-:Y:S05]  /*0200*/  BSYNC.RECONVERGENT B1 ;  /* 0x0000000000017941 */ /* 0x000fea0003800200 */
.L_x_45:
[----:B------:R-:W-:Y:S04]  /*0210*/  BSSY.RECONVERGENT B1, `(.L_x_48) ;  /* 0x0000007000017945 */ /* 0x000fe80003800200 */
[----:B------:R-:W-:Y:S05]  /*0220*/  @P0 BRA `(.L_x_49) ;  /* 0x0000000000140947 */ /* 0x000fea0003800000 */
[----:B------:R-:W0:Y:S02]  /*0230*/  LDC.64 R4, c[0x0][0x380] ;  /* 0x0000e000ff047b82 */ /* 0x000e240000000a00 */
[----:B0-----:R-:W-:-:S05]  /*0240*/  IMAD.WIDE.U32 R4, R9, 0x8, R4 ;  /* 0x0000000809047825 */ /* 0x001fca00078e0004 */
[----:B------:R-:W2:Y:S02]  /*0250*/  LDG.E.64 R6, desc[UR6][R4.64] ;  /* 0x0000000604067981 */ /* 0x000ea4000c1e1b00 */
[----:B--2---:R-:W-:-:S07]  /*0260*/  DADD R6, R6, R2 ;  /* 0x0000000006067229 */ /* 0x004fce0000000002 */
[----:B------:R0:W-:Y:S04]  /*0270*/  STG.E.64 desc[UR6][R4.64], R6 ;  /* 0x0000000604007986 */ /* 0x0001e8000c101b06 */
.L_x_49:
[----:B------:R-:W-:Y:S05]  /*0280*/  BSYNC.RECONVERGENT B1 ;  /* 0x0000000000017941 */ /* 0x000fea0003800200 */
.L_x_48:
[C---:B------:R-:W-:Y:S01]  /*0290*/  ISETP.GE.U32.AND P0, PT, R9.reuse, 0x1e, PT ;  /* 0x0000001e0900780c */ /* 0x040fe20003f06070 */
[----:B------:R-:W-:-:S12]  /*02a0*/  VIADD R9, R9, 0x2 ;  /* 0x0000000209097836 */ /* 0x000fd80000000000 */
[----:B------:R-:W-:Y:S05]  /*02b0*/  @!P0 BRA `(.L_x_50) ;  /* 0xfffffffc00908947 */ /* 0x000fea000383ffff */
[----:B------:R-:W-:Y:S05]  /*02c0*/  BSYNC.RECONVERGENT B0 ;  /* 0x0000000000007941 */ /* 0x000fea0003800200 */
.L_x_44:
[----:B------:R-:W-:Y:S05]  /*02d0*/  BRA.U UP0, `(.L_x_51) ;  /* 0xfffffffd006c7547 */ /* 0x000fea000b83ffff */
[----:B------:R-:W-:Y:S05]  /*02e0*/  EXIT ;  /* 0x000000000000794d */ /* 0x000fea0003800000 */
.L_x_52:
        /* <DEDUP_REMOVED lines=9> */
.L_x_1370:


//--------------------- .text._Z13gpukernelHNc2ILi4EEvPdS0_S0_i --------------------------
	.section	.text._Z13gpukernelHNc2ILi4EEvPdS0_S0_i,"ax",@progbits
	.align	128
        .global         _Z13gpukernelHNc2ILi4EEvPdS0_S0_i
        .type           _Z13gpukernelHNc2ILi4EEvPdS0_S0_i,@function
        .size           _Z13gpukernelHNc2ILi4EEvPdS0_S0_i,(.L_x_1371 - _Z13gpukernelHNc2ILi4EEvPdS0_S0_i)
        .other          _Z13gpukernelHNc2ILi4EEvPdS0_S0_i,@"STO_CUDA_ENTRY STV_DEFAULT"
_Z13gpukernelHNc2ILi4EEvPdS0_S0_i:
.text._Z13gpukernelHNc2ILi4EEvPdS0_S0_i:
        /* <DEDUP_REMOVED lines=16> */
.L_x_58:
[----:B------:R-:W-:Y:S01]  /*0100*/  ISETP.GT.U32.AND P0, PT, R18, 0x7f, PT ;  /* 0x0000007f1200780c */ /* 0x000fe20003f04070 */
[----:B------:R-:W-:-:S12]  /*0110*/  BSSY.RECONVERGENT B0, `(.L_x_53) ;  /* 0x0000037000007945 */ /* 0x000fd80003800200 */
[----:B0-----:R-:W-:Y:S05]  /*0120*/  @P0 BRA `(.L_x_54) ;  /* 0x0000000000d40947 */ /* 0x001fea0003800000 */
[----:B------:R-:W-:Y:S01]  /*0130*/  LEA R14, R12, R15, 0xa ;  /* 0x0000000f0c0e7211 */ /* 0x000fe200078e50ff */
[----:B------:R-:W-:-:S07]  /*0140*/  IMAD.MOV.U32 R17, RZ, RZ, R13 ;  /* 0x000000ffff117224 */ /* 0x000fce00078e000d */
.L_x_57:
        /* <DEDUP_REMOVED lines=9> */
.L_x_56:
        /* <DEDUP_REMOVED lines=41> */
.L_x_55:
[----:B------:R-:W-:Y:S05]  /*0470*/  @!P3 BRA `(.L_x_57) ;  /* 0xfffffffc0034b947 */ /* 0x000fea000383ffff */
.L_x_54:
[----:B------:R-:W-:Y:S05]  /*0480*/  BSYNC.RECONVERGENT B0 ;  /* 0x0000000000007941 */ /* 0x000fea0003800200 */
.L_x_53:
[----:B------:R-:W1:Y:S01]  /*0490*/  LDCU UR6, c[0x0][0x398] ;  /* 0x00007300ff0677ac */ /* 0x000e620008000800 */
[----:B------:R-:W-:-:S04]  /*04a0*/  IADD3 R12, PT, PT, R12, 0x1, RZ ;  /* 0x000000010c0c7810 */ /* 0x000fc80007ffe0ff */
[----:B-1----:R-:W-:-:S13]  /*04b0*/  ISETP.NE.AND P0, PT, R12, UR6, PT ;  /* 0x000000060c007c0c */ /* 0x002fda000bf05270 */
[----:B------:R-:W-:Y:S05]  /*04c0*/  @P0 BRA `(.L_x_58) ;  /* 0xfffffffc000c0947 */ /* 0x000fea000383ffff */
[----:B------:R-:W-:Y:S05]  /*04d0*/  EXIT ;  /* 0x000000000000794d */ /* 0x000fea0003800000 */
.L_x_59:
        /* <DEDUP_REMOVED lines=10> */
.L_x_1371:


//--------------------- .text._Z13gpukernelHNr2ILi4EEvPdS0_S0_i --------------------------
	.section	.text._Z13gpukernelHNr2ILi4EEvPdS0_S0_i,"ax",@progbits
	.align	128
        .global         _Z13gpukernelHNr2ILi4EEvPdS0_S0_i
        .type           _Z13gpukernelHNr2ILi4EEvPdS0_S0_i,@function
        .size           _Z13gpukernelHNr2ILi4EEvPdS0_S0_i,(.L_x_1372 - _Z13gpukernelHNr2ILi4EEvPdS0_S0_i)
        .other          _Z13gpukernelHNr2ILi4EEvPdS0_S0_i,@"STO_CUDA_ENTRY STV_DEFAULT"
_Z13gpukernelHNr2ILi4EEvPdS0_S0_i:
.text._Z13gpukernelHNr2ILi4EEvPdS0_S0_i:
        /* <DEDUP_REMOVED lines=9> */
.L_x_67:
[----:B0-----:R-:W0:Y:S01]  /*0090*/  LDCU UR8, c[0x0][0x398] ;  /* 0x00007300ff0877ac */ /* 0x001e220008000800 */
[----:B------:R-:W-:Y:S01]  /*00a0*/  BSSY.RECONVERGENT B0, `(.L_x_60) ;  /* 0x0000022000007945 */ /* 0x000fe20003800200 */
[----:B------:R-:W-:Y:S01]  /*00b0*/  IMAD.MOV.U32 R9, RZ, RZ, R0 ;  /* 0x000000ffff097224 */ /* 0x000fe200078e0000 */
[----:B------:R-:W-:Y:S02]  /*00c0*/  USHF.L.U32 UR5, UR4, 0xa, URZ ;  /* 0x0000000a04057899 */ /* 0x000fe400080006ff */
[----:B------:R-:W-:-:S04]  /*00d0*/  UIADD3 UR4, UPT, UPT, UR4, 0x1, URZ ;  /* 0x0000000104047890 */ /* 0x000fc8000fffe0ff */
[----:B------:R-:W-:Y:S01]  /*00e0*/  LOP3.LUT R12, R8, UR5, RZ, 0xfc, !PT ;  /* 0x00000005080c7c12 */ /* 0x000fe2000f8efcff */
[----:B0-----:R-:W-:-:S11]  /*00f0*/  UISETP.NE.AND UP0, UPT, UR4, UR8, UPT ;  /* 0x000000080400728c */ /* 0x001fd6000bf05270 */
.L_x_66:
        /* <DEDUP_REMOVED lines=9> */
.L_x_63:
[----:B0-----:R-:W-:-:S06]  /*0190*/  IMAD.WIDE.U32 R4, R11, 0x8, R6 ;  /* 0x000000080b047825 */ /* 0x001fcc00078e0006 */
[----:B------:R-:W2:Y:S01]  /*01a0*/  LDG.E.64 R4, desc[UR6][R4.64] ;  /* 0x0000000604047981 */ /* 0x000ea2000c1e1b00 */
[C---:B------:R-:W-:Y:S01]  /*01b0*/  ISETP.GE.U32.AND P1, PT, R10.reuse, 0x18, PT ;  /* 0x000000180a00780c */ /* 0x040fe20003f26070 */
[----:B------:R-:W-:Y:S02]  /*01c0*/  VIADD R10, R10, 0x8 ;  /* 0x000000080a0a7836 */ /* 0x000fe40000000000 */
[----:B------:R-:W-:Y:S01]  /*01d0*/  VIADD R11, R11, 0x8 ;  /* 0x000000080b0b7836 */ /* 0x000fe20000000000 */
[----:B--2---:R-:W-:-:S09]  /*01e0*/  DADD R2, R4, R2 ;  /* 0x0000000004027229 */ /* 0x004fd20000000002 */
[----:B------:R-:W-:Y:S05]  /*01f0*/  @!P1 BRA `(.L_x_63) ;  /* 0xfffffffc00e49947 */ /* 0x000fea000383ffff */
.L_x_62:
[----:B------:R-:W-:Y:S05]  /*0200*/  BSYNC.RECONVERGENT B1 ;  /* 0x0000000000017941 */ /* 0x000fea0003800200 */
.L_x_61:
[----:B------:R-:W-:Y:S04]  /*0210*/  BSSY.RECONVERGENT B1, `(.L_x_64) ;  /* 0x0000007000017945 */ /* 0x000fe80003800200 */
[----:B------:R-:W-:Y:S05]  /*0220*/  @P0 BRA `(.L_x_65) ;  /* 0x0000000000140947 */ /* 0x000fea0003800000 */
[----:B------:R-:W0:Y:S02]  /*0230*/  LDC.64 R4, c[0x0][0x380] ;  /* 0x0000e000ff047b82 */ /* 0x000e240000000a00 */
[----:B0-----:R-:W-:-:S05]  /*0240*/  IMAD.WIDE.U32 R4, R9, 0x8, R4 ;  /* 0x0000000809047825 */ /* 0x001fca00078e0004 */
[----:B------:R-:W2:Y:S02]  /*0250*/  LDG.E.64 R6, desc[UR6][R4.64] ;  /* 0x0000000604067981 */ /* 0x000ea4000c1e1b00 */
[----:B--2---:R-:W-:-:S07]  /*0260*/  DADD R6, R6, R2 ;  /* 0x0000000006067229 */ /* 0x004fce0000000002 */
[----:B------:R0:W-:Y:S04]  /*0270*/  STG.E.64 desc[UR6][R4.64], R6 ;  /* 0x0000000604007986 */ /* 0x0001e8000c101b06 */
.L_x_65:
[----:B------:R-:W-:Y:S05]  /*0280*/  BSYNC.RECONVERGENT B1 ;  /* 0x0000000000017941 */ /* 0x000fea0003800200 */
.L_x_64:
[C---:B------:R-:W-:Y:S01]  /*0290*/  ISETP.GE.U32.AND P0, PT, R9.reuse, 0x1c, PT ;  /* 0x0000001c0900780c */ /* 0x040fe20003f06070 */
[----:B------:R-:W-:-:S12]  /*02a0*/  VIADD R9, R9, 0x4 ;  /* 0x0000000409097836 */ /* 0x000fd80000000000 */
[----:B------:R-:W-:Y:S05]  /*02b0*/  @!P0 BRA `(.L_x_66) ;  /* 0xfffffffc00908947 */ /* 0x000fea000383ffff */
[----:B------:R-:W-:Y:S05]  /*02c0*/  BSYNC.RECONVERGENT B0 ;  /* 0x0000000000007941 */ /* 0x000fea0003800200 */
.L_x_60:
[----:B------:R-:W-:Y:S05]  /*02d0*/  BRA.U UP0, `(.L_x_67) ;  /* 0xfffffffd006c7547 */ /* 0x000fea000b83ffff */
[----:B------:R-:W-:Y:S05]  /*02e0*/  EXIT ;  /* 0x000000000000794d */ /* 0x000fea0003800000 */
.L_x_68:
        /* <DEDUP_REMOVED lines=9> */
.L_x_1372:


//--------------------- .text._Z13gpukernelHNc2ILi8EEvPdS0_S0_i --------------------------
	.section	.text._Z13gpukernelHNc2ILi8EEvPdS0_S0_i,"ax",@progbits
	.align	128
        .global         _Z13gpukernelHNc2ILi8EEvPdS0_S0_i
        .type           _Z13gpukernelHNc2ILi8EEvPdS0_S0_i,@function
        .size           _Z13gpukernelHNc2ILi8EEvPdS0_S0_i,(.L_x_1373 - _Z13gpukernelHNc2ILi8EEvPdS0_S0_i)
        .other          _Z13gpukernelHNc2ILi8EEvPdS0_S0_i,@"STO_CUDA_ENTRY STV_DEFAULT"
_Z13gpukernelHNc2ILi8EEvPdS0_S0_i:
.text._Z13gpukernelHNc2ILi8EEvPdS0_S0_i:
        /* <DEDUP_REMOVED lines=12> */
[----:B--2---:R-:W-:-:S07]  /*00c0*/  LOP3.LUT R9, R9, 0xe0, RZ, 0xc0, !PT ;  /* 0x000000e009097812 */ /* 0x004fce00078ec0ff */
.L_x_74:
[----:B------:R-:W-:Y:S01]  /*00d0*/  ISETP.GT.U32.AND P0, PT, R18, 0xff, PT ;  /* 0x000000ff1200780c */ /* 0x000fe20003f04070 */
[----:B------:R-:W-:-:S12]  /*00e0*/  BSSY.RECONVERGENT B0, `(.L_x_69) ;  /* 0x000001d000007945 */ /* 0x000fd80003800200 */
[----:B0-----:R-:W-:Y:S05]  /*00f0*/  @P0 BRA `(.L_x_70) ;  /* 0x00000000006c0947 */ /* 0x001fea0003800000 */
[----:B------:R-:W-:Y:S01]  /*0100*/  IMAD R19, R6, 0x400, R9 ;  /* 0x0000040006137824 */ /* 0x000fe200078e0209 */
[----:B------:R-:W-:-:S07]  /*0110*/  MOV R8, R0 ;  /* 0x0000000000087202 */ /* 0x000fce0000000f00 */
.L_x_73:
[----:B------:R-:W-:Y:S01]  /*0120*/  BSSY.RECONVERGENT B1, `(.L_x_71) ;  /* 0x0000017000017945 */ /* 0x000fe20003800200 */
[C---:B------:R-:W-:Y:S01]  /*0130*/  ISETP.GE.U32.AND P0, PT, R8.reuse, 0x1c, PT ;  /* 0x0000001c0800780c */ /* 0x040fe20003f06070 */
[----:B------:R-:W-:Y:S01]  /*0140*/  IMAD.IADD R17, R19, 0x1, R8 ;  /* 0x0000000113117824 */ /* 0x000fe200078e0208 */
[----:B------:R-:W-:Y:S01]  /*0150*/  MOV R15, R3 ;  /* 0x00000003000f7202 */ /* 0x000fe20000000f00 */
[----:B------:R-:W-:Y:S02]  /*0160*/  IMAD.MOV.U32 R14, RZ, RZ, R2 ;  /* 0x000000ffff0e7224 */ /* 0x000fe400078e0002 */
[----:B------:R-:W-:Y:S02]  /*0170*/  IMAD.MOV.U32 R16, RZ, RZ, R7 ;  /* 0x000000ffff107224 */ /* 0x000fe400078e0007 */
[----:B0-----:R-:W-:-:S07]  /*0180*/  VIADD R8, R8, 0x4 ;  /* 0x0000000408087836 */ /* 0x001fce0000000000 */
.L_x_72:
[----:B------:R-:W-:-:S13]  /*0190*/  ISETP.GT.U32.AND P1, PT, R18, 0x7, PT ;  /* 0x000000071200780c */ /* 0x000fda0003f24070 */
[----:B0-----:R-:W0:Y:S01]  /*01a0*/  @!P1 LDC.64 R10, c[0x0][0x388] ;  /* 0x0000e200ff0a9b82 */ /* 0x001e220000000a00 */
[----:B------:R-:W-:Y:S01]  /*01b0*/  MOV R4, R14 ;  /* 0x0000000e00047202 */ /* 0x000fe20000000f00 */
[----:B------:R-:W-:-:S05]  /*01c0*/  IMAD.MOV.U32 R5, RZ, RZ, R15 ;  /* 0x000000ffff057224 */ /* 0x000fca00078e000f */
[----:B------:R-:W2:Y:S01]  /*01d0*/  @!P1 LDG.E.64 R14, desc[UR4][R4.64] ;  /* 0x00000004040e9981 */ /* 0x000ea2000c1e1b00 */
[----:B0-----:R-:W-:-:S06]  /*01e0*/  @!P1 IMAD.WIDE.U32 R10, R17, 0x8, R10 ;  /* 0x00000008110a9825 */ /* 0x001fcc00078e000a */
[----:B------:R-:W3:Y:S01]  /*01f0*/  @!P1 LDG.E.64 R10, desc[UR4][R10.64] ;  /* 0x000000040a0a9981 */ /* 0x000ee2000c1e1b00 */
[C---:B------:R-:W-:Y:S01]  /*0200*/  ISETP.GE.U32.AND P2, PT, R16.reuse, 0x18, PT ;  /* 0x000000181000780c */ /* 0x040fe20003f46070 */
[----:B------:R-:W-:Y:S01]  /*0210*/  VIADD R17, R17, 0x100 ;  /* 0x0000010011117836 */ /* 0x000fe20000000000 */
[----:B------:R-:W-:Y:S01]  /*0220*/  IADD3 R16, PT, PT, R16, 0x8, RZ ;  /* 0x0000000810107810 */ /* 0x000fe20007ffe0ff */
[----:B---3--:R-:W-:-:S08]  /*0230*/  @!P1 DADD R12, RZ, R10 ;  /* 0x00000000ff0c9229 */ /* 0x008fd0000000000a */
[----:B--2---:R-:W-:-:S07]  /*0240*/  @!P1 DADD R12, R12, R14 ;  /* 0x000000000c0c9229 */ /* 0x004fce000000000e */
[----:B------:R0:W-:Y:S01]  /*0250*/  @!P1 STG.E.64 desc[UR4][R4.64], R12 ;  /* 0x0000000c04009986 */ /* 0x0001e2000c101b04 */
[----:B------:R-:W-:-:S05]  /*0260*/  IADD3 R14, P1, PT, R4, 0x40, RZ ;  /* 0x00000040040e7810 */ /* 0x000fca0007f3e0ff */
[----:B------:R-:W-:Y:S01]  /*0270*/  IMAD.X R15, RZ, RZ, R5, P1 ;  /* 0x000000ffff0f7224 */ /* 0x000fe200008e0605 */
[----:B------:R-:W-:Y:S07]  /*0280*/  @!P2 BRA `(.L_x_72) ;  /* 0xfffffffc00c0a947 */ /* 0x000fee000383ffff */
[----:B------:R-:W-:Y:S05]  /*0290*/  BSYNC.RECONVERGENT B1 ;  /* 0x0000000000017941 */ /* 0x000fea0003800200 */
.L_x_71:
[----:B------:R-:W-:Y:S05]  /*02a0*/  @!P0 BRA `(.L_x_73) ;  /* 0xfffffffc009c8947 */ /* 0x000fea000383ffff */
.L_x_70:
[----:B------:R-:W-:Y:S05]  /*02b0*/  BSYNC.RECONVERGENT B0 ;  /* 0x0000000000007941 */ /* 0x000fea0003800200 */
.L_x_69:
[----:B------:R-:W1:Y:S01]  /*02c0*/  LDCU UR6, c[0x0][0x398] ;  /* 0x00007300ff0677ac */ /* 0x000e620008000800 */
[----:B------:R-:W-:-:S04]  /*02d0*/  IADD3 R6, PT, PT, R6, 0x1, RZ ;  /* 0x0000000106067810 */ /* 0x000fc80007ffe0ff */
[----:B-1----:R-:W-:-:S13]  /*02e0*/  ISETP.NE.AND P0, PT, R6, UR6, PT ;  /* 0x0000000606007c0c */ /* 0x002fda000bf05270 */
[----:B------:R-:W-:Y:S05]  /*02f0*/  @P0 BRA `(.L_x_74) ;  /* 0xfffffffc00740947 */ /* 0x000fea000383ffff */
[----:B------:R-:W-:Y:S05]  /*0300*/  EXIT ;  /* 0x000000000000794d */ /* 0x000fea0003800000 */
.L_x_75:
        /* <DEDUP_REMOVED lines=15> */
.L_x_1373:


//--------------------- .text._Z13gpukernelHNr2ILi8EEvPdS0_S0_i --------------------------
	.section	.text._Z13gpukernelHNr2ILi8EEvPdS0_S0_i,"ax",@progbits
	.align	128
        .global         _Z13gpukernelHNr2ILi8EEvPdS0_S0_i
        .type           _Z13gpukernelHNr2ILi8EEvPdS0_S0_i,@function
        .size           _Z13gpukernelHNr2ILi8EEvPdS0_S0_i,(.L_x_1374 - _Z13gpukernelHNr2ILi8EEvPdS0_S0_i)
        .other          _Z13gpukernelHNr2ILi8EEvPdS0_S0_i,@"STO_CUDA_ENTRY STV_DEFAULT"
_Z13gpukernelHNr2ILi8EEvPdS0_S0_i:
.text._Z13gpukernelHNr2ILi8EEvPdS0_S0_i:
[----:B------:R-:W-:Y:S08]  /*0000*/  LDC R1, c[0x0][0x37c] ;  /* 0x0000df00ff017b82 */ /* 0x000ff00000000800 */
[----:B------:R-:W0:Y:S02]  /*0010*/  LDC R0, c[0x0][0x398] ;  /* 0x0000e600ff007b82 */ /* 0x000e240000000800 */
[----:B0-----:R-:W-:-:S13]  /*0020*/  ISETP.GE.AND P0, PT, R0, 0x1, PT ;  /* 0x000000010000780c */ /* 0x001fda0003f06270 */
[----:B------:R-:W-:Y:S05]  /*0030*/  @!P0 EXIT ;  /* 0x000000000000894d */ /* 0x000fea0003800000 */
[----:B------:R-:W0:Y:S01]  /*0040*/  S2R R0, SR_TID.X ;  /* 0x0000000000007919 */ /* 0x000e220000002100 */
[----:B------:R-:W1:Y:S01]  /*0050*/  LDC.64 R2, c[0x0][0x380] ;  /* 0x0000e000ff027b82 */ /* 0x000e620000000a00 */
[----:B------:R-:W2:Y:S01]  /*0060*/  LDCU.64 UR6, c[0x0][0x358] ;  /* 0x00006b00ff0677ac */ /* 0x000ea20008000a00 */
[----:B------:R-:W-:Y:S01]  /*0070*/  UMOV UR4, URZ ;  /* 0x000000ff00047c82 */ /* 0x000fe20008000000 */
[C---:B0-----:R-:W-:Y:S01]  /*0080*/  IMAD.SHL.U32 R4, R0.reuse, 0x20, RZ ;  /* 0x0000002000047824 */ /* 0x041fe200078e00ff */
[----:B------:R-:W-:-:S04]  /*0090*/  LOP3.LUT R12, R0, 0x7, RZ, 0xc0, !PT ;  /* 0x00000007000c7812 */ /* 0x000fc800078ec0ff */
[----:B------:R-:W-:Y:S01]  /*00a0*/  LOP3.LUT R13, R4, 0xe0, RZ, 0xc0, !PT ;  /* 0x000000e0040d7812 */ /* 0x000fe200078ec0ff */
[----:B-1----:R-:W-:-:S03]  /*00b0*/  IMAD.WIDE.U32 R2, R12, 0x8, R2 ;  /* 0x000000080c027825 */ /* 0x002fc600078e0002 */
[----:B--2---:R-:W-:-:S07]  /*00c0*/  LEA.HI R13, R0, R13, RZ, 0x1d ;  /* 0x0000000d000d7211 */ /* 0x004fce00078fe8ff */
.L_x_80:
[----:B0-----:R-:W0:Y:S01]  /*00d0*/  LDC.64 R4, c[0x0][0x388] ;  /* 0x0000e200ff047b82 */ /* 0x001e220000000a00 */
[----:B-1----:R-:W1:Y:S01]  /*00e0*/  LDCU UR8, c[0x0][0x398] ;  /* 0x00007300ff0877ac */ /* 0x002e620008000800 */
[----:B------:R-:W-:Y:S01]  /*00f0*/  BSSY.RECONVERGENT B0, `(.L_x_76) ;  /* 0x0000037000007945 */ /* 0x000fe20003800200 */
[----:B------:R-:W-:Y:S01]  /*0100*/  IMAD.MOV.U32 R16, RZ, RZ, R2 ;  /* 0x000000ffff107224 */ /* 0x000fe200078e0002 */
[----:B------:R-:W-:Y:S01]  /*0110*/  USHF.L.U32 UR5, UR4, 0xa, URZ ;  /* 0x0000000a04057899 */ /* 0x000fe200080006ff */
[----:B------:R-:W-:Y:S01]  /*0120*/  IMAD.MOV.U32 R17, RZ, RZ, R3 ;  /* 0x000000ffff117224 */ /* 0x000fe200078e0003 */
[----:B------:R-:W-:Y:S01]  /*0130*/  UIADD3 UR4, UPT, UPT, UR4, 0x1, URZ ;  /* 0x0000000104047890 */ /* 0x000fe2000fffe0ff */
[----:B------:R-:W-:-:S03]  /*0140*/  IMAD.MOV.U32 R14, RZ, RZ, R12 ;  /* 0x000000ffff0e7224 */ /* 0x000fc600078e000c */
[----:B------:R-:W-:Y:S01]  /*0150*/  LOP3.LUT R15, R13, UR5, RZ, 0xfc, !PT ;  /* 0x000000050d0f7c12 */ /* 0x000fe2000f8efcff */
[----:B-1----:R-:W-:-:S11]  /*0160*/  UISETP.NE.AND UP0, UPT, UR4, UR8, UPT ;  /* 0x000000080400728c */ /* 0x002fd6000bf05270 */
.L_x_79:
[----:B------:R-:W-:Y:S01]  /*0170*/  ISETP.GT.U32.AND P1, PT, R0, 0xff, PT ;  /* 0x000000ff0000780c */ /* 0x000fe20003f24070 */
[----:B------:R-:W-:Y:S01]  /*0180*/  BSSY.RECONVERGENT B1, `(.L_x_77) ;  /* 0x0000025000017945 */ /* 0x000fe20003800200 */
[C---:B------:R-:W-:Y:S02]  /*0190*/  ISETP.GE.U32.AND P0, PT, R14.reuse, 0x18, PT ;  /* 0x000000180e00780c */ /* 0x040fe40003f06070 */
[----:B------:R-:W-:Y:S01]  /*01a0*/  CS2R R10, SRZ ;  /* 0x00000000000a7805 */ /* 0x000fe2000001ff00 */
[----:B------:R-:W-:Y:S02]  /*01b0*/  VIADD R14, R14, 0x8 ;  /* 0x000000080e0e7836 */ /* 0x000fe40000000000 */
[----:B-1----:R-:W-:Y:S02]  /*01c0*/  IMAD.MOV.U32 R8, RZ, RZ, R16 ;  /* 0x000000ffff087224 */ /* 0x002fe400078e0010 */
[----:B------:R-:W-:-:S04]  /*01d0*/  IMAD.MOV.U32 R9, RZ, RZ, R17 ;  /* 0x000000ffff097224 */ /* 0x000fc800078e0011 */
[----:B------:R-:W-:Y:S05]  /*01e0*/  @P1 BRA `(.L_x_78) ;  /* 0x0000000000781947 */ /* 0x000fea0003800000 */
[----:B0-----:R-:W-:-:S05]  /*01f0*/  IMAD.WIDE.U32 R6, R15, 0x8, R4 ;  /* 0x000000080f067825 */ /* 0x001fca00078e0004 */
[----:B------:R-:W2:Y:S01]  /*0200*/  LDG.E.64 R10, desc[UR6][R6.64] ;  /* 0x00000006060a7981 */ /* 0x000ea2000c1e1b00 */
[----:B------:R-:W-:Y:S01]  /*0210*/  ISETP.GT.U32.AND P1, PT, R0, 0xdf, PT ;  /* 0x000000df0000780c */ /* 0x000fe20003f24070 */
[----:B--2---:R-:W-:-:S12]  /*0220*/  DADD R10, RZ, R10 ;  /* 0x00000000ff0a7229 */ /* 0x004fd8000000000a */
[----:B------:R-:W-:Y:S05]  /*0230*/  @P1 BRA `(.L_x_78) ;  /* 0x0000000000641947 */ /* 0x000fea0003800000 */
[----:B------:R-:W2:Y:S01]  /*0240*/  LDG.E.64 R16, desc[UR6][R6.64+0x20] ;  /* 0x0000200606107981 */ /* 0x000ea2000c1e1b00 */
[----:B------:R-:W-:Y:S01]  /*0250*/  ISETP.GT.U32.AND P1, PT, R0, 0xbf, PT ;  /* 0x000000bf0000780c */ /* 0x000fe20003f24070 */
[----:B--2---:R-:W-:-:S12]  /*0260*/  DADD R10, R10, R16 ;  /* 0x000000000a0a7229 */ /* 0x004fd80000000010 */
        /* <DEDUP_REMOVED lines=17> */
[----:B------:R-:W-:Y:S01]  /*0380*/  ISETP.GT.U32.AND P1, PT, R0, 0x1f, PT ;  /* 0x0000001f0000780c */ /* 0x000fe20003f24070 */
[----:B------:R-:W2:-:S12]  /*0390*/  LDG.E.64 R16, desc[UR6][R6.64+0xc0] ;  /* 0x0000c00606107981 */ /* 0x000e98000c1e1b00 */
[----:B------:R-:W3:Y:S01]  /*03a0*/  @!P1 LDG.E.64 R18, desc[UR6][R6.64+0xe0] ;  /* 0x0000e00606129981 */ /* 0x000ee2000c1e1b00 */
[----:B--2---:R-:W-:-:S08]  /*03b0*/  DADD R10, R10, R16 ;  /* 0x000000000a0a7229 */ /* 0x004fd00000000010 */
[----:B---3--:R-:W-:-:S11]  /*03c0*/  @!P1 DADD R10, R10, R18 ;  /* 0x000000000a0a9229 */ /* 0x008fd60000000012 */
.L_x_78:
[----:B------:R-:W-:Y:S05]  /*03d0*/  BSYNC.RECONVERGENT B1 ;  /* 0x0000000000017941 */ /* 0x000fea0003800200 */
.L_x_77:
[----:B------:R-:W-:-:S13]  /*03e0*/  ISETP.GT.U32.AND P1, PT, R0, 0x7, PT ;  /* 0x000000070000780c */ /* 0x000fda0003f24070 */
[----:B------:R-:W2:Y:S01]  /*03f0*/  @!P1 LDG.E.64 R6, desc[UR6][R8.64] ;  /* 0x0000000608069981 */ /* 0x000ea2000c1e1b00 */
[----:B------:R-:W-:Y:S01]  /*0400*/  VIADD R15, R15, 0x100 ;  /* 0x000001000f0f7836 */ /* 0x000fe20000000000 */
[----:B--2---:R-:W-:-:S07]  /*0410*/  @!P1 DADD R6, R6, R10 ;  /* 0x0000000006069229 */ /* 0x004fce000000000a */
[----:B------:R1:W-:Y:S01]  /*0420*/  @!P1 STG.E.64 desc[UR6][R8.64], R6 ;  /* 0x0000000608009986 */ /* 0x0003e2000c101b06 */
[----:B------:R-:W-:-:S05]  /*0430*/  IADD3 R16, P1, PT, R8, 0x40, RZ ;  /* 0x0000004008107810 */ /* 0x000fca0007f3e0ff */
[----:B------:R-:W-:Y:S01]  /*0440*/  IMAD.X R17, RZ, RZ, R9, P1 ;  /* 0x000000ffff117224 */ /* 0x000fe200008e0609 */
[----:B------:R-:W-:Y:S07]  /*0450*/  @!P0 BRA `(.L_x_79) ;  /* 0xfffffffc00448947 */ /* 0x000fee000383ffff */
[----:B------:R-:W-:Y:S05]  /*0460*/  BSYNC.RECONVERGENT B0 ;  /* 0x0000000000007941 */ /* 0x000fea0003800200 */
.L_x_76:
[----:B------:R-:W-:Y:S05]  /*0470*/  BRA.U UP0, `(.L_x_80) ;  /* 0xfffffffd00147547 */ /* 0x000fea000b83ffff */
[----:B------:R-:W-:Y:S05]  /*0480*/  EXIT ;  /* 0x000000000000794d */ /* 0x000fea0003800000 */
.L_x_81:
        /* <DEDUP_REMOVED lines=15> */
.L_x_1374:


//--------------------- .text._Z13gpukernelHNc2ILi16EEvPdS0_S0_i --------------------------
	.section	.text._Z13gpukernelHNc2ILi16EEvPdS0_S0_i,"ax",@progbits
	.align	128
        .global         _Z13gpukernelHNc2ILi16EEvPdS0_S0_i
        .type           _Z13gpukernelHNc2ILi16EEvPdS0_S0_i,@function
        .size           _Z13gpukernelHNc2ILi16EEvPdS0_S0_i,(.L_x_1375 - _Z13gpukernelHNc2ILi16EEvPdS0_S0_i)
        .other          _Z13gpukernelHNc2ILi16EEvPdS0_S0_i,@"STO_CUDA_ENTRY STV_DEFAULT"
_Z13gpukernelHNc2ILi16EEvPdS0_S0_i:
.text._Z13gpukernelHNc2ILi16EEvPdS0_S0_i:
        /* <DEDUP_REMOVED lines=13> */
.L_x_87:
[----:B------:R-:W-:Y:S01]  /*00d0*/  ISETP.GT.U32.AND P0, PT, R18, 0x1ff, PT ;  /* 0x000001ff1200780c */ /* 0x000fe20003f04070 */
[----:B------:R-:W-:-:S12]  /*00e0*/  BSSY.RECONVERGENT B0, `(.L_x_82) ;  /* 0x000001d000007945 */ /* 0x000fd80003800200 */
[----:B0-----:R-:W-:Y:S05]  /*00f0*/  @P0 BRA `(.L_x_83) ;  /* 0x00000000006c0947 */ /* 0x001fea0003800000 */
[----:B------:R-:W-:Y:S01]  /*0100*/  IMAD R19, R6, 0x400, R9 ;  /* 0x0000040006137824 */ /* 0x000fe200078e0209 */
[----:B------:R-:W-:-:S07]  /*0110*/  MOV R8, R0 ;  /* 0x0000000000087202 */ /* 0x000fce0000000f00 */
.L_x_86:
[----:B------:R-:W-:Y:S01]  /*0120*/  BSSY.RECONVERGENT B1, `(.L_x_84) ;  /* 0x0000017000017945 */ /* 0x000fe20003800200 */
[C---:B------:R-:W-:Y:S01]  /*0130*/  ISETP.GE.U32.AND P0, PT, R8.reuse, 0x1e, PT ;  /* 0x0000001e0800780c */ /* 0x040fe20003f06070 */
[----:B------:R-:W-:Y:S01]  /*0140*/  IMAD.IADD R17, R19, 0x1, R8 ;  /* 0x0000000113117824 */ /* 0x000fe200078e0208 */
[----:B------:R-:W-:Y:S01]  /*0150*/  MOV R15, R3 ;  /* 0x00000003000f7202 */ /* 0x000fe20000000f00 */
[----:B------:R-:W-:Y:S02]  /*0160*/  IMAD.MOV.U32 R14, RZ, RZ, R2 ;  /* 0x000000ffff0e7224 */ /* 0x000fe400078e0002 */
[----:B------:R-:W-:Y:S02]  /*0170*/  IMAD.MOV.U32 R16, RZ, RZ, R7 ;  /* 0x000000ffff107224 */ /* 0x000fe400078e0007 */
[----:B0-----:R-:W-:-:S07]  /*0180*/  VIADD R8, R8, 0x2 ;  /* 0x0000000208087836 */ /* 0x001fce0000000000 */
.L_x_85:
        /* <DEDUP_REMOVED lines=17> */
.L_x_84:
[----:B------:R-:W-:Y:S05]  /*02a0*/  @!P0 BRA `(.L_x_86) ;  /* 0xfffffffc009c8947 */ /* 0x000fea000383ffff */
.L_x_83:
[----:B------:R-:W-:Y:S05]  /*02b0*/  BSYNC.RECONVERGENT B0 ;  /* 0x0000000000007941 */ /* 0x000fea0003800200 */
.L_x_82:
[----:B------:R-:W1:Y:S01]  /*02c0*/  LDCU UR6, c[0x0][0x398] ;  /* 0x00007300ff0677ac */ /* 0x000e620008000800 */
[----:B------:R-:W-:-:S04]  /*02d0*/  IADD3 R6, PT, PT, R6, 0x1, RZ ;  /* 0x0000000106067810 */ /* 0x000fc80007ffe0ff */
[----:B-1----:R-:W-:-:S13]  /*02e0*/  ISETP.NE.AND P0, PT, R6, UR6, PT ;  /* 0x0000000606007c0c */ /* 0x002fda000bf05270 */
[----:B------:R-:W-:Y:S05]  /*02f0*/  @P0 BRA `(.L_x_87) ;  /* 0xfffffffc00740947 */ /* 0x000fea000383ffff */
[----:B------:R-:W-:Y:S05]  /*0300*/  EXIT ;  /* 0x000000000000794d */ /* 0x000fea0003800000 */
.L_x_88:
        /* <DEDUP_REMOVED lines=15> */
.L_x_1375:


//--------------------- .text._Z13gpukernelHNr2ILi16EEvPdS0_S0_i --------------------------
	.section	.text._Z13gpukernelHNr2ILi16EEvPdS0_S0_i,"ax",@progbits
	.align	128
        .global         _Z13gpukernelHNr2ILi16EEvPdS0_S0_i
        .type           _Z13gpukernelHNr2ILi16EEvPdS0_S0_i,@function
        .size           _Z13gpukernelHNr2ILi16EEvPdS0_S0_i,(.L_x_1376 - _Z13gpukernelHNr2ILi16EEvPdS0_S0_i)
        .other          _Z13gpukernelHNr2ILi16EEvPdS0_S0_i,@"STO_CUDA_ENTRY STV_DEFAULT"
_Z13gpukernelHNr2ILi16EEvPdS0_S0_i:
.text._Z13gpukernelHNr2ILi16EEvPdS0_S0_i:
        /* <DEDUP_REMOVED lines=13> */
.L_x_93:
        /* <DEDUP_REMOVED lines=10> */
.L_x_92:
        /* <DEDUP_REMOVED lines=70> */
.L_x_91:
[----:B------:R-:W-:Y:S05]  /*05d0*/  BSYNC.RECONVERGENT B1 ;  /* 0x0000000000017941 */ /* 0x000fea0003800200 */
.L_x_90:
        /* <DEDUP_REMOVED lines=9> */
.L_x_89:
[----:B------:R-:W-:Y:S05]  /*0670*/  BRA.U UP0, `(.L_x_93) ;  /* 0xfffffff900947547 */ /* 0x000fea000b83ffff */
[----:B------:R-:W-:Y:S05]  /*0680*/  EXIT ;  /* 0x000000000000794d */ /* 0x000fea0003800000 */
.L_x_94:
        /* <DEDUP_REMOVED lines=15> */
.L_x_1376:


//--------------------- .text._Z13gpukernelHNc2ILi32EEvPdS0_S0_i --------------------------
	.section	.text._Z13gpukernelHNc2ILi32EEvPdS0_S0_i,"ax",@progbits
	.align	128
        .global         _Z13gpukernelHNc2ILi32EEvPdS0_S0_i
        .type           _Z13gpukernelHNc2ILi32EEvPdS0_S0_i,@function
        .size           _Z13gpukernelHNc2ILi32EEvPdS0_S0_i,(.L_x_1377 - _Z13gpukernelHNc2ILi32EEvPdS0_S0_i)
        .other          _Z13gpukernelHNc2ILi32EEvPdS0_S0_i,@"STO_CUDA_ENTRY STV_DEFAULT"
_Z13gpukernelHNc2ILi32EEvPdS0_S0_i:
.text._Z13gpukernelHNc2ILi32EEvPdS0_S0_i:
[----:B------:R-:W-:Y:S08]  /*0000*/  LDC R1, c[0x0][0x37c] ;  /* 0x0000df00ff017b82 */ /* 0x000ff00000000800 */
[----:B------:R-:W0:Y:S02]  /*0010*/  LDC R0, c[0x0][0x398] ;  /* 0x0000e600ff007b82 */ /* 0x000e240000000800 */
[----:B0-----:R-:W-:-:S13]  /*0020*/  ISETP.GE.AND P0, PT, R0, 0x1, PT ;  /* 0x000000010000780c */ /* 0x001fda0003f06270 */
[----:B------:R-:W-:Y:S05]  /*0030*/  @!P0 EXIT ;  /* 0x000000000000894d */ /* 0x000fea0003800000 */
[----:B------:R-:W0:Y:S01]  /*0040*/  S2R R14, SR_TID.X ;  /* 0x00000000000e7919 */ /* 0x000e220000002100 */
[----:B------:R-:W1:Y:S01]  /*0050*/  LDCU.128 UR12, c[0x0][0x380] ;  /* 0x00007000ff0c77ac */ /* 0x000e620008000c00 */
[----:B------:R-:W2:Y:S01]  /*0060*/  LDCU.64 UR8, c[0x0][0x358] ;  /* 0x00006b00ff0877ac */ /* 0x000ea20008000a00 */
[----:B------:R-:W-:Y:S01]  /*0070*/  UMOV UR4, URZ ;  /* 0x000000ff00047c82 */ /* 0x000fe20008000000 */
[----:B-1----:R-:W-:-:S04]  /*0080*/  UIADD3 UR5, UP0, UPT, UR14, 0x10, URZ ;  /* 0x000000100e057890 */ /* 0x002fc8000ff1e0ff */
[----:B------:R-:W-:Y:S01]  /*0090*/  UIADD3.X UR6, UPT, UPT, URZ, UR15, URZ, UP0, !UPT ;  /* 0x0000000fff067290 */ /* 0x000fe200087fe4ff */
[C---:B0-----:R-:W-:Y:S01]  /*00a0*/  IMAD.SHL.U32 R2, R14.reuse, 0x8, RZ ;  /* 0x000000080e027824 */ /* 0x041fe200078e00ff */
[----:B------:R-:W-:Y:S01]  /*00b0*/  SHF.R.U32.HI R0, RZ, 0x5, R14 ;  /* 0x00000005ff007819 */ /* 0x000fe2000001160e */
[----:B------:R-:W-:-:S03]  /*00c0*/  IMAD.SHL.U32 R8, R14, 0x20, RZ ;  /* 0x000000200e087824 */ /* 0x000fc600078e00ff */
[----:B------:R-:W-:Y:S01]  /*00d0*/  LOP3.LUT R2, R2, 0xf8, RZ, 0xc0, !PT ;  /* 0x000000f802027812 */ /* 0x000fe200078ec0ff */
[----:B------:R-:W-:Y:S01]  /*00e0*/  IMAD.MOV R12, RZ, RZ, -R0 ;  /* 0x000000ffff0c7224 */ /* 0x000fe200078e0a00 */
[C---:B------:R-:W-:Y:S01]  /*00f0*/  LOP3.LUT R3, R0.reuse, 0x1f, RZ, 0x3c, !PT ;  /* 0x0000001f00037812 */ /* 0x040fe200078e3cff */
[----:B------:R-:W-:Y:S01]  /*0100*/  VIADD R9, R0, 0x1 ;  /* 0x0000000100097836 */ /* 0x000fe20000000000 */
[----:B------:R-:W-:Y:S01]  /*0110*/  IADD3 R2, P1, PT, R2, UR12, RZ ;  /* 0x0000000c02027c10 */ /* 0x000fe2000ff3e0ff */
[C---:B------:R-:W-:Y:S01]  /*0120*/  VIADD R10, R0.reuse, 0x2 ;  /* 0x00000002000a7836 */ /* 0x040fe20000000000 */
[----:B------:R-:W-:Y:S01]  /*0130*/  ISETP.GE.U32.AND P0, PT, R3, 0x3, PT ;  /* 0x000000030300780c */ /* 0x000fe20003f06070 */
[----:B------:R-:W-:Y:S01]  /*0140*/  VIADD R11, R0, 0x3 ;  /* 0x00000003000b7836 */ /* 0x000fe20000000000 */
[----:B------:R-:W-:Y:S01]  /*0150*/  LOP3.LUT R8, R8, 0x3e0, RZ, 0xc0, !PT ;  /* 0x000003e008087812 */ /* 0x000fe200078ec0ff */
[----:B------:R-:W-:Y:S01]  /*0160*/  IMAD.X R3, RZ, RZ, UR13, P1 ;  /* 0x0000000dff037e24 */ /* 0x000fe200088e06ff */
[----:B--2---:R-:W-:-:S09]  /*0170*/  LOP3.LUT R12, R12, 0x3, RZ, 0xc0, !PT ;  /* 0x000000030c0c7812 */ /* 0x004fd200078ec0ff */
.L_x_110:
[----:B0-----:R-:W0:Y:S01]  /*0180*/  LDCU UR10, c[0x0][0x398] ;  /* 0x00007300ff0a77ac */ /* 0x001e220008000800 */
[----:B------:R-:W-:Y:S01]  /*0190*/  ISETP.NE.AND P1, PT, R12, RZ, PT ;  /* 0x000000ff0c00720c */ /* 0x000fe20003f25270 */
[----:B------:R-:W-:Y:S01]  /*01a0*/  BSSY.RECONVERGENT B0, `(.L_x_95) ;  /* 0x0000029000007945 */ /* 0x000fe20003800200 */
[----:B------:R-:W-:Y:S01]  /*01b0*/  IMAD.MOV.U32 R13, RZ, RZ, R0 ;  /* 0x000000ffff0d7224 */ /* 0x000fe200078e0000 */
[----:B------:R-:W-:Y:S02]  /*01c0*/  USHF.L.U32 UR7, UR4, 0xa, URZ ;  /* 0x0000000a04077899 */ /* 0x000fe400080006ff */
[----:B------:R-:W-:-:S04]  /*01d0*/  UIADD3 UR4, UPT, UPT, UR4, 0x1, URZ ;  /* 0x0000000104047890 */ /* 0x000fc8000fffe0ff */
[----:B------:R-:W-:Y:S01]  /*01e0*/  LOP3.LUT R6, R8, UR7, RZ, 0xfc, !PT ;  /* 0x0000000708067c12 */ /* 0x000fe2000f8efcff */
[----:B0-----:R-:W-:-:S03]  /*01f0*/  UISETP.NE.AND UP0, UPT, UR4, UR10, UPT ;  /* 0x0000000a0400728c */ /* 0x001fc6000bf05270 */
[----:B-1234-:R-:W-:Y:S08]  /*0200*/  @!P1 BRA `(.L_x_96) ;  /* 0x0000000000889947 */ /* 0x01eff00003800000 */
[----:B------:R-:W0:Y:S01]  /*0210*/  LDC.64 R4, c[0x0][0x388] ;  /* 0x0000e200ff047b82 */ /* 0x000e220000000a00 */
[----:B------:R-:W-:Y:S01]  /*0220*/  ISETP.GT.U32.AND P1, PT, R14, 0x1f, PT ;  /* 0x0000001f0e00780c */ /* 0x000fe20003f24070 */
[----:B------:R-:W-:Y:S01]  /*0230*/  IMAD.IADD R7, R0, 0x1, R6 ;  /* 0x0000000100077824 */ /* 0x000fe200078e0206 */
[----:B------:R-:W-:Y:S01]  /*0240*/  BSSY.RECONVERGENT B1, `(.L_x_97) ;  /* 0x0000009000017945 */ /* 0x000fe20003800200 */
[----:B------:R-:W-:Y:S02]  /*0250*/  ISETP.NE.AND P2, PT, R12, 0x1, PT ;  /* 0x000000010c00780c */ /* 0x000fe40003f45270 */
[----:B0-----:R-:W-:-:S08]  /*0260*/  IMAD.WIDE.U32 R4, R7, 0x8, R4 ;  /* 0x0000000807047825 */ /* 0x001fd000078e0004 */
[----:B------:R-:W-:Y:S05]  /*0270*/  @P1 BRA `(.L_x_98) ;  /* 0x0000000000141947 */ /* 0x000fea0003800000 */
[----:B------:R-:W2:Y:S04]  /*0280*/  LDG.E.64 R16, desc[UR8][R4.64] ;  /* 0x0000000804107981 */ /* 0x000ea8000c1e1b00 */
[----:B------:R-:W3:Y:S01]  /*0290*/  LDG.E.64 R18, desc[UR8][R2.64] ;  /* 0x0000000802127981 */ /* 0x000ee2000c1e1b00 */
[----:B--2---:R-:W-:-:S08]  /*02a0*/  DADD R16, RZ, R16 ;  /* 0x00000000ff107229 */ /* 0x004fd00000000010 */
[----:B---3--:R-:W-:-:S07]  /*02b0*/  DADD R16, R16, R18 ;  /* 0x0000000010107229 */ /* 0x008fce0000000012 */
[----:B------:R0:W-:Y:S04]  /*02c0*/  STG.E.64 desc[UR8][R2.64], R16 ;  /* 0x0000001002007986 */ /* 0x0001e8000c101b08 */
.L_x_98:
[----:B------:R-:W-:Y:S05]  /*02d0*/  BSYNC.RECONVERGENT B1 ;  /* 0x0000000000017941 */ /* 0x000fea0003800200 */
.L_x_97:
[----:B------:R-:W-:Y:S01]  /*02e0*/  IMAD.MOV.U32 R13, RZ, RZ, R9 ;  /* 0x000000ffff0d7224 */ /* 0x000fe200078e0009 */
[----:B------:R-:W-:Y:S06]  /*02f0*/  @!P2 BRA `(.L_x_96) ;  /* 0x00000000004ca947 */ /* 0x000fec0003800000 */
[----:B------:R-:W-:Y:S01]  /*0300*/  BSSY.RECONVERGENT B1, `(.L_x_99) ;  /* 0x0000008000017945 */ /* 0x000fe20003800200 */
[----:B------:R-:W-:-:S03]  /*0310*/  ISETP.NE.AND P2, PT, R12, 0x2, PT ;  /* 0x000000020c00780c */ /* 0x000fc60003f45270 */
[----:B------:R-:W-:Y:S10]  /*0320*/  @P1 BRA `(.L_x_100) ;  /* 0x0000000000141947 */ /* 0x000ff40003800000 */
[----:B0-----:R-:W2:Y:S04]  /*0330*/  LDG.E.64 R16, desc[UR8][R4.64+0x8] ;  /* 0x0000080804107981 */ /* 0x001ea8000c1e1b00 */
[----:B------:R-:W3:Y:S01]  /*0340*/  LDG.E.64 R18, desc[UR8][R2.64] ;  /* 0x0000000802127981 */ /* 0x000ee2000c1e1b00 */
[----:B--2---:R-:W-:-:S08]  /*0350*/  DADD R16, RZ, R16 ;  /* 0x00000000ff107229 */ /* 0x004fd00000000010 */
[----:B---3--:R-:W-:-:S07]  /*0360*/  DADD R16, R16, R18 ;  /* 0x0000000010107229 */ /* 0x008fce0000000012 */
[----:B------:R1:W-:Y:S04]  /*0370*/  STG.E.64 desc[UR8][R2.64], R16 ;  /* 0x0000001002007986 */ /* 0x0003e8000c101b08 */
.L_x_100:
[----:B------:R-:W-:Y:S05]  /*0380*/  BSYNC.RECONVERGENT B1 ;  /* 0x0000000000017941 */ /* 0x000fea0003800200 */
.L_x_99:
[----:B------:R-:W-:Y:S01]  /*0390*/  IMAD.MOV.U32 R13, RZ, RZ, R10 ;  /* 0x000000ffff0d7224 */ /* 0x000fe200078e000a */
[----:B------:R-:W-:Y:S06]  /*03a0*/  @!P2 BRA `(.L_x_96) ;  /* 0x000000000020a947 */ /* 0x000fec0003800000 */
[----:B------:R-:W-:Y:S01]  /*03b0*/  IMAD.MOV.U32 R13, RZ, RZ, R11 ;  /* 0x000000ffff0d7224 */ /* 0x000fe200078e000b */
[----:B------:R-:W-:Y:S06]  /*03c0*/  @P1 BRA `(.L_x_96) ;  /* 0x0000000000181947 */ /* 0x000fec0003800000 */
[----:B------:R-:W0:Y:S04]  /*03d0*/  LDG.E.64 R4, desc[UR8][R4.64+0x10] ;  /* 0x0000100804047981 */ /* 0x000e28000c1e1b00 */
[----:B------:R-:W2:Y:S01]  /*03e0*/  LDG.E.64 R18, desc[UR8][R2.64] ;  /* 0x0000000802127981 */ /* 0x000ea2000c1e1b00 */
[----:B------:R-:W-:Y:S01]  /*03f0*/  IMAD.MOV.U32 R13, RZ, RZ, R11 ;  /* 0x000000ffff0d7224 */ /* 0x000fe200078e000b */
[----:B01----:R-:W-:-:S08]  /*0400*/  DADD R16, RZ, R4 ;  /* 0x00000000ff107229 */ /* 0x003fd00000000004 */
[----:B--2---:R-:W-:-:S07]  /*0410*/  DADD R16, R16, R18 ;  /* 0x0000000010107229 */ /* 0x004fce0000000012 */
[----:B------:R2:W-:Y:S04]  /*0420*/  STG.E.64 desc[UR8][R2.64], R16 ;  /* 0x0000001002007986 */ /* 0x0005e8000c101b08 */
.L_x_96:
[----:B------:R-:W-:Y:S05]  /*0430*/  BSYNC.RECONVERGENT B0 ;  /* 0x0000000000007941 */ /* 0x000fea0003800200 */
.L_x_95:
[----:B------:R-:W-:Y:S04]  /*0440*/  BSSY.RECONVERGENT B0, `(.L_x_101) ;  /* 0x0000030000007945 */ /* 0x000fe80003800200 */
[----:B------:R-:W-:Y:S05]  /*0450*/  @!P0 BRA `(.L_x_102) ;  /* 0x0000000000b88947 */ /* 0x000fea0003800000 */
[----:B------:R-:W3:Y:S01]  /*0460*/  LDC.64 R4, c[0x0][0x388] ;  /* 0x0000e200ff047b82 */ /* 0x000ee20000000a00 */
[----:B------:R-:W-:Y:S02]  /*0470*/  IADD3 R6, P2, PT, R6, R13, RZ ;  /* 0x0000000d06067210 */ /* 0x000fe40007f5e0ff */
[----:B------:R-:W-:Y:S02]  /*0480*/  ISETP.GT.U32.AND P1, PT, R14, 0x1f, PT ;  /* 0x0000001f0e00780c */ /* 0x000fe40003f24070 */
[----:B------:R-:W-:Y:S01]  /*0490*/  LEA R20, P3, R6, UR5, 0x3 ;  /* 0x0000000506147c11 */ /* 0x000fe2000f8618ff */
[----:B------:R-:W-:Y:S01]  /*04a0*/  IMAD.X R21, RZ, RZ, RZ, P2 ;  /* 0x000000ffff157224 */ /* 0x000fe200010e06ff */
[----:B------:R-:W-:-:S04]  /*04b0*/  IADD3 R15, PT, PT, R8, UR7, R13 ;  /* 0x00000007080f7c10 */ /* 0x000fc8000fffe00d */
[----:B------:R-:W-:-:S07]  /*04c0*/  LEA.HI.X R21, R6, UR6, R21, 0x3, P3 ;  /* 0x0000000606157c11 */ /* 0x000fce00098f1c15 */
.L_x_109:
[----:B------:R-:W-:Y:S04]  /*04d0*/  BSSY.RECONVERGENT B1, `(.L_x_103) ;  /* 0x0000008000017945 */ /* 0x000fe80003800200 */
[----:B----4-:R-:W-:Y:S05]  /*04e0*/  @P1 BRA `(.L_x_104) ;  /* 0x0000000000181947 */ /* 0x010fea0003800000 */
[----:B---3--:R-:W-:Y:S01]  /*04f0*/  IMAD.WIDE.U32 R18, R15, 0x8, R4 ;  /* 0x000000080f127825 */ /* 0x008fe200078e0004 */
[----:B------:R-:W3:Y:S04]  /*0500*/  LDG.E.64 R6, desc[UR8][R2.64] ;  /* 0x0000000802067981 */ /* 0x000ee8000c1e1b00 */
[----:B012---:R-:W2:Y:S02]  /*0510*/  LDG.E.64 R16, desc[UR8][R18.64] ;  /* 0x0000000812107981 */ /* 0x007ea4000c1e1b00 */
[----:B--2---:R-:W-:-:S08]  /*0520*/  DADD R16, RZ, R16 ;  /* 0x00000000ff107229 */ /* 0x004fd00000000010 */
[----:B---3--:R-:W-:-:S07]  /*0530*/  DADD R6, R16, R6 ;  /* 0x0000000010067229 */ /* 0x008fce0000000006 */
[----:B------:R4:W-:Y:S04]  /*0540*/  STG.E.64 desc[UR8][R2.64], R6 ;  /* 0x0000000602007986 */ /* 0x0009e8000c101b08 */
.L_x_104:
[----:B------:R-:W-:Y:S05]  /*0550*/  BSYNC.RECONVERGENT B1 ;  /* 0x0000000000017941 */ /* 0x000fea0003800200 */
.L_x_103:
[----:B------:R-:W-:Y:S01]  /*0560*/  ISETP.GT.U32.AND P1, PT, R14, 0x1f, PT ;  /* 0x0000001f0e00780c */ /* 0x000fe20003f24070 */
[----:B------:R-:W-:Y:S01]  /*0570*/  BSSY.RECONVERGENT B1, `(.L_x_105) ;  /* 0x0000009000017945 */ /* 0x000fe20003800200 */
[----:B----4-:R-:W-:Y:S02]  /*0580*/  IMAD.MOV.U32 R6, RZ, RZ, R20 ;  /* 0x000000ffff067224 */ /* 0x010fe400078e0014 */
[----:B------:R-:W-:-:S09]  /*0590*/  IMAD.MOV.U32 R7, RZ, RZ, R21 ;  /* 0x000000ffff077224 */ /* 0x000fd200078e0015 */
[----:B------:R-:W-:Y:S05]  /*05a0*/  @P1 BRA `(.L_x_106) ;  /* 0x0000000000141947 */ /* 0x000fea0003800000 */
[----:B------:R-:W4:Y:S04]  /*05b0*/  LDG.E.64 R18, desc[UR8][R6.64+-0x8] ;  /* 0xfffff80806127981 */ /* 0x000f28000c1e1b00 */
[----:B012---:R-:W2:Y:S01]  /*05c0*/  LDG.E.64 R16, desc[UR8][R2.64] ;  /* 0x0000000802107981 */ /* 0x007ea2000c1e1b00 */
[----:B----4-:R-:W-:-:S08]  /*05d0*/  DADD R18, RZ, R18 ;  /* 0x00000000ff127229 */ /* 0x010fd00000000012 */
[----:B--2---:R-:W-:-:S07]  /*05e0*/  DADD R16, R18, R16 ;  /* 0x0000000012107229 */ /* 0x004fce0000000010 */
[----:B------:R4:W-:Y:S04]  /*05f0*/  STG.E.64 desc[UR8][R2.64], R16 ;  /* 0x0000001002007986 */ /* 0x0009e8000c101b08 */
.L_x_106:
[----:B------:R-:W-:Y:S05]  /*0600*/  BSYNC.RECONVERGENT B1 ;  /* 0x0000000000017941 */ /* 0x000fea0003800200 */
.L_x_105:
[----:B------:R-:W-:Y:S04]  /*0610*/  BSSY.RECONVERGENT B1, `(.L_x_107) ;  /* 0x0000007000017945 */ /* 0x000fe80003800200 */
[----:B------:R-:W-:Y:S05]  /*0620*/  @P1 BRA `(.L_x_108) ;  /* 0x0000000000141947 */ /* 0x000fea0003800000 */
[----:B------:R-:W5:Y:S04]  /*0630*/  LDG.E.64 R18, desc[UR8][R6.64] ;  /* 0x0000000806127981 */ /* 0x000f68000c1e1b00 */
[----:B012-4-:R-:W2:Y:S01]  /*0640*/  LDG.E.64 R16, desc[UR8][R2.64] ;  /* 0x0000000802107981 */ /* 0x017ea2000c1e1b00 */
[----:B-----5:R-:W-:-:S08]  /*0650*/  DADD R18, RZ, R18 ;  /* 0x00000000ff127229 */ /* 0x020fd00000000012 */
[----:B--2---:R-:W-:-:S07]  /*0660*/  DADD R16, R18, R16 ;  /* 0x0000000012107229 */ /* 0x004fce0000000010 */
[----:B------:R0:W-:Y:S04]  /*0670*/  STG.E.64 desc[UR8][R2.64], R16 ;  /* 0x0000001002007986 */ /* 0x0001e8000c101b08 */
.L_x_108:
[----:B------:R-:W-:Y:S05]  /*0680*/  BSYNC.RECONVERGENT B1 ;  /* 0x0000000000017941 */ /* 0x000fea0003800200 */
.L_x_107:
[----:B------:R-:W5:Y:S04]  /*0690*/  @!P1 LDG.E.64 R18, desc[UR8][R6.64+0x8] ;  /* 0x0000080806129981 */ /* 0x000f68000c1e1b00 */
[----:B012-4-:R-:W2:Y:S01]  /*06a0*/  @!P1 LDG.E.64 R16, desc[UR8][R2.64] ;  /* 0x0000000802109981 */ /* 0x017ea2000c1e1b00 */
[----:B------:R-:W-:Y:S01]  /*06b0*/  VIADD R13, R13, 0x4 ;  /* 0x000000040d0d7836 */ /* 0x000fe20000000000 */
[----:B------:R-:W-:Y:S01]  /*06c0*/  IADD3 R20, P3, PT, R6, 0x20, RZ ;  /* 0x0000002006147810 */ /* 0x000fe20007f7e0ff */
[----:B------:R-:W-:-:S03]  /*06d0*/  VIADD R15, R15, 0x4 ;  /* 0x000000040f0f7836 */ /* 0x000fc60000000000 */
[----:B------:R-:W-:Y:S01]  /*06e0*/  ISETP.NE.AND P2, PT, R13, 0x20, PT ;  /* 0x000000200d00780c */ /* 0x000fe20003f45270 */
[----:B------:R-:W-:Y:S01]  /*06f0*/  IMAD.X R21, RZ, RZ, R7, P3 ;  /* 0x000000ffff157224 */ /* 0x000fe200018e0607 */
[----:B-----5:R-:W-:-:S08]  /*0700*/  @!P1 DADD R18, RZ, R18 ;  /* 0x00000000ff129229 */ /* 0x020fd00000000012 */
[----:B--2---:R-:W-:-:S07]  /*0710*/  @!P1 DADD R16, R18, R16 ;  /* 0x0000000012109229 */ /* 0x004fce0000000010 */
[----:B------:R4:W-:Y:S01]  /*0720*/  @!P1 STG.E.64 desc[UR8][R2.64], R16 ;  /* 0x0000001002009986 */ /* 0x0009e2000c101b08 */
[----:B------:R-:W-:Y:S05]  /*0730*/  @P2 BRA `(.L_x_109) ;  /* 0xfffffffc00642947 */ /* 0x000fea000383ffff */
.L_x_102:
[----:B------:R-:W-:Y:S05]  /*0740*/  BSYNC.RECONVERGENT B0 ;  /* 0x0000000000007941 */ /* 0x000fea0003800200 */
.L_x_101:
[----:B------:R-:W-:Y:S05]  /*0750*/  BRA.U UP0, `(.L_x_110) ;  /* 0xfffffff900887547 */ /* 0x000fea000b83ffff */
[----:B------:R-:W-:Y:S05]  /*0760*/  EXIT ;  /* 0x000000000000794d */ /* 0x000fea0003800000 */
.L_x_111:
        /* <DEDUP_REMOVED lines=9> */
.L_x_1377:


//--------------------- .text._Z13gpukernelHNr2ILi32EEvPdS0_S0_i --------------------------
	.section	.text._Z13gpukernelHNr2ILi32EEvPdS0_S0_i,"ax",@progbits
	.align	128
        .global         _Z13gpukernelHNr2ILi32EEvPdS0_S0_i
        .type           _Z13gpukernelHNr2ILi32EEvPdS0_S0_i,@function
        .size           _Z13gpukernelHNr2ILi32EEvPdS0_S0_i,(.L_x_1378 - _Z13gpukernelHNr2ILi32EEvPdS0_S0_i)
        .other          _Z13gpukernelHNr2ILi32EEvPdS0_S0_i,@"STO_CUDA_ENTRY STV_DEFAULT"
_Z13gpukernelHNr2ILi32EEvPdS0_S0_i:
.text._Z13gpukernelHNr2ILi32EEvPdS0_S0_i:
        /* <DEDUP_REMOVED lines=10> */
[----:B0-----:R-:W-:-:S04]  /*00a0*/  SHF.R.U32.HI R2, RZ, 0x5, R0 ;  /* 0x00000005ff027819 */ /* 0x001fc80000011600 */
[----:B------:R-:W-:Y:S01]  /*00b0*/  LOP3.LUT R7, R2, 0x1f, RZ, 0x3c, !PT ;  /* 0x0000001f02077812 */ /* 0x000fe200078e3cff */
[----:B------:R-:W-:-:S03]  /*00c0*/  IMAD.MOV R6, RZ, RZ, -R2 ;  /* 0x000000ffff067224 */ /* 0x000fc600078e0a02 */
[----:B------:R-:W-:Y:S02]  /*00d0*/  ISETP.GE.U32.AND P0, PT, R7, 0xf, PT ;  /* 0x0000000f0700780c */ /* 0x000fe40003f06070 */
[C---:B------:R-:W-:Y:S02]  /*00e0*/  LOP3.LUT R4, R6.reuse, 0xf, RZ, 0xc0, !PT ;  /* 0x0000000f06047812 */ /* 0x040fe400078ec0ff */
[C---:B------:R-:W-:Y:S02]  /*00f0*/  LOP3.LUT R3, R6.reuse, 0x7, RZ, 0xc0, !PT ;  /* 0x0000000706037812 */ /* 0x040fe400078ec0ff */
[----:B------:R-:W-:Y:S01]  /*0100*/  LOP3.LUT R6, R6, 0x3, RZ, 0xc0, !PT ;  /* 0x0000000306067812 */ /* 0x000fe200078ec0ff */
[----:B------:R-:W-:Y:S02]  /*0110*/  VIADD R5, R4, 0xffffffff ;  /* 0xffffffff04057836 */ /* 0x000fe40000000000 */
[----:B------:R-:W-:Y:S02]  /*0120*/  VIADD R8, R3, 0xffffffff ;  /* 0xffffffff03087836 */ /* 0x000fe40000000000 */
[C---:B------:R-:W-:Y:S01]  /*0130*/  IMAD.SHL.U32 R4, R0.reuse, 0x8, RZ ;  /* 0x0000000800047824 */ /* 0x040fe200078e00ff */
[----:B------:R-:W-:Y:S01]  /*0140*/  ISETP.GE.U32.AND P1, PT, R5, 0x7, PT ;  /* 0x000000070500780c */ /* 0x000fe20003f26070 */
[----:B------:R-:W-:Y:S01]  /*0150*/  IMAD.SHL.U32 R5, R0, 0x20, RZ ;  /* 0x0000002000057824 */ /* 0x000fe200078e00ff */
[----:B------:R-:W-:-:S02]  /*0160*/  ISETP.GE.U32.AND P2, PT, R8, 0x3, PT ;  /* 0x000000030800780c */ /* 0x000fc40003f46070 */
[----:B------:R-:W-:Y:S02]  /*0170*/  LOP3.LUT R8, R4, 0xf8, RZ, 0xc0, !PT ;  /* 0x000000f804087812 */ /* 0x000fe400078ec0ff */
[----:B------:R-:W-:Y:S02]  /*0180*/  IADD3 R4, PT, PT, -R2, 0x20, RZ ;  /* 0x0000002002047810 */ /* 0x000fe40007ffe1ff */
[----:B------:R-:W-:Y:S02]  /*0190*/  IADD3 R8, P3, PT, R8, UR12, RZ ;  /* 0x0000000c08087c10 */ /* 0x000fe4000ff7e0ff */
[----:B------:R-:W-:Y:S02]  /*01a0*/  LOP3.LUT R24, R4, 0x30, RZ, 0xc0, !PT ;  /* 0x0000003004187812 */ /* 0x000fe400078ec0ff */
[----:B------:R-:W-:Y:S01]  /*01b0*/  LOP3.LUT R5, R5, 0x3e0, RZ, 0xc0, !PT ;  /* 0x000003e005057812 */ /* 0x000fe200078ec0ff */
[----:B------:R-:W-:Y:S02]  /*01c0*/  IMAD.X R9, RZ, RZ, UR13, P3 ;  /* 0x0000000dff097e24 */ /* 0x000fe400098e06ff */
[----:B------:R-:W-:Y:S01]  /*01d0*/  IMAD.MOV R24, RZ, RZ, -R24 ;  /* 0x000000ffff187224 */ /* 0x000fe200078e0a18 */
[----:B--2---:R-:W-:-:S07]  /*01e0*/  LOP3.LUT R7, R2, R5, RZ, 0xfc, !PT ;  /* 0x0000000502077212 */ /* 0x004fce00078efcff */
.L_x_123:
[----:B0-----:R-:W0:Y:S01]  /*01f0*/  LDCU UR10, c[0x0][0x398] ;  /* 0x00007300ff0a77ac */ /* 0x001e220008000800 */
[----:B------:R-:W-:Y:S01]  /*0200*/  BSSY.RECONVERGENT B0, `(.L_x_112) ;  /* 0x0000035000007945 */ /* 0x000fe20003800200 */
[----:B------:R-:W-:Y:S01]  /*0210*/  LOP3.LUT P4, RZ, R4, 0xf, RZ, 0xc0, !PT ;  /* 0x0000000f04ff7812 */ /* 0x000fe2000788c0ff */
[----:B------:R-:W-:Y:S01]  /*0220*/  IMAD.MOV.U32 R26, RZ, RZ, R2 ;  /* 0x000000ffff1a7224 */ /* 0x000fe200078e0002 */
[----:B------:R-:W-:Y:S01]  /*0230*/  USHF.L.U32 UR7, UR4, 0xa, URZ ;  /* 0x0000000a04077899 */ /* 0x000fe200080006ff */
[----:B------:R-:W-:Y:S01]  /*0240*/  CS2R R22, SRZ ;  /* 0x0000000000167805 */ /* 0x000fe2000001ff00 */
[----:B------:R-:W-:-:S04]  /*0250*/  UIADD3 UR4, UPT, UPT, UR4, 0x1, URZ ;  /* 0x0000000104047890 */ /* 0x000fc8000fffe0ff */
[----:B------:R-:W-:Y:S01]  /*0260*/  LOP3.LUT R27, R5, UR7, RZ, 0xfc, !PT ;  /* 0x00000007051b7c12 */ /* 0x000fe2000f8efcff */
[----:B0-----:R-:W-:Y:S01]  /*0270*/  UISETP.NE.AND UP0, UPT, UR4, UR10, UPT ;  /* 0x0000000a0400728c */ /* 0x001fe2000bf05270 */
[----:B------:R-:W-:Y:S10]  /*0280*/  @!P0 BRA `(.L_x_113) ;  /* 0x0000000000b08947 */ /* 0x000ff40003800000 */
[----:B------:R-:W-:Y:S01]  /*0290*/  VIADD R25, R7, UR7 ;  /* 0x0000000707197c36 */ /* 0x000fe20008000000 */
[----:B------:R-:W-:Y:S01]  /*02a0*/  CS2R R22, SRZ ;  /* 0x0000000000167805 */ /* 0x000fe2000001ff00 */
[----:B------:R-:W-:Y:S02]  /*02b0*/  IMAD.MOV.U32 R28, RZ, RZ, R24 ;  /* 0x000000ffff1c7224 */ /* 0x000fe400078e0018 */
[----:B------:R-:W-:-:S07]  /*02c0*/  IMAD.MOV.U32 R26, RZ, RZ, R2 ;  /* 0x000000ffff1a7224 */ /* 0x000fce00078e0002 */
.L_x_114:
[----:B------:R-:W-:Y:S02]  /*02d0*/  IMAD.U32 R20, RZ, RZ, UR5 ;  /* 0x00000005ff147e24 */ /* 0x000fe4000f8e00ff */
[----:B------:R-:W-:Y:S02]  /*02e0*/  IMAD.U32 R21, RZ, RZ, UR6 ;  /* 0x00000006ff157e24 */ /* 0x000fe4000f8e00ff */
[----:B------:R-:W-:-:S05]  /*02f0*/  IMAD.WIDE.U32 R20, R25, 0x8, R20 ;  /* 0x0000000819147825 */ /* 0x000fca00078e0014 */
[----:B------:R-:W2:Y:S04]  /*0300*/  LDG.E.64 R16, desc[UR8][R20.64+-0x40] ;  /* 0xffffc00814107981 */ /* 0x000ea8000c1e1b00 */
[----:B------:R-:W3:Y:S04]  /*0310*/  LDG.E.64 R18, desc[UR8][R20.64+-0x38] ;  /* 0xffffc80814127981 */ /* 0x000ee8000c1e1b00 */
[----:B------:R-:W4:Y:S04]  /*0320*/  LDG.E.64 R14, desc[UR8][R20.64+-0x30] ;  /* 0xffffd008140e7981 */ /* 0x000f28000c1e1b00 */
[----:B------:R-:W5:Y:S04]  /*0330*/  LDG.E.64 R12, desc[UR8][R20.64+-0x28] ;  /* 0xffffd808140c7981 */ /* 0x000f68000c1e1b00 */
[----:B------:R-:W5:Y:S01]  /*0340*/  LDG.E.64 R10, desc[UR8][R20.64+-0x20] ;  /* 0xffffe008140a7981 */ /* 0x000f62000c1e1b00 */
[----:B--2---:R-:W-:-:S03]  /*0350*/  DADD R16, R16, R22 ;  /* 0x0000000010107229 */ /* 0x004fc60000000016 */
[----:B------:R-:W2:Y:S05]  /*0360*/  LDG.E.64 R22, desc[UR8][R20.64+0x38] ;  /* 0x0000380814167981 */ /* 0x000eaa000c1e1b00 */
[----:B---3--:R-:W-:Y:S02]  /*0370*/  DADD R18, R16, R18 ;  /* 0x0000000010127229 */ /* 0x008fe40000000012 */
[----:B------:R-:W3:Y:S06]  /*0380*/  LDG.E.64 R16, desc[UR8][R20.64+-0x18] ;  /* 0xffffe80814107981 */ /* 0x000eec000c1e1b00 */
[----:B----4-:R-:W-:-:S02]  /*0390*/  DADD R14, R18, R14 ;  /* 0x00000000120e7229 */ /* 0x010fc4000000000e */
[----:B------:R-:W4:Y:S06]  /*03a0*/  LDG.E.64 R18, desc[UR8][R20.64+-0x10] ;  /* 0xfffff00814127981 */ /* 0x000f2c000c1e1b00 */
[----:B-----5:R-:W-:Y:S02]  /*03b0*/  DADD R12, R14, R12 ;  /* 0x000000000e0c7229 */ /* 0x020fe4000000000c */
[----:B------:R-:W5:Y:S06]  /*03c0*/  LDG.E.64 R14, desc[UR8][R20.64+-0x8] ;  /* 0xfffff808140e7981 */ /* 0x000f6c000c1e1b00 */
[----:B------:R-:W-:-:S02]  /*03d0*/  DADD R10, R12, R10 ;  /* 0x000000000c0a7229 */ /* 0x000fc4000000000a */
[----:B------:R-:W2:Y:S06]  /*03e0*/  LDG.E.64 R12, desc[UR8][R20.64] ;  /* 0x00000008140c7981 */ /* 0x000eac000c1e1b00 */
[----:B---3--:R-:W-:Y:S02]  /*03f0*/  DADD R16, R10, R16 ;  /* 0x000000000a107229 */ /* 0x008fe40000000010 */
[----:B------:R-:W3:Y:S06]  /*0400*/  LDG.E.64 R10, desc[UR8][R20.64+0x8] ;  /* 0x00000808140a7981 */ /* 0x000eec000c1e1b00 */
[----:B----4-:R-:W-:-:S02]  /*0410*/  DADD R18, R16, R18 ;  /* 0x0000000010127229 */ /* 0x010fc40000000012 */
[----:B------:R-:W4:Y:S06]  /*0420*/  LDG.E.64 R16, desc[UR8][R20.64+0x10] ;  /* 0x0000100814107981 */ /* 0x000f2c000c1e1b00 */
[----:B-----5:R-:W-:Y:S02]  /*0430*/  DADD R14, R18, R14 ;  /* 0x00000000120e7229 */ /* 0x020fe4000000000e */
[----:B------:R-:W5:Y:S06]  /*0440*/  LDG.E.64 R18, desc[UR8][R20.64+0x18] ;  /* 0x0000180814127981 */ /* 0x000f6c000c1e1b00 */
[----:B--2---:R-:W-:-:S02]  /*0450*/  DADD R12, R14, R12 ;  /* 0x000000000e0c7229 */ /* 0x004fc4000000000c */
[----:B------:R-:W2:Y:S06]  /*0460*/  LDG.E.64 R14, desc[UR8][R20.64+0x20] ;  /* 0x00002008140e7981 */ /* 0x000eac000c1e1b00 */
[----:B---3--:R-:W-:Y:S02]  /*0470*/  DADD R10, R12, R10 ;  /* 0x000000000c0a7229 */ /* 0x008fe4000000000a */
[----:B------:R-:W3:Y:S06]  /*0480*/  LDG.E.64 R12, desc[UR8][R20.64+0x28] ;  /* 0x00002808140c7981 */ /* 0x000eec000c1e1b00 */
[----:B----4-:R-:W-:-:S02]  /*0490*/  DADD R16, R10, R16 ;  /* 0x000000000a107229 */ /* 0x010fc40000000010 */
[----:B------:R-:W4:Y:S06]  /*04a0*/  LDG.E.64 R10, desc[UR8][R20.64+0x30] ;  /* 0x00003008140a7981 */ /* 0x000f2c000c1e1b00 */
[----:B-----5:R-:W-:Y:S01]  /*04b0*/  DADD R16, R16, R18 ;  /* 0x0000000010107229 */ /* 0x020fe20000000012 */
[----:B------:R-:W-:-:S07]  /*04c0*/  VIADD R28, R28, 0x10 ;  /* 0x000000101c1c7836 */ /* 0x000fce0000000000 */
[----:B--2---:R-:W-:Y:S01]  /*04d0*/  DADD R14, R16, R14 ;  /* 0x00000000100e7229 */ /* 0x004fe2000000000e */
[----:B------:R-:W-:Y:S01]  /*04e0*/  ISETP.NE.AND P3, PT, R28, RZ, PT ;  /* 0x000000ff1c00720c */ /* 0x000fe20003f65270 */
[----:B------:R-:W-:Y:S02]  /*04f0*/  VIADD R26, R26, 0x10 ;  /* 0x000000101a1a7836 */ /* 0x000fe40000000000 */
[----:B------:R-:W-:-:S04]  /*0500*/  VIADD R25, R25, 0x10 ;  /* 0x0000001019197836 */ /* 0x000fc80000000000 */
[----:B---3--:R-:W-:-:S08]  /*0510*/  DADD R12, R14, R12 ;  /* 0x000000000e0c7229 */ /* 0x008fd0000000000c */
[----:B----4-:R-:W-:-:S08]  /*0520*/  DADD R10, R12, R10 ;  /* 0x000000000c0a7229 */ /* 0x010fd0000000000a */
[----:B------:R-:W-:Y:S01]  /*0530*/  DADD R22, R10, R22 ;  /* 0x000000000a167229 */ /* 0x000fe20000000016 */
[----:B------:R-:W-:Y:S10]  /*0540*/  @P3 BRA `(.L_x_114) ;  /* 0xfffffffc00603947 */ /* 0x000ff4000383ffff */
.L_x_113:
[----:B------:R-:W-:Y:S05]  /*0550*/  BSYNC.RECONVERGENT B0 ;  /* 0x0000000000007941 */ /* 0x000fea0003800200 */
.L_x_112:
[----:B------:R-:W-:Y:S04]  /*0560*/  BSSY.RECONVERGENT B0, `(.L_x_115) ;  /* 0x0000047000007945 */ /* 0x000fe80003800200 */
[----:B------:R-:W-:Y:S05]  /*0570*/  @!P4 BRA `(.L_x_116) ;  /* 0x000000040014c947 */ /* 0x000fea0003800000 */
[----:B------:R-:W-:Y:S01]  /*0580*/  BSSY.RECONVERGENT B1, `(.L_x_117) ;  /* 0x000001c000017945 */ /* 0x000fe20003800200 */
[----:B------:R-:W-:-:S03]  /*0590*/  ISETP.NE.AND P3, PT, R3, RZ, PT ;  /* 0x000000ff0300720c */ /* 0x000fc60003f65270 */
[----:B------:R-:W-:Y:S10]  /*05a0*/  @!P1 BRA `(.L_x_118) ;  /* 0x0000000000649947 */ /* 0x000ff40003800000 */
[----:B------:R-:W0:Y:S01]  /*05b0*/  LDC.64 R10, c[0x0][0x388] ;  /* 0x0000e200ff0a7b82 */ /* 0x000e220000000a00 */
[----:B------:R-:W1:Y:S01]  /*05c0*/  LDCU.64 UR10, c[0x0][0x388] ;  /* 0x00007100ff0a77ac */ /* 0x000e620008000a00 */
[C---:B------:R-:W-:Y:S01]  /*05d0*/  IMAD.IADD R13, R27.reuse, 0x1, R26 ;  /* 0x000000011b0d7824 */ /* 0x040fe200078e021a */
[----:B------:R-:W-:-:S03]  /*05e0*/  IADD3 R12, P4, PT, R27, R26, RZ ;  /* 0x0000001a1b0c7210 */ /* 0x000fc60007f9e0ff */
[----:B0-----:R-:W-:-:S04]  /*05f0*/  IMAD.WIDE.U32 R10, R13, 0x8, R10 ;  /* 0x000000080d0a7825 */ /* 0x001fc800078e000a */
[----:B------:R-:W-:Y:S01]  /*0600*/  IMAD.X R13, RZ, RZ, RZ, P4 ;  /* 0x000000ffff0d7224 */ /* 0x000fe200020e06ff */
[C---:B-1----:R-:W-:Y:S01]  /*0610*/  LEA R16, P4, R12.reuse, UR10, 0x3 ;  /* 0x0000000a0c107c11 */ /* 0x042fe2000f8818ff */
[----:B------:R-:W2:Y:S03]  /*0620*/  LDG.E.64 R20, desc[UR8][R10.64] ;  /* 0x000000080a147981 */ /* 0x000ea6000c1e1b00 */
[----:B------:R-:W-:-:S05]  /*0630*/  LEA.HI.X R17, R12, UR11, R13, 0x3, P4 ;  /* 0x0000000b0c117c11 */ /* 0x000fca000a0f1c0d */
[----:B------:R-:W3:Y:S04]  /*0640*/  LDG.E.64 R18, desc[UR8][R16.64+0x8] ;  /* 0x0000080810127981 */ /* 0x000ee8000c1e1b00 */
[----:B------:R-:W4:Y:S04]  /*0650*/  LDG.E.64 R14, desc[UR8][R16.64+0x10] ;  /* 0x00001008100e7981 */ /* 0x000f28000c1e1b00 */
[----:B------:R-:W5:Y:S04]  /*0660*/  LDG.E.64 R10, desc[UR8][R16.64+0x18] ;  /* 0x00001808100a7981 */ /* 0x000f68000c1e1b00 */
[----:B------:R-:W5:Y:S04]  /*0670*/  LDG.E.64 R12, desc[UR8][R16.64+0x20] ;  /* 0x00002008100c7981 */ /* 0x000f68000c1e1b00 */
[----:B------:R-:W5:Y:S01]  /*0680*/  LDG.E.64 R28, desc[UR8][R16.64+0x38] ;  /* 0x00003808101c7981 */ /* 0x000f62000c1e1b00 */
[----:B--2---:R-:W-:-:S03]  /*0690*/  DADD R22, R22, R20 ;  /* 0x0000000016167229 */ /* 0x004fc60000000014 */
[----:B------:R-:W2:Y:S05]  /*06a0*/  LDG.E.64 R20, desc[UR8][R16.64+0x28] ;  /* 0x0000280810147981 */ /* 0x000eaa000c1e1b00 */
[----:B---3--:R-:W-:Y:S01]  /*06b0*/  DADD R22, R22, R18 ;  /* 0x0000000016167229 */ /* 0x008fe20000000012 */
[----:B------:R-:W3:Y:S07]  /*06c0*/  LDG.E.64 R18, desc[UR8][R16.64+0x30] ;  /* 0x0000300810127981 */ /* 0x000eee000c1e1b00 */
[----:B----4-:R-:W-:-:S08]  /*06d0*/  DADD R14, R22, R14 ;  /* 0x00000000160e7229 */ /* 0x010fd0000000000e */
[----:B-----5:R-:W-:-:S08]  /*06e0*/  DADD R10, R14, R10 ;  /* 0x000000000e0a7229 */ /* 0x020fd0000000000a */
[----:B------:R-:W-:Y:S01]  /*06f0*/  DADD R10, R10, R12 ;  /* 0x000000000a0a7229 */ /* 0x000fe2000000000c */
[----:B------:R-:W-:-:S07]  /*0700*/  VIADD R26, R26, 0x8 ;  /* 0x000000081a1a7836 */ /* 0x000fce0000000000 */
[----:B--2---:R-:W-:-:S08]  /*0710*/  DADD R10, R10, R20 ;  /* 0x000000000a0a7229 */ /* 0x004fd00000000014 */
[----:B---3--:R-:W-:-:S08]  /*0720*/  DADD R10, R10, R18 ;  /* 0x000000000a0a7229 */ /* 0x008fd00000000012 */
[----:B------:R-:W-:-:S11]  /*0730*/  DADD R22, R10, R28 ;  /* 0x000000000a167229 */ /* 0x000fd6000000001c */
.L_x_118:
[----:B------:R-:W-:Y:S05]  /*0740*/  BSYNC.RECONVERGENT B1 ;  /* 0x0000000000017941 */ /* 0x000fea0003800200 */
.L_x_117:
        /* <DEDUP_REMOVED lines=15> */
[----:B------:R-:W5:Y:S01]  /*0840*/  LDG.E.64 R12, desc[UR8][R18.64+0x18] ;  /* 0x00001808120c7981 */ /* 0x000f62000c1e1b00 */
[----:B------:R-:W-:Y:S01]  /*0850*/  VIADD R26, R26, 0x4 ;  /* 0x000000041a1a7836 */ /* 0x000fe20000000000 */
[----:B--2---:R-:W-:-:S08]  /*0860*/  DADD R16, R22, R16 ;  /* 0x0000000016107229 */ /* 0x004fd00000000010 */
[----:B---3--:R-:W-:-:S08]  /*0870*/  DADD R14, R16, R14 ;  /* 0x00000000100e7229 */ /* 0x008fd0000000000e */
[----:B----4-:R-:W-:-:S08]  /*0880*/  DADD R10, R14, R10 ;  /* 0x000000000e0a7229 */ /* 0x010fd0000000000a */
[----:B-----5:R-:W-:-:S11]  /*0890*/  DADD R22, R10, R12 ;  /* 0x000000000a167229 */ /* 0x020fd6000000000c */
.L_x_120:
[----:B------:R-:W-:Y:S05]  /*08a0*/  BSYNC.RECONVERGENT B1 ;  /* 0x0000000000017941 */ /* 0x000fea0003800200 */
.L_x_119:
[----:B------:R-:W-:Y:S05]  /*08b0*/  @!P3 BRA `(.L_x_116) ;  /* 0x000000000044b947 */ /* 0x000fea0003800000 */
[----:B------:R-:W0:Y:S01]  /*08c0*/  LDC.64 R10, c[0x0][0x388] ;  /* 0x0000e200ff0a7b82 */ /* 0x000e220000000a00 */
[----:B------:R-:W-:-:S04]  /*08d0*/  IMAD.IADD R13, R27, 0x1, R26 ;  /* 0x000000011b0d7824 */ /* 0x000fc800078e021a */
[----:B0-----:R-:W-:-:S06]  /*08e0*/  IMAD.WIDE.U32 R10, R13, 0x8, R10 ;  /* 0x000000080d0a7825 */ /* 0x001fcc00078e000a */
[----:B------:R-:W2:Y:S01]  /*08f0*/  LDG.E.64 R10, desc[UR8][R10.64] ;  /* 0x000000080a0a7981 */ /* 0x000ea2000c1e1b00 */
[----:B------:R-:W-:Y:S01]  /*0900*/  ISETP.NE.AND P3, PT, R6, 0x1, PT ;  /* 0x000000010600780c */ /* 0x000fe20003f65270 */
[----:B--2---:R-:W-:-:S12]  /*0910*/  DADD R22, R22, R10 ;  /* 0x0000000016167229 */ /* 0x004fd8000000000a */
[----:B------:R-:W-:Y:S05]  /*0920*/  @!P3 BRA `(.L_x_116) ;  /* 0x000000000028b947 */ /* 0x000fea0003800000 */
[----:B------:R-:W0:Y:S01]  /*0930*/  LDCU.64 UR10, c[0x0][0x388] ;  /* 0x00007100ff0a77ac */ /* 0x000e220008000a00 */
[----:B------:R-:W-:-:S05]  /*0940*/  IADD3 R27, P3, PT, R27, R26, RZ ;  /* 0x0000001a1b1b7210 */ /* 0x000fca0007f7e0ff */
[----:B------:R-:W-:Y:S01]  /*0950*/  IMAD.X R10, RZ, RZ, RZ, P3 ;  /* 0x000000ffff0a7224 */ /* 0x000fe200018e06ff */
[----:B0-----:R-:W-:-:S04]  /*0960*/  LEA R14, P3, R27, UR10, 0x3 ;  /* 0x0000000a1b0e7c11 */ /* 0x001fc8000f8618ff */
[----:B------:R-:W-:Y:S02]  /*0970*/  LEA.HI.X R15, R27, UR11, R10, 0x3, P3 ;  /* 0x0000000b1b0f7c11 */ /* 0x000fe400098f1c0a */
[----:B------:R-:W-:-:S03]  /*0980*/  ISETP.NE.AND P3, PT, R6, 0x2, PT ;  /* 0x000000020600780c */ /* 0x000fc60003f65270 */
[----:B------:R-:W2:Y:S10]  /*0990*/  LDG.E.64 R10, desc[UR8][R14.64+0x8] ;  /* 0x000008080e0a7981 */ /* 0x000eb4000c1e1b00 */
[----:B------:R-:W3:Y:S01]  /*09a0*/  @P3 LDG.E.64 R12, desc[UR8][R14.64+0x10] ;  /* 0x000010080e0c3981 */ /* 0x000ee2000c1e1b00 */
[----:B--2---:R-:W-:-:S08]  /*09b0*/  DADD R22, R22, R10 ;  /* 0x0000000016167229 */ /* 0x004fd0000000000a */
[----:B---3--:R-:W-:-:S11]  /*09c0*/  @P3 DADD R22, R22, R12 ;  /* 0x0000000016163229 */ /* 0x008fd6000000000c */
.L_x_116:
[----:B------:R-:W-:Y:S05]  /*09d0*/  BSYNC.RECONVERGENT B0 ;  /* 0x0000000000007941 */ /* 0x000fea0003800200 */
.L_x_115:
[----:B------:R-:W-:Y:S01]  /*09e0*/  ISETP.GT.U32.AND P3, PT, R0, 0x1f, PT ;  /* 0x0000001f0000780c */ /* 0x000fe20003f64070 */
[----:B------:R-:W-:-:S12]  /*09f0*/  BSSY.RECONVERGENT B0, `(.L_x_121) ;  /* 0x0000005000007945 */ /* 0x000fd80003800200 */
[----:B------:R-:W-:Y:S05]  /*0a00*/  @P3 BRA `(.L_x_122) ;  /* 0x00000000000c3947 */ /* 0x000fea0003800000 */
[----:B------:R-:W2:Y:S02]  /*0a10*/  LDG.E.64 R10, desc[UR8][R8.64] ;  /* 0x00000008080a7981 */ /* 0x000ea4000c1e1b00 */
[----:B--2---:R-:W-:-:S07]  /*0a20*/  DADD R10, R10, R22 ;  /* 0x000000000a0a7229 */ /* 0x004fce0000000016 */
[----:B------:R0:W-:Y:S04]  /*0a30*/  STG.E.64 desc[UR8][R8.64], R10 ;  /* 0x0000000a08007986 */ /* 0x0001e8000c101b08 */
.L_x_122:
[----:B------:R-:W-:Y:S05]  /*0a40*/  BSYNC.RECONVERGENT B0 ;  /* 0x0000000000007941 */ /* 0x000fea0003800200 */
.L_x_121:
[----:B------:R-:W-:Y:S05]  /*0a50*/  BRA.U UP0, `(.L_x_123) ;  /* 0xfffffff500e47547 */ /* 0x000fea000b83ffff */
[----:B------:R-:W-:Y:S05]  /*0a60*/  EXIT ;  /* 0x000000000000794d */ /* 0x000fea0003800000 */
.L_x_124:
        /* <DEDUP_REMOVED lines=9> */
.L_x_1378:


//--------------------- .text._Z12gpukernelHNcILi1EEvPdS0_S0_i --------------------------
	.section	.text._Z12gpukernelHNcILi1EEvPdS0_S0_i,"ax",@progbits
	.align	128
        .global         _Z12gpukernelHNcILi1EEvPdS0_S0_i
        .type           _Z12gpukernelHNcILi1EEvPdS0_S0_i,@function
        .size           _Z12gpukernelHNcILi1EEvPdS0_S0_i,(.L_x_1379 - _Z12gpukernelHNcILi1EEvPdS0_S0_i)
        .other          _Z12gpukernelHNcILi1EEvPdS0_S0_i,@"STO_CUDA_ENTRY STV_DEFAULT"
_Z12gpukernelHNcILi1EEvPdS0_S0_i:
.text._Z12gpukernelHNcILi1EEvPdS0_S0_i:
[----:B------:R-:W-:Y:S08]  /*0000*/  LDC R1, c[0x0][0x37c] ;  /* 0x0000df00ff017b82 */ /* 0x000ff00000000800 */
[----:B------:R-:W0:Y:S02]  /*0010*/  LDC R5, c[0x0][0x398] ;  /* 0x0000e600ff057b82 */ /* 0x000e240000000800 */
[----:B0-----:R-:W-:-:S13]  /*0020*/  ISETP.GE.AND P0, PT, R5, 0x1, PT ;  /* 0x000000010500780c */ /* 0x001fda0003f06270 */
[----:B------:R-:W-:Y:S05]  /*0030*/  @!P0 EXIT ;  /* 0x000000000000894d */ /* 0x000fea0003800000 */
[----:B------:R-:W0:Y:S01]  /*0040*/  S2R R0, SR_TID.X ;  /* 0x0000000000007919 */ /* 0x000e220000002100 */
[----:B------:R-:W-:Y:S01]  /*0050*/  IMAD.MOV R5, RZ, RZ, -R5 ;  /* 0x000000ffff057224 */ /* 0x000fe200078e0a05 */
[----:B------:R-:W1:Y:S01]  /*0060*/  LDCU.64 UR4, c[0x0][0x358] ;  /* 0x00006b00ff0477ac */ /* 0x000e620008000a00 */
[----:B0-----:R-:W-:Y:S01]  /*0070*/  ISETP.NE.AND P0, PT, R0, RZ, PT ;  /* 0x000000ff0000720c */ /* 0x001fe20003f05270 */
[----:B-1----:R-:W-:-:S12]  /*0080*/  IMAD.MOV.U32 R4, RZ, RZ, R0 ;  /* 0x000000ffff047224 */ /* 0x002fd800078e0000 */
.L_x_125:
[----:B------:R-:W0:Y:S08]  /*0090*/  LDC.64 R2, c[0x0][0x388] ;  /* 0x0000e200ff027b82 */ /* 0x000e300000000a00 */
[----:B---3--:R-:W1:Y:S01]  /*00a0*/  @!P0 LDC.64 R8, c[0x0][0x380] ;  /* 0x0000e000ff088b82 */ /* 0x008e620000000a00 */
[----:B0-----:R-:W-:-:S05]  /*00b0*/  IMAD.WIDE.U32 R2, R4, 0x8, R2 ;  /* 0x0000000804027825 */ /* 0x001fca00078e0002 */
[----:B------:R-:W2:Y:S04]  /*00c0*/  @!P0 LDG.E.64 R6, desc[UR4][R2.64] ;  /* 0x0000000402068981 */ /* 0x000ea8000c1e1b00 */
[----:B-1----:R-:W3:Y:S01]  /*00d0*/  @!P0 LDG.E.64 R10, desc[UR4][R8.64] ;  /* 0x00000004080a8981 */ /* 0x002ee2000c1e1b00 */
[----:B--2---:R-:W-:-:S08]  /*00e0*/  @!P0 DADD R6, RZ, R6 ;  /* 0x00000000ff068229 */ /* 0x004fd00000000006 */
[----:B---3--:R-:W-:-:S07]  /*00f0*/  @!P0 DADD R6, R6, R10 ;  /* 0x0000000006068229 */ /* 0x008fce000000000a */
[----:B------:R0:W-:Y:S01]  /*0100*/  @!P0 STG.E.64 desc[UR4][R8.64], R6 ;  /* 0x0000000608008986 */ /* 0x0001e2000c101b04 */
[----:B------:R-:W-:-:S13]  /*0110*/  ISETP.NE.AND P0, PT, R0, RZ, PT ;  /* 0x000000ff0000720c */ /* 0x000fda0003f05270 */
[----:B------:R-:W1:Y:S01]  /*0120*/  @!P0 LDC.64 R20, c[0x0][0x380] ;  /* 0x0000e000ff148b82 */ /* 0x000e620000000a00 */
[----:B------:R-:W2:Y:S04]  /*0130*/  @!P0 LDG.E.64 R10, desc[UR4][R2.64+0x100] ;  /* 0x00010004020a8981 */ /* 0x000ea8000c1e1b00 */
[----:B-1----:R-:W3:Y:S03]  /*0140*/  @!P0 LDG.E.64 R14, desc[UR4][R20.64+0x8] ;  /* 0x00000804140e8981 */ /* 0x002ee6000c1e1b00 */
[----:B------:R-:W1:Y:S01]  /*0150*/  @!P0 LDC.64 R12, c[0x0][0x380] ;  /* 0x0000e000ff0c8b82 */ /* 0x000e620000000a00 */
[----:B--2---:R-:W-:-:S08]  /*0160*/  @!P0 DADD R10, RZ, R10 ;  /* 0x00000000ff0a8229 */ /* 0x004fd0000000000a */
[----:B---3--:R-:W-:-:S07]  /*0170*/  @!P0 DADD R10, R10, R14 ;  /* 0x000000000a0a8229 */ /* 0x008fce000000000e */
[----:B------:R2:W-:Y:S04]  /*0180*/  @!P0 STG.E.64 desc[UR4][R20.64+0x8], R10 ;  /* 0x0000080a14008986 */ /* 0x0005e8000c101b04 */
[----:B------:R-:W3:Y:S04]  /*0190*/  @!P0 LDG.E.64 R14, desc[UR4][R2.64+0x200] ;  /* 0x00020004020e8981 */ /* 0x000ee8000c1e1b00 */
[----:B-1----:R-:W4:Y:S01]  /*01a0*/  @!P0 LDG.E.64 R16, desc[UR4][R12.64+0x10] ;  /* 0x000010040c108981 */ /* 0x002f22000c1e1b00 */
[----:B0-----:R-:W0:Y:S01]  /*01b0*/  @!P0 LDC.64 R6, c[0x0][0x380] ;  /* 0x0000e000ff068b82 */ /* 0x001e220000000a00 */
[----:B---3--:R-:W-:-:S08]  /*01c0*/  @!P0 DADD R14, RZ, R14 ;  /* 0x00000000ff0e8229 */ /* 0x008fd0000000000e */
[----:B----4-:R-:W-:-:S07]  /*01d0*/  @!P0 DADD R14, R14, R16 ;  /* 0x000000000e0e8229 */ /* 0x010fce0000000010 */
[----:B------:R1:W-:Y:S04]  /*01e0*/  @!P0 STG.E.64 desc[UR4][R12.64+0x10], R14 ;  /* 0x0000100e0c008986 */ /* 0x0003e8000c101b04 */
[----:B------:R-:W3:Y:S04]  /*01f0*/  @!P0 LDG.E.64 R16, desc[UR4][R2.64+0x300] ;  /* 0x0003000402108981 */ /* 0x000ee8000c1e1b00 */
[----:B0-----:R-:W4:Y:S01]  /*0200*/  @!P0 LDG.E.64 R18, desc[UR4][R6.64+0x18] ;  /* 0x0000180406128981 */ /* 0x001f22000c1e1b00 */
[----:B------:R-:W2:Y:S01]  /*0210*/  @!P0 LDC.64 R8, c[0x0][0x380] ;  /* 0x0000e000ff088b82 */ /* 0x000ea20000000a00 */
[----:B---3--:R-:W-:-:S08]  /*0220*/  @!P0 DADD R16, RZ, R16 ;  /* 0x00000000ff108229 */ /* 0x008fd00000000010 */
[----:B----4-:R-:W-:-:S07]  /*0230*/  @!P0 DADD R16, R16, R18 ;  /* 0x0000000010108229 */ /* 0x010fce0000000012 */
[----:B------:R0:W-:Y:S04]  /*0240*/  @!P0 STG.E.64 desc[UR4][R6.64+0x18], R16 ;  /* 0x0000181006008986 */ /* 0x0001e8000c101b04 */
[----:B------:R-:W3:Y:S04]  /*0250*/  @!P0 LDG.E.64 R18, desc[UR4][R2.64+0x400] ;  /* 0x0004000402128981 */ /* 0x000ee8000c1e1b00 */
[----:B--2---:R-:W2:Y:S01]  /*0260*/  @!P0 LDG.E.64 R20, desc[UR4][R8.64+0x20] ;  /* 0x0000200408148981 */ /* 0x004ea2000c1e1b00 */
[----:B------:R-:W4:Y:S01]  /*0270*/  @!P0 LDC.64 R10, c[0x0][0x380] ;  /* 0x0000e000ff0a8b82 */ /* 0x000f220000000a00 */
[----:B---3--:R-:W-:-:S08]  /*0280*/  @!P0 DADD R18, RZ, R18 ;  /* 0x00000000ff128229 */ /* 0x008fd00000000012 */
[----:B--2---:R-:W-:-:S07]  /*0290*/  @!P0 DADD R18, R18, R20 ;  /* 0x0000000012128229 */ /* 0x004fce0000000014 */
[----:B------:R2:W-:Y:S04]  /*02a0*/  @!P0 STG.E.64 desc[UR4][R8.64+0x20], R18 ;  /* 0x0000201208008986 */ /* 0x0005e8000c101b04 */
[----:B-1----:R-:W3:Y:S04]  /*02b0*/  @!P0 LDG.E.64 R14, desc[UR4][R2.64+0x500] ;  /* 0x00050004020e8981 */ /* 0x002ee8000c1e1b00 */
[----:B----4-:R-:W4:Y:S01]  /*02c0*/  @!P0 LDG.E.64 R20, desc[UR4][R10.64+0x28] ;  /* 0x000028040a148981 */ /* 0x010f22000c1e1b00 */
[----:B------:R-:W1:Y:S01]  /*02d0*/  @!P0 LDC.64 R12, c[0x0][0x380] ;  /* 0x0000e000ff0c8b82 */ /* 0x000e620000000a00 */
[----:B---3--:R-:W-:-:S08]  /*02e0*/  @!P0 DADD R14, RZ, R14 ;  /* 0x00000000ff0e8229 */ /* 0x008fd0000000000e */
[----:B----4-:R-:W-:-:S07]  /*02f0*/  @!P0 DADD R14, R14, R20 ;  /* 0x000000000e0e8229 */ /* 0x010fce0000000014 */
[----:B------:R3:W-:Y:S04]  /*0300*/  @!P0 STG.E.64 desc[UR4][R10.64+0x28], R14 ;  /* 0x0000280e0a008986 */ /* 0x0007e8000c101b04 */
[----:B0-----:R-:W4:Y:S04]  /*0310*/  @!P0 LDG.E.64 R16, desc[UR4][R2.64+0x600] ;  /* 0x0006000402108981 */ /* 0x001f28000c1e1b00 */
[----:B-1----:R-:W5:Y:S01]  /*0320*/  @!P0 LDG.E.64 R20, desc[UR4][R12.64+0x30] ;  /* 0x000030040c148981 */ /* 0x002f62000c1e1b00 */
[----:B------:R-:W0:Y:S01]  /*0330*/  @!P0 LDC.64 R6, c[0x0][0x380] ;  /* 0x0000e000ff068b82 */ /* 0x000e220000000a00 */
[----:B----4-:R-:W-:-:S08]  /*0340*/  @!P0 DADD R16, RZ, R16 ;  /* 0x00000000ff108229 */ /* 0x010fd00000000010 */
[----:B-----5:R-:W-:-:S07]  /*0350*/  @!P0 DADD R16, R16, R20 ;  /* 0x0000000010108229 */ /* 0x020fce0000000014 */
[----:B------:R1:W-:Y:S04]  /*0360*/  @!P0 STG.E.64 desc[UR4][R12.64+0x30], R16 ;  /* 0x000030100c008986 */ /* 0x0003e8000c101b04 */
[----:B--2---:R-:W2:Y:S04]  /*0370*/  @!P0 LDG.E.64 R18, desc[UR4][R2.64+0x700] ;  /* 0x0007000402128981 */ /* 0x004ea8000c1e1b00 */
[----:B0-----:R-:W4:Y:S01]  /*0380*/  @!P0 LDG.E.64 R20, desc[UR4][R6.64+0x38] ;  /* 0x0000380406148981 */ /* 0x001f22000c1e1b00 */
[----:B------:R-:W0:Y:S01]  /*0390*/  @!P0 LDC.64 R8, c[0x0][0x380] ;  /* 0x0000e000ff088b82 */ /* 0x000e220000000a00 */
[----:B--2---:R-:W-:-:S08]  /*03a0*/  @!P0 DADD R18, RZ, R18 ;  /* 0x00000000ff128229 */ /* 0x004fd00000000012 */
[----:B----4-:R-:W-:-:S07]  /*03b0*/  @!P0 DADD R18, R18, R20 ;  /* 0x0000000012128229 */ /* 0x010fce0000000014 */
[----:B------:R2:W-:Y:S04]  /*03c0*/  @!P0 STG.E.64 desc[UR4][R6.64+0x38], R18 ;  /* 0x0000381206008986 */ /* 0x0005e8000c101b04 */
[----:B---3--:R-:W3:Y:S04]  /*03d0*/  @!P0 LDG.E.64 R14, desc[UR4][R2.64+0x800] ;  /* 0x00080004020e8981 */ /* 0x008ee8000c1e1b00 */
[----:B0-----:R-:W4:Y:S01]  /*03e0*/  @!P0 LDG.E.64 R20, desc[UR4][R8.64+0x40] ;  /* 0x0000400408148981 */ /* 0x001f22000c1e1b00 */
[----:B------:R-:W0:Y:S01]  /*03f0*/  @!P0 LDC.64 R10, c[0x0][0x380] ;  /* 0x0000e000ff0a8b82 */ /* 0x000e220000000a00 */
[----:B---3--:R-:W-:-:S08]  /*0400*/  @!P0 DADD R14, RZ, R14 ;  /* 0x00000000ff0e8229 */ /* 0x008fd0000000000e */
[----:B----4-:R-:W-:-:S07]  /*0410*/  @!P0 DADD R14, R14, R20 ;  /* 0x000000000e0e8229 */ /* 0x010fce0000000014 */
[----:B------:R3:W-:Y:S04]  /*0420*/  @!P0 STG.E.64 desc[UR4][R8.64+0x40], R14 ;  /* 0x0000400e08008986 */ /* 0x0007e8000c101b04 */
[----:B-1----:R-:W4:Y:S04]  /*0430*/  @!P0 LDG.E.64 R16, desc[UR4][R2.64+0x900] ;  /* 0x0009000402108981 */ /* 0x002f28000c1e1b00 */
[----:B0-----:R-:W5:Y:S01]  /*0440*/  @!P0 LDG.E.64 R20, desc[UR4][R10.64+0x48] ;  /* 0x000048040a148981 */ /* 0x001f62000c1e1b00 */
        /* <DEDUP_REMOVED lines=132> */
[----:B------:R-:W-:Y:S01]  /*0c90*/  IADD3 R5, PT, PT, R5, 0x1, RZ ;  /* 0x0000000105057810 */ /* 0x000fe20007ffe0ff */
[----:B------:R-:W-:-:S03]  /*0ca0*/  VIADD R4, R4, 0x400 ;  /* 0x0000040004047836 */ /* 0x000fc60000000000 */
[----:B------:R-:W-:Y:S01]  /*0cb0*/  ISETP.NE.AND P1, PT, R5, RZ, PT ;  /* 0x000000ff0500720c */ /* 0x000fe20003f25270 */
[----:B--2---:R-:W-:-:S08]  /*0cc0*/  @!P0 DADD R8, RZ, R8 ;  /* 0x00000000ff088229 */ /* 0x004fd00000000008 */
[----:B----4-:R-:W-:-:S07]  /*0cd0*/  @!P0 DADD R8, R8, R16 ;  /* 0x0000000008088229 */ /* 0x010fce0000000010 */
[----:B------:R3:W-:Y:S01]  /*0ce0*/  @!P0 STG.E.64 desc[UR4][R20.64+0xf8], R8 ;  /* 0x0000f80814008986 */ /* 0x0007e2000c101b04 */
[----:B------:R-:W-:Y:S05]  /*0cf0*/  @P1 BRA `(.L_x_125) ;  /* 0xfffffff000e41947 */ /* 0x000fea000383ffff */
[----:B------:R-:W-:Y:S05]  /*0d00*/  EXIT ;  /* 0x000000000000794d */ /* 0x000fea0003800000 */
.L_x_126:
        /* <DEDUP_REMOVED lines=15> */
.L_x_1379:


//--------------------- .text._Z12gpukernelHNrILi1EEvPdS0_S0_i --------------------------
	.section	.text._Z12gpukernelHNrILi1EEvPdS0_S0_i,"ax",@progbits
	.align	128
        .global         _Z12gpukernelHNrILi1EEvPdS0_S0_i
        .type           _Z12gpukernelHNrILi1EEvPdS0_S0_i,@function
        .size           _Z12gpukernelHNrILi1EEvPdS0_S0_i,(.L_x_1380 - _Z12gpukernelHNrILi1EEvPdS0_S0_i)
        .other          _Z12gpukernelHNrILi1EEvPdS0_S0_i,@"STO_CUDA_ENTRY STV_DEFAULT"
_Z12gpukernelHNrILi1EEvPdS0_S0_i:
.text._Z12gpukernelHNrILi1EEvPdS0_S0_i:
        /* <DEDUP_REMOVED lines=9> */
.L_x_127:
        /* <DEDUP_REMOVED lines=200> */
.L_x_128:
        /* <DEDUP_REMOVED lines=15> */
.L_x_1380:


//--------------------- .text._Z12gpukernelHNcILi2EEvPdS0_S0_i --------------------------
	.section	.text._Z12gpukernelHNcILi2EEvPdS0_S0_i,"ax",@progbits
	.align	128
        .global         _Z12gpukernelHNcILi2EEvPdS0_S0_i
        .type           _Z12gpukernelHNcILi2EEvPdS0_S0_i,@function
        .size           _Z12gpukernelHNcILi2EEvPdS0_S0_i,(.L_x_1381 - _Z12gpukernelHNcILi2EEvPdS0_S0_i)
        .other          _Z12gpukernelHNcILi2EEvPdS0_S0_i,@"STO_CUDA_ENTRY STV_DEFAULT"
_Z12gpukernelHNcILi2EEvPdS0_S0_i:
.text._Z12gpukernelHNcILi2EEvPdS0_S0_i:
[----:B------:R-:W-:Y:S08]  /*0000*/  LDC R1, c[0x0][0x37c] ;  /* 0x0000df00ff017b82 */ /* 0x000ff00000000800 */
[----:B------:R-:W0:Y:S02]  /*0010*/  LDC R8, c[0x0][0x398] ;  /* 0x0000e600ff087b82 */ /* 0x000e240000000800 */
[----:B0-----:R-:W-:-:S13]  /*0020*/  ISETP.GE.AND P0, PT, R8, 0x1, PT ;  /* 0x000000010800780c */ /* 0x001fda0003f06270 */
[----:B------:R-:W-:Y:S05]  /*0030*/  @!P0 EXIT ;  /* 0x000000000000894d */ /* 0x000fea0003800000 */
[----:B------:R-:W0:Y:S01]  /*0040*/  S2R R0, SR_TID.X ;  /* 0x0000000000007919 */ /* 0x000e220000002100 */
[----:B------:R-:W1:Y:S01]  /*0050*/  LDCU.64 UR6, c[0x0][0x380] ;  /* 0x00007000ff0677ac */ /* 0x000e620008000a00 */
[----:B------:R-:W2:Y:S01]  /*0060*/  LDC.64 R2, c[0x0][0x388] ;  /* 0x0000e200ff027b82 */ /* 0x000ea20000000a00 */
[----:B------:R-:W-:Y:S01]  /*0070*/  IADD3 R8, PT, PT, -R8, RZ, RZ ;  /* 0x000000ff08087210 */ /* 0x000fe20007ffe1ff */
[----:B------:R-:W3:Y:S01]  /*0080*/  LDCU.64 UR4, c[0x0][0x358] ;  /* 0x00006b00ff0477ac */ /* 0x000ee20008000a00 */
[C---:B0-----:R-:W-:Y:S02]  /*0090*/  SHF.L.U32 R5, R0.reuse, 0x3, RZ ;  /* 0x0000000300057819 */ /* 0x041fe400000006ff */
[----:B------:R-:W-:Y:S02]  /*00a0*/  SHF.L.U32 R4, R0, 0x5, RZ ;  /* 0x0000000500047819 */ /* 0x000fe400000006ff */
[----:B------:R-:W-:Y:S02]  /*00b0*/  LOP3.LUT R6, R5, 0x8, RZ, 0xc0, !PT ;  /* 0x0000000805067812 */ /* 0x000fe400078ec0ff */
[----:B------:R-:W-:-:S02]  /*00c0*/  LOP3.LUT R5, R4, 0x20, RZ, 0xc0, !PT ;  /* 0x0000002004057812 */ /* 0x000fc400078ec0ff */
[----:B-1----:R-:W-:Y:S02]  /*00d0*/  IADD3 R4, P1, PT, R6, UR6, RZ ;  /* 0x0000000606047c10 */ /* 0x002fe4000ff3e0ff */
[C---:B------:R-:W-:Y:S02]  /*00e0*/  LEA.HI R9, R0.reuse, R5, RZ, 0x1f ;  /* 0x0000000500097211 */ /* 0x040fe400078ff8ff */
[----:B------:R-:W-:Y:S01]  /*00f0*/  ISETP.GT.U32.AND P0, PT, R0, 0x1, PT ;  /* 0x000000010000780c */ /* 0x000fe20003f04070 */
[----:B------:R-:W-:Y:S02]  /*0100*/  IMAD.X R5, RZ, RZ, UR7, P1 ;  /* 0x00000007ff057e24 */ /* 0x000fe400088e06ff */
[----:B---3--:R-:W-:-:S10]  /*0110*/  VIADD R9, R9, 0x200 ;  /* 0x0000020009097836 */ /* 0x008fd40000000000 */
.L_x_163:
[----:B------:R-:W-:Y:S01]  /*0120*/  IADD3 R7, PT, PT, R9, -0x200, RZ ;  /* 0xfffffe0009077810 */ /* 0x000fe20007ffe0ff */
[----:B0--3--:R-:W3:Y:S04]  /*0130*/  @!P0 LDG.E.64 R12, desc[UR4][R4.64] ;  /* 0x00000004040c8981 */ /* 0x009ee8000c1e1b00 */
[----:B--2---:R-:W-:-:S05]  /*0140*/  IMAD.WIDE.U32 R6, R7, 0x8, R2 ;  /* 0x0000000807067825 */ /* 0x004fca00078e0002 */
[----:B----4-:R-:W2:Y:S02]  /*0150*/  @!P0 LDG.E.64 R10, desc[UR4][R6.64] ;  /* 0x00000004060a8981 */ /* 0x010ea4000c1e1b00 */
[----:B--2---:R-:W-:-:S08]  /*0160*/  @!P0 DADD R10, RZ, R10 ;  /* 0x00000000ff0a8229 */ /* 0x004fd0000000000a */
[----:B---3--:R-:W-:-:S07]  /*0170*/  @!P0 DADD R10, R10, R12 ;  /* 0x000000000a0a8229 */ /* 0x008fce000000000c */
[----:B------:R0:W-:Y:S01]  /*0180*/  @!P0 STG.E.64 desc[UR4][R4.64], R10 ;  /* 0x0000000a04008986 */ /* 0x0001e2000c101b04 */
[----:B------:R-:W-:-:S13]  /*0190*/  ISETP.GT.U32.AND P0, PT, R0, 0x1, PT ;  /* 0x000000010000780c */ /* 0x000fda0003f04070 */
[----:B------:R-:W-:Y:S01]  /*01a0*/  @!P0 IADD3 R13, PT, PT, R9, -0x1c0, RZ ;  /* 0xfffffe40090d8810 */ /* 0x000fe20007ffe0ff */
[----:B-1----:R-:W2:Y:S04]  /*01b0*/  @!P0 LDG.E.64 R16, desc[UR4][R4.64+0x10] ;  /* 0x0000100404108981 */ /* 0x002ea8000c1e1b00 */
[----:B------:R-:W-:-:S06]  /*01c0*/  @!P0 IMAD.WIDE.U32 R12, R13, 0x8, R2 ;  /* 0x000000080d0c8825 */ /* 0x000fcc00078e0002 */
[----:B------:R-:W3:Y:S01]  /*01d0*/  @!P0 LDG.E.64 R12, desc[UR4][R12.64] ;  /* 0x000000040c0c8981 */ /* 0x000ee2000c1e1b00 */
[----:B------:R-:W-:Y:S01]  /*01e0*/  @!P0 VIADD R19, R9, 0xfffffe80 ;  /* 0xfffffe8009138836 */ /* 0x000fe20000000000 */
[----:B---3--:R-:W-:-:S08]  /*01f0*/  @!P0 DADD R14, RZ, R12 ;  /* 0x00000000ff0e8229 */ /* 0x008fd0000000000c */
[----:B--2---:R-:W-:Y:S01]  /*0200*/  @!P0 DADD R14, R14, R16 ;  /* 0x000000000e0e8229 */ /* 0x004fe20000000010 */
[----:B------:R-:W-:Y:S02]  /*0210*/  @!P0 IMAD.WIDE.U32 R16, R19, 0x8, R2 ;  /* 0x0000000813108825 */ /* 0x000fe400078e0002 */
[----:B------:R-:W2:Y:S04]  /*0220*/  @!P0 LDG.E.64 R18, desc[UR4][R4.64+0x20] ;  /* 0x0000200404128981 */ /* 0x000ea8000c1e1b00 */
[----:B------:R1:W-:Y:S04]  /*0230*/  @!P0 STG.E.64 desc[UR4][R4.64+0x10], R14 ;  /* 0x0000100e04008986 */ /* 0x0003e8000c101b04 */
[----:B------:R-:W0:Y:S01]  /*0240*/  @!P0 LDG.E.64 R16, desc[UR4][R16.64] ;  /* 0x0000000410108981 */ /* 0x000e22000c1e1b00 */
[----:B------:R-:W-:-:S05]  /*0250*/  @!P0 IADD3 R21, PT, PT, R9, -0x140, RZ ;  /* 0xfffffec009158810 */ /* 0x000fca0007ffe0ff */
[----:B------:R-:W-:Y:S02]  /*0260*/  @!P0 IMAD.WIDE.U32 R12, R21, 0x8, R2 ;  /* 0x00000008150c8825 */ /* 0x000fe400078e0002 */
[----:B------:R-:W3:Y:S01]  /*0270*/  @!P0 LDG.E.64 R20, desc[UR4][R4.64+0x30] ;  /* 0x0000300404148981 */ /* 0x000ee2000c1e1b00 */
[----:B0-----:R-:W-:-:S08]  /*0280*/  @!P0 DADD R10, RZ, R16 ;  /* 0x00000000ff0a8229 */ /* 0x001fd00000000010 */
[----:B--2---:R-:W-:-:S07]  /*0290*/  @!P0 DADD R10, R10, R18 ;  /* 0x000000000a0a8229 */ /* 0x004fce0000000012 */
[----:B------:R0:W-:Y:S04]  /*02a0*/  @!P0 STG.E.64 desc[UR4][R4.64+0x20], R10 ;  /* 0x0000200a04008986 */ /* 0x0001e8000c101b04 */
[----:B------:R-:W2:Y:S01]  /*02b0*/  @!P0 LDG.E.64 R12, desc[UR4][R12.64] ;  /* 0x000000040c0c8981 */ /* 0x000ea2000c1e1b00 */
[----:B-1----:R-:W-:-:S05]  /*02c0*/  @!P0 IADD3 R15, PT, PT, R9, -0x100, RZ ;  /* 0xffffff00090f8810 */ /* 0x002fca0007ffe0ff */
[----:B------:R-:W-:Y:S01]  /*02d0*/  @!P0 IMAD.WIDE.U32 R14, R15, 0x8, R2 ;  /* 0x000000080f0e8825 */ /* 0x000fe200078e0002 */
[----:B--2---:R-:W-:-:S08]  /*02e0*/  @!P0 DADD R18, RZ, R12 ;  /* 0x00000000ff128229 */ /* 0x004fd0000000000c */
[----:B---3--:R-:W-:Y:S01]  /*02f0*/  @!P0 DADD R18, R18, R20 ;  /* 0x0000000012128229 */ /* 0x008fe20000000014 */
[----:B------:R-:W2:Y:S06]  /*0300*/  @!P0 LDG.E.64 R20, desc[UR4][R4.64+0x40] ;  /* 0x0000400404148981 */ /* 0x000eac000c1e1b00 */
[----:B------:R1:W-:Y:S04]  /*0310*/  @!P0 STG.E.64 desc[UR4][R4.64+0x30], R18 ;  /* 0x0000301204008986 */ /* 0x0003e8000c101b04 */
[----:B------:R-:W3:Y:S01]  /*0320*/  @!P0 LDG.E.64 R14, desc[UR4][R14.64] ;  /* 0x000000040e0e8981 */ /* 0x000ee2000c1e1b00 */
[----:B0-----:R-:W-:-:S04]  /*0330*/  @!P0 VIADD R11, R9, 0xffffff40 ;  /* 0xffffff40090b8836 */ /* 0x001fc80000000000 */
[----:B------:R-:W-:Y:S01]  /*0340*/  @!P0 IMAD.WIDE.U32 R10, R11, 0x8, R2 ;  /* 0x000000080b0a8825 */ /* 0x000fe200078e0002 */
[----:B---3--:R-:W-:-:S08]  /*0350*/  @!P0 DADD R16, RZ, R14 ;  /* 0x00000000ff108229 */ /* 0x008fd0000000000e */
[----:B--2---:R-:W-:Y:S01]  /*0360*/  @!P0 DADD R16, R16, R20 ;  /* 0x0000000010108229 */ /* 0x004fe20000000014 */
[----:B------:R-:W2:Y:S06]  /*0370*/  @!P0 LDG.E.64 R20, desc[UR4][R4.64+0x50] ;  /* 0x0000500404148981 */ /* 0x000eac000c1e1b00 */
[----:B------:R0:W-:Y:S04]  /*0380*/  @!P0 STG.E.64 desc[UR4][R4.64+0x40], R16 ;  /* 0x0000401004008986 */ /* 0x0001e8000c101b04 */
[----:B------:R-:W3:Y:S01]  /*0390*/  @!P0 LDG.E.64 R10, desc[UR4][R10.64] ;  /* 0x000000040a0a8981 */ /* 0x000ee2000c1e1b00 */
[----:B-1----:R-:W-:-:S05]  /*03a0*/  @!P0 IADD3 R19, PT, PT, R9, -0x80, RZ ;  /* 0xffffff8009138810 */ /* 0x002fca0007ffe0ff */
[----:B------:R-:W-:Y:S01]  /*03b0*/  @!P0 IMAD.WIDE.U32 R14, R19, 0x8, R2 ;  /* 0x00000008130e8825 */ /* 0x000fe200078e0002 */
[----:B---3--:R-:W-:-:S08]  /*03c0*/  @!P0 DADD R12, RZ, R10 ;  /* 0x00000000ff0c8229 */ /* 0x008fd0000000000a */
[----:B--2---:R-:W-:Y:S01]  /*03d0*/  @!P0 DADD R12, R12, R20 ;  /* 0x000000000c0c8229 */ /* 0x004fe20000000014 */
[----:B------:R-:W2:Y:S06]  /*03e0*/  @!P0 LDG.E.64 R20, desc[UR4][R4.64+0x60] ;  /* 0x0000600404148981 */ /* 0x000eac000c1e1b00 */
[----:B------:R1:W-:Y:S04]  /*03f0*/  @!P0 STG.E.64 desc[UR4][R4.64+0x50], R12 ;  /* 0x0000500c04008986 */ /* 0x0003e8000c101b04 */
[----:B------:R-:W3:Y:S01]  /*0400*/  @!P0 LDG.E.64 R14, desc[UR4][R14.64] ;  /* 0x000000040e0e8981 */ /* 0x000ee2000c1e1b00 */
[----:B0-----:R-:W-:-:S05]  /*0410*/  @!P0 IADD3 R17, PT, PT, R9, -0x40, RZ ;  /* 0xffffffc009118810 */ /* 0x001fca0007ffe0ff */
[----:B------:R-:W-:Y:S01]  /*0420*/  @!P0 IMAD.WIDE.U32 R10, R17, 0x8, R2 ;  /* 0x00000008110a8825 */ /* 0x000fe200078e0002 */
[----:B---3--:R-:W-:-:S08]  /*0430*/  @!P0 DADD R18, RZ, R14 ;  /* 0x00000000ff128229 */ /* 0x008fd0000000000e */
[----:B--2---:R-:W-:Y:S01]  /*0440*/  @!P0 DADD R18, R18, R20 ;  /* 0x0000000012128229 */ /* 0x004fe20000000014 */
[----:B------:R-:W2:Y:S06]  /*0450*/  @!P0 LDG.E.64 R20, desc[UR4][R4.64+0x70] ;  /* 0x0000700404148981 */ /* 0x000eac000c1e1b00 */
[----:B------:R-:W-:Y:S04]  /*0460*/  @!P0 STG.E.64 desc[UR4][R4.64+0x60], R18 ;  /* 0x0000601204008986 */ /* 0x000fe8000c101b04 */
[----:B------:R-:W3:Y:S01]  /*0470*/  @!P0 LDG.E.64 R10, desc[UR4][R10.64] ;  /* 0x000000040a0a8981 */ /* 0x000ee2000c1e1b00 */
[----:B-1----:R-:W-:Y:S01]  /*0480*/  @!P0 IMAD.WIDE.U32 R12, R9, 0x8, R2 ;  /* 0x00000008090c8825 */ /* 0x002fe200078e0002 */
[----:B---3--:R-:W-:-:S08]  /*0490*/  @!P0 DADD R16, RZ, R10 ;  /* 0x00000000ff108229 */ /* 0x008fd0000000000a */
[----:B--2---:R-:W-:Y:S01]  /*04a0*/  @!P0 DADD R16, R16, R20 ;  /* 0x0000000010108229 */ /* 0x004fe20000000014 */
[----:B------:R-:W2:Y:S06]  /*04b0*/  @!P0 LDG.E.64 R20, desc[UR4][R4.64+0x80] ;  /* 0x0000800404148981 */ /* 0x000eac000c1e1b00 */
[----:B------:R0:W-:Y:S04]  /*04c0*/  @!P0 STG.E.64 desc[UR4][R4.64+0x70], R16 ;  /* 0x0000701004008986 */ /* 0x0001e8000c101b04 */
[----:B------:R-:W3:Y:S01]  /*04d0*/  @!P0 LDG.E.64 R12, desc[UR4][R12.64] ;  /* 0x000000040c0c8981 */ /* 0x000ee2000c1e1b00 */
[----:B------:R-:W-:-:S04]  /*04e0*/  @!P0 VIADD R23, R9, 0x40 ;  /* 0x0000004009178836 */ /* 0x000fc80000000000 */
[----:B------:R-:W-:Y:S01]  /*04f0*/  @!P0 IMAD.WIDE.U32 R10, R23, 0x8, R2 ;  /* 0x00000008170a8825 */ /* 0x000fe200078e0002 */
[----:B---3--:R-:W-:-:S08]  /*0500*/  @!P0 DADD R14, RZ, R12 ;  /* 0x00000000ff0e8229 */ /* 0x008fd0000000000c */
[----:B--2---:R-:W-:Y:S01]  /*0510*/  @!P0 DADD R14, R14, R20 ;  /* 0x000000000e0e8229 */ /* 0x004fe20000000014 */
[----:B------:R-:W2:Y:S06]  /*0520*/  @!P0 LDG.E.64 R20, desc[UR4][R4.64+0x90] ;  /* 0x0000900404148981 */ /* 0x000eac000c1e1b00 */
[----:B------:R1:W-:Y:S04]  /*0530*/  @!P0 STG.E.64 desc[UR4][R4.64+0x80], R14 ;  /* 0x0000800e04008986 */ /* 0x0003e8000c101b04 */
[----:B------:R-:W3:Y:S01]  /*0540*/  @!P0 LDG.E.64 R10, desc[UR4][R10.64] ;  /* 0x000000040a0a8981 */ /* 0x000ee2000c1e1b00 */
[----:B0-----:R-:W-:-:S05]  /*0550*/  @!P0 IADD3 R17, PT, PT, R9, 0x80, RZ ;  /* 0x0000008009118810 */ /* 0x001fca0007ffe0ff */
[----:B------:R-:W-:Y:S01]  /*0560*/  @!P0 IMAD.WIDE.U32 R12, R17, 0x8, R2 ;  /* 0x00000008110c8825 */ /* 0x000fe200078e0002 */
[----:B---3--:R-:W-:-:S08]  /*0570*/  @!P0 DADD R18, RZ, R10 ;  /* 0x00000000ff128229 */ /* 0x008fd0000000000a */
[----:B--2---:R-:W-:Y:S01]  /*0580*/  @!P0 DADD R18, R18, R20 ;  /* 0x0000000012128229 */ /* 0x004fe20000000014 */
[----:B------:R-:W2:Y:S06]  /*0590*/  @!P0 LDG.E.64 R20, desc[UR4][R4.64+0xa0] ;  /* 0x0000a00404148981 */ /* 0x000eac000c1e1b00 */
[----:B------:R0:W-:Y:S04]  /*05a0*/  @!P0 STG.E.64 desc[UR4][R4.64+0x90], R18 ;  /* 0x0000901204008986 */ /* 0x0001e8000c101b04 */
[----:B------:R-:W3:Y:S01]  /*05b0*/  @!P0 LDG.E.64 R12, desc[UR4][R12.64] ;  /* 0x000000040c0c8981 */ /* 0x000ee2000c1e1b00 */
[----:B-1----:R-:W-:-:S05]  /*05c0*/  @!P0 IADD3 R15, PT, PT, R9, 0xc0, RZ ;  /* 0x000000c0090f8810 */ /* 0x002fca0007ffe0ff */
[----:B------:R-:W-:Y:S01]  /*05d0*/  @!P0 IMAD.WIDE.U32 R10, R15, 0x8, R2 ;  /* 0x000000080f0a8825 */ /* 0x000fe200078e0002 */
[----:B---3--:R-:W-:-:S08]  /*05e0*/  @!P0 DADD R16, RZ, R12 ;  /* 0x00000000ff108229 */ /* 0x008fd0000000000c */
[----:B--2---:R-:W-:Y:S01]  /*05f0*/  @!P0 DADD R16, R16, R20 ;  /* 0x0000000010108229 */ /* 0x004fe20000000014 */
        /* <DEDUP_REMOVED lines=24> */
[----:B------:R-:W-:Y:S01]  /*0780*/  VIADD R8, R8, 0x1 ;  /* 0x0000000108087836 */ /* 0x000fe20000000000 */
[----:B------:R-:W-:Y:S04]  /*0790*/  BSSY.RECONVERGENT B0, `(.L_x_129) ;  /* 0x000000d000007945 */ /* 0x000fe80003800200 */
[----:B------:R-:W-:Y:S01]  /*07a0*/  ISETP.NE.AND P1, PT, R8, RZ, PT ;  /* 0x000000ff0800720c */ /* 0x000fe20003f25270 */
[----:B---3--:R-:W-:-:S08]  /*07b0*/  @!P0 DADD R14, RZ, R12 ;  /* 0x00000000ff0e8229 */ /* 0x008fd0000000000c */
[----:B--2---:R-:W-:-:S07]  /*07c0*/  @!P0 DADD R14, R14, R20 ;  /* 0x000000000e0e8229 */ /* 0x004fce0000000014 */
[----:B------:R1:W-:Y:S01]  /*07d0*/  @!P0 STG.E.64 desc[UR4][R4.64+0xe0], R14 ;  /* 0x0000e00e04008986 */ /* 0x0003e2000c101b04 */
[----:B------:R-:W-:Y:S05]  /*07e0*/  @P0 BRA `(.L_x_130) ;  /* 0x00000000001c0947 */ /* 0x000fea0003800000 */
[----:B------:R-:W-:Y:S01]  /*07f0*/  IADD3 R11, PT, PT, R9, 0x1c0, RZ ;  /* 0x000001c0090b7810 */ /* 0x000fe20007ffe0ff */
[----:B-1----:R-:W2:Y:S04]  /*0800*/  LDG.E.64 R14, desc[UR4][R4.64+0xf0] ;  /* 0x0000f004040e7981 */ /* 0x002ea8000c1e1b00 */
[----:B------:R-:W-:-:S06]  /*0810*/  IMAD.WIDE.U32 R10, R11, 0x8, R2 ;  /* 0x000000080b0a7825 */ /* 0x000fcc00078e0002 */
[----:B------:R-:W3:Y:S02]  /*0820*/  LDG.E.64 R10, desc[UR4][R10.64] ;  /* 0x000000040a0a7981 */ /* 0x000ee4000c1e1b00 */
[----:B---3--:R-:W-:-:S08]  /*0830*/  DADD R12, RZ, R10 ;  /* 0x00000000ff0c7229 */ /* 0x008fd0000000000a */
[----:B--2---:R-:W-:-:S07]  /*0840*/  DADD R12, R12, R14 ;  /* 0x000000000c0c7229 */ /* 0x004fce000000000e */
[----:B------:R0:W-:Y:S04]  /*0850*/  STG.E.64 desc[UR4][R4.64+0xf0], R12 ;  /* 0x0000f00c04007986 */ /* 0x0001e8000c101b04 */
.L_x_130:
[----:B------:R-:W-:Y:S05]  /*0860*/  BSYNC.RECONVERGENT B0 ;  /* 0x0000000000007941 */ /* 0x000fea0003800200 */
.L_x_129:
[----:B------:R-:W-:Y:S04]  /*0870*/  BSSY.RECONVERGENT B0, `(.L_x_131) ;  /* 0x0000007000007945 */ /* 0x000fe80003800200 */
[----:B------:R-:W-:Y:S05]  /*0880*/  @P0 BRA `(.L_x_132) ;  /* 0x0000000000140947 */ /* 0x000fea0003800000 */
[----:B------:R-:W2:Y:S04]  /*0890*/  LDG.E.64 R10, desc[UR4][R6.64+0x80] ;  /* 0x00008004060a7981 */ /* 0x000ea8000c1e1b00 */
[----:B0-----:R-:W3:Y:S01]  /*08a0*/  LDG.E.64 R12, desc[UR4][R4.64] ;  /* 0x00000004040c7981 */ /* 0x001ee2000c1e1b00 */
[----:B--2---:R-:W-:-:S08]  /*08b0*/  DADD R10, RZ, R10 ;  /* 0x00000000ff0a7229 */ /* 0x004fd0000000000a */
[----:B---3--:R-:W-:-:S07]  /*08c0*/  DADD R10, R10, R12 ;  /* 0x000000000a0a7229 */ /* 0x008fce000000000c */
[----:B------:R2:W-:Y:S04]  /*08d0*/  STG.E.64 desc[UR4][R4.64], R10 ;  /* 0x0000000a04007986 */ /* 0x0005e8000c101b04 */
.L_x_132:
[----:B------:R-:W-:Y:S05]  /*08e0*/  BSYNC.RECONVERGENT B0 ;  /* 0x0000000000007941 */ /* 0x000fea0003800200 */
.L_x_131:
[----:B------:R-:W-:Y:S04]  /*08f0*/  BSSY.RECONVERGENT B0, `(.L_x_133) ;  /* 0x0000007000007945 */ /* 0x000fe80003800200 */
[----:B------:R-:W-:Y:S05]  /*0900*/  @P0 BRA `(.L_x_134) ;  /* 0x0000000000140947 */ /* 0x000fea0003800000 */
[----:B--2---:R-:W2:Y:S04]  /*0910*/  LDG.E.64 R10, desc[UR4][R6.64+0x280] ;  /* 0x00028004060a7981 */ /* 0x004ea8000c1e1b00 */
[----:B0-----:R-:W3:Y:S01]  /*0920*/  LDG.E.64 R12, desc[UR4][R4.64+0x10] ;  /* 0x00001004040c7981 */ /* 0x001ee2000c1e1b00 */
[----:B--2---:R-:W-:-:S08]  /*0930*/  DADD R10, RZ, R10 ;  /* 0x00000000ff0a7229 */ /* 0x004fd0000000000a */
[----:B---3--:R-:W-:-:S07]  /*0940*/  DADD R10, R10, R12 ;  /* 0x000000000a0a7229 */ /* 0x008fce000000000c */
[----:B------:R3:W-:Y:S04]  /*0950*/  STG.E.64 desc[UR4][R4.64+0x10], R10 ;  /* 0x0000100a04007986 */ /* 0x0007e8000c101b04 */
.L_x_134:
[----:B------:R-:W-:Y:S05]  /*0960*/  BSYNC.RECONVERGENT B0 ;  /* 0x0000000000007941 */ /* 0x000fea0003800200 */
.L_x_133:
[----:B------:R-:W-:Y:S04]  /*0970*/  BSSY.RECONVERGENT B0, `(.L_x_135) ;  /* 0x0000007000007945 */ /* 0x000fe80003800200 */
[----:B------:R-:W-:Y:S05]  /*0980*/  @P0 BRA `(.L_x_136) ;  /* 0x0000000000140947 */ /* 0x000fea0003800000 */
[----:B--23--:R-:W2:Y:S04]  /*0990*/  LDG.E.64 R10, desc[UR4][R6.64+0x480] ;  /* 0x00048004060a7981 */ /* 0x00cea8000c1e1b00 */
[----:B0-----:R-:W3:Y:S01]  /*09a0*/  LDG.E.64 R12, desc[UR4][R4.64+0x20] ;  /* 0x00002004040c7981 */ /* 0x001ee2000c1e1b00 */
[----:B--2---:R-:W-:-:S08]  /*09b0*/  DADD R10, RZ, R10 ;  /* 0x00000000ff0a7229 */ /* 0x004fd0000000000a */
[----:B---3--:R-:W-:-:S07]  /*09c0*/  DADD R10, R10, R12 ;  /* 0x000000000a0a7229 */ /* 0x008fce000000000c */
[----:B------:R4:W-:Y:S04]  /*09d0*/  STG.E.64 desc[UR4][R4.64+0x20], R10 ;  /* 0x0000200a04007986 */ /* 0x0009e8000c101b04 */
.L_x_136:
[----:B------:R-:W-:Y:S05]  /*09e0*/  BSYNC.RECONVERGENT B0 ;  /* 0x0000000000007941 */ /* 0x000fea0003800200 */
.L_x_135:
[----:B------:R-:W-:Y:S04]  /*09f0*/  BSSY.RECONVERGENT B0, `(.L_x_137) ;  /* 0x0000007000007945 */ /* 0x000fe80003800200 */
[----:B------:R-:W-:Y:S05]  /*0a00*/  @P0 BRA `(.L_x_138) ;  /* 0x0000000000140947 */ /* 0x000fea0003800000 */
[----:B--234-:R-:W2:Y:S04]  /*0a10*/  LDG.E.64 R10, desc[UR4][R6.64+0x680] ;  /* 0x00068004060a7981 */ /* 0x01cea8000c1e1b00 */
[----:B0-----:R-:W3:Y:S01]  /*0a20*/  LDG.E.64 R12, desc[UR4][R4.64+0x30] ;  /* 0x00003004040c7981 */ /* 0x001ee2000c1e1b00 */
[----:B--2---:R-:W-:-:S08]  /*0a30*/  DADD R10, RZ, R10 ;  /* 0x00000000ff0a7229 */ /* 0x004fd0000000000a */
[----:B---3--:R-:W-:-:S07]  /*0a40*/  DADD R10, R10, R12 ;  /* 0x000000000a0a7229 */ /* 0x008fce000000000c */
[----:B------:R0:W-:Y:S04]  /*0a50*/  STG.E.64 desc[UR4][R4.64+0x30], R10 ;  /* 0x0000300a04007986 */ /* 0x0001e8000c101b04 */
.L_x_138:
[----:B------:R-:W-:Y:S05]  /*0a60*/  BSYNC.RECONVERGENT B0 ;  /* 0x0000000000007941 */ /* 0x000fea0003800200 */
.L_x_137:
[----:B------:R-:W-:Y:S04]  /*0a70*/  BSSY.RECONVERGENT B0, `(.L_x_139) ;  /* 0x0000007000007945 */ /* 0x000fe80003800200 */
[----:B------:R-:W-:Y:S05]  /*0a80*/  @P0 BRA `(.L_x_140) ;  /* 0x0000000000140947 */ /* 0x000fea0003800000 */
[----:B0-234-:R-:W2:Y:S04]  /*0a90*/  LDG.E.64 R10, desc[UR4][R6.64+0x880] ;  /* 0x00088004060a7981 */ /* 0x01dea8000c1e1b00 */
[----:B------:R-:W3:Y:S01]  /*0aa0*/  LDG.E.64 R12, desc[UR4][R4.64+0x40] ;  /* 0x00004004040c7981 */ /* 0x000ee2000c1e1b00 */
[----:B--2---:R-:W-:-:S08]  /*0ab0*/  DADD R10, RZ, R10 ;  /* 0x00000000ff0a7229 */ /* 0x004fd0000000000a */
[----:B---3--:R-:W-:-:S07]  /*0ac0*/  DADD R10, R10, R12 ;  /* 0x000000000a0a7229 */ /* 0x008fce000000000c */
[----:B------:R0:W-:Y:S04]  /*0ad0*/  STG.E.64 desc[UR4][R4.64+0x40], R10 ;  /* 0x0000400a04007986 */ /* 0x0001e8000c101b04 */
.L_x_140:
[----:B------:R-:W-:Y:S05]  /*0ae0*/  BSYNC.RECONVERGENT B0 ;  /* 0x0000000000007941 */ /* 0x000fea0003800200 */
.L_x_139:
[----:B------:R-:W-:Y:S04]  /*0af0*/  BSSY.RECONVERGENT B0, `(.L_x_141) ;  /* 0x0000007000007945 */ /* 0x000fe80003800200 */
[----:B------:R-:W-:Y:S05]  /*0b00*/  @P0 BRA `(.L_x_142) ;  /* 0x0000000000140947 */ /* 0x000fea0003800000 */
[----:B0-234-:R-:W2:Y:S04]  /*0b10*/  LDG.E.64 R10, desc[UR4][R6.64+0xa80] ;  /* 0x000a8004060a7981 */ /* 0x01dea8000c1e1b00 */
[----:B------:R-:W3:Y:S01]  /*0b20*/  LDG.E.64 R12, desc[UR4][R4.64+0x50] ;  /* 0x00005004040c7981 */ /* 0x000ee2000c1e1b00 */
[----:B--2---:R-:W-:-:S08]  /*0b30*/  DADD R10, RZ, R10 ;  /* 0x00000000ff0a7229 */ /* 0x004fd0000000000a */
[----:B---3--:R-:W-:-:S07]  /*0b40*/  DADD R10, R10, R12 ;  /* 0x000000000a0a7229 */ /* 0x008fce000000000c */
[----:B------:R0:W-:Y:S04]  /*0b50*/  STG.E.64 desc[UR4][R4.64+0x50], R10 ;  /* 0x0000500a04007986 */ /* 0x0001e8000c101b04 */
.L_x_142:
[----:B------:R-:W-:Y:S05]  /*0b60*/  BSYNC.RECONVERGENT B0 ;  /* 0x0000000000007941 */ /* 0x000fea0003800200 */
.L_x_141:
[----:B------:R-:W-:Y:S04]  /*0b70*/  BSSY.RECONVERGENT B0, `(.L_x_143) ;  /* 0x0000007000007945 */ /* 0x000fe80003800200 */
[----:B------:R-:W-:Y:S05]  /*0b80*/  @P0 BRA `(.L_x_144) ;  /* 0x0000000000140947 */ /* 0x000fea0003800000 */
[----:B0-234-:R-:W2:Y:S04]  /*0b90*/  LDG.E.64 R10, desc[UR4][R6.64+0xc80] ;  /* 0x000c8004060a7981 */ /* 0x01dea8000c1e1b00 */
[----:B------:R-:W3:Y:S01]  /*0ba0*/  LDG.E.64 R12, desc[UR4][R4.64+0x60] ;  /* 0x00006004040c7981 */ /* 0x000ee2000c1e1b00 */
[----:B--2---:R-:W-:-:S08]  /*0bb0*/  DADD R10, RZ, R10 ;  /* 0x00000000ff0a7229 */ /* 0x004fd0000000000a */
[----:B---3--:R-:W-:-:S07]  /*0bc0*/  DADD R10, R10, R12 ;  /* 0x000000000a0a7229 */ /* 0x008fce000000000c */
[----:B------:R0:W-:Y:S04]  /*0bd0*/  STG.E.64 desc[UR4][R4.64+0x60], R10 ;  /* 0x0000600a04007986 */ /* 0x0001e8000c101b04 */
.L_x_144:
[----:B------:R-:W-:Y:S05]  /*0be0*/  BSYNC.RECONVERGENT B0 ;  /* 0x0000000000007941 */ /* 0x000fea0003800200 */
.L_x_143:
[----:B------:R-:W-:Y:S04]  /*0bf0*/  BSSY.RECONVERGENT B0, `(.L_x_145) ;  /* 0x0000007000007945 */ /* 0x000fe80003800200 */
[----:B------:R-:W-:Y:S05]  /*0c00*/  @P0 BRA `(.L_x_146) ;  /* 0x0000000000140947 */ /* 0x000fea0003800000 */
[----:B0-234-:R-:W2:Y:S04]  /*0c10*/  LDG.E.64 R10, desc[UR4][R6.64+0xe80] ;  /* 0x000e8004060a7981 */ /* 0x01dea8000c1e1b00 */
[----:B------:R-:W3:Y:S01]  /*0c20*/  LDG.E.64 R12, desc[UR4][R4.64+0x70] ;  /* 0x00007004040c7981 */ /* 0x000ee2000c1e1b00 */
[----:B--2---:R-:W-:-:S08]  /*0c30*/  DADD R10, RZ, R10 ;  /* 0x00000000ff0a7229 */ /* 0x004fd0000000000a */
[----:B---3--:R-:W-:-:S07]  /*0c40*/  DADD R10, R10, R12 ;  /* 0x000000000a0a7229 */ /* 0x008fce000000000c */
[----:B------:R0:W-:Y:S04]  /*0c50*/  STG.E.64 desc[UR4][R4.64+0x70], R10 ;  /* 0x0000700a04007986 */ /* 0x0001e8000c101b04 */
.L_x_146:
[----:B------:R-:W-:Y:S05]  /*0c60*/  BSYNC.RECONVERGENT B0 ;  /* 0x0000000000007941 */ /* 0x000fea0003800200 */
.L_x_145:
[----:B------:R-:W-:Y:S04]  /*0c70*/  BSSY.RECONVERGENT B0, `(.L_x_147) ;  /* 0x0000007000007945 */ /* 0x000fe80003800200 */
[----:B------:R-:W-:Y:S05]  /*0c80*/  @P0 BRA `(.L_x_148) ;  /* 0x0000000000140947 */ /* 0x000fea0003800000 */
[----:B0-234-:R-:W2:Y:S04]  /*0c90*/  LDG.E.64 R10, desc[UR4][R6.64+0x1080] ;  /* 0x00108004060a7981 */ /* 0x01dea8000c1e1b00 */
[----:B------:R-:W3:Y:S01]  /*0ca0*/  LDG.E.64 R12, desc[UR4][R4.64+0x80] ;  /* 0x00008004040c7981 */ /* 0x000ee2000c1e1b00 */
[----:B--2---:R-:W-:-:S08]  /*0cb0*/  DADD R10, RZ, R10 ;  /* 0x00000000ff0a7229 */ /* 0x004fd0000000000a */
[----:B---3--:R-:W-:-:S07]  /*0cc0*/  DADD R10, R10, R12 ;  /* 0x000000000a0a7229 */ /* 0x008fce000000000c */
[----:B------:R0:W-:Y:S04]  /*0cd0*/  STG.E.64 desc[UR4][R4.64+0x80], R10 ;  /* 0x0000800a04007986 */ /* 0x0001e8000c101b04 */
.L_x_148:
[----:B------:R-:W-:Y:S05]  /*0ce0*/  BSYNC.RECONVERGENT B0 ;  /* 0x0000000000007941 */ /* 0x000fea0003800200 */
.L_x_147:
[----:B------:R-:W-:Y:S04]  /*0cf0*/  BSSY.RECONVERGENT B0, `(.L_x_149) ;  /* 0x0000007000007945 */ /* 0x000fe80003800200 */
[----:B------:R-:W-:Y:S05]  /*0d00*/  @P0 BRA `(.L_x_150) ;  /* 0x0000000000140947 */ /* 0x000fea0003800000 */
[----:B0-234-:R-:W2:Y:S04]  /*0d10*/  LDG.E.64 R10, desc[UR4][R6.64+0x1280] ;  /* 0x00128004060a7981 */ /* 0x01dea8000c1e1b00 */
[----:B------:R-:W3:Y:S01]  /*0d20*/  LDG.E.64 R12, desc[UR4][R4.64+0x90] ;  /* 0x00009004040c7981 */ /* 0x000ee2000c1e1b00 */
[----:B--2---:R-:W-:-:S08]  /*0d30*/  DADD R10, RZ, R10 ;  /* 0x00000000ff0a7229 */ /* 0x004fd0000000000a */
[----:B---3--:R-:W-:-:S07]  /*0d40*/  DADD R10, R10, R12 ;  /* 0x000000000a0a7229 */ /* 0x008fce000000000c */
[----:B------:R0:W-:Y:S04]  /*0d50*/  STG.E.64 desc[UR4][R4.64+0x90], R10 ;  /* 0x0000900a04007986 */ /* 0x0001e8000c101b04 */
.L_x_150:
[----:B------:R-:W-:Y:S05]  /*0d60*/  BSYNC.RECONVERGENT B0 ;  /* 0x0000000000007941 */ /* 0x000fea0003800200 */
.L_x_149:
[----:B------:R-:W-:Y:S04]  /*0d70*/  BSSY.RECONVERGENT B0, `(.L_x_151) ;  /* 0x0000007000007945 */ /* 0x000fe80003800200 */
[----:B------:R-:W-:Y:S05]  /*0d80*/  @P0 BRA `(.L_x_152) ;  /* 0x0000000000140947 */ /* 0x000fea0003800000 */
[----:B0-234-:R-:W2:Y:S04]  /*0d90*/  LDG.E.64 R10, desc[UR4][R6.64+0x1480] ;  /* 0x00148004060a7981 */ /* 0x01dea8000c1e1b00 */
[----:B------:R-:W3:Y:S01]  /*0da0*/  LDG.E.64 R12, desc[UR4][R4.64+0xa0] ;  /* 0x0000a004040c7981 */ /* 0x000ee2000c1e1b00 */
[----:B--2---:R-:W-:-:S08]  /*0db0*/  DADD R10, RZ, R10 ;  /* 0x00000000ff0a7229 */ /* 0x004fd0000000000a */
[----:B---3--:R-:W-:-:S07]  /*0dc0*/  DADD R10, R10, R12 ;  /* 0x000000000a0a7229 */ /* 0x008fce000000000c */
[----:B------:R0:W-:Y:S04]  /*0dd0*/  STG.E.64 desc[UR4][R4.64+0xa0], R10 ;  /* 0x0000a00a04007986 */ /* 0x0001e8000c101b04 */
.L_x_152:
[----:B------:R-:W-:Y:S05]  /*0de0*/  BSYNC.RECONVERGENT B0 ;  /* 0x0000000000007941 */ /* 0x000fea0003800200 */
.L_x_151:
[----:B------:R-:W-:Y:S04]  /*0df0*/  BSSY.RECONVERGENT B0, `(.L_x_153) ;  /* 0x0000007000007945 */ /* 0x000fe80003800200 */
[----:B------:R-:W-:Y:S05]  /*0e00*/  @P0 BRA `(.L_x_154) ;  /* 0x0000000000140947 */ /* 0x000fea0003800000 */
[----:B0-234-:R-:W2:Y:S04]  /*0e10*/  LDG.E.64 R10, desc[UR4][R6.64+0x1680] ;  /* 0x00168004060a7981 */ /* 0x01dea8000c1e1b00 */
[----:B------:R-:W3:Y:S01]  /*0e20*/  LDG.E.64 R12, desc[UR4][R4.64+0xb0] ;  /* 0x0000b004040c7981 */ /* 0x000ee2000c1e1b00 */
[----:B--2---:R-:W-:-:S08]  /*0e30*/  DADD R10, RZ, R10 ;  /* 0x00000000ff0a7229 */ /* 0x004fd0000000000a */
[----:B---3--:R-:W-:-:S07]  /*0e40*/  DADD R10, R10, R12 ;  /* 0x000000000a0a7229 */ /* 0x008fce000000000c */
[----:B------:R0:W-:Y:S04]  /*0e50*/  STG.E.64 desc[UR4][R4.64+0xb0], R10 ;  /* 0x0000b00a04007986 */ /* 0x0001e8000c101b04 */
.L_x_154:
[----:B------:R-:W-:Y:S05]  /*0e60*/  BSYNC.RECONVERGENT B0 ;  /* 0x0000000000007941 */ /* 0x000fea0003800200 */
.L_x_153:
[----:B------:R-:W-:Y:S04]  /*0e70*/  BSSY.RECONVERGENT B0, `(.L_x_155) ;  /* 0x0000007000007945 */ /* 0x000fe80003800200 */
[----:B------:R-:W-:Y:S05]  /*0e80*/  @P0 BRA `(.L_x_156) ;  /* 0x0000000000140947 */ /* 0x000fea0003800000 */
[----:B0-234-:R-:W2:Y:S04]  /*0e90*/  LDG.E.64 R10, desc[UR4][R6.64+0x1880] ;  /* 0x00188004060a7981 */ /* 0x01dea8000c1e1b00 */
[----:B------:R-:W3:Y:S01]  /*0ea0*/  LDG.E.64 R12, desc[UR4][R4.64+0xc0] ;  /* 0x0000c004040c7981 */ /* 0x000ee2000c1e1b00 */
[----:B--2---:R-:W-:-:S08]  /*0eb0*/  DADD R10, RZ, R10 ;  /* 0x00000000ff0a7229 */ /* 0x004fd0000000000a */
[----:B---3--:R-:W-:-:S07]  /*0ec0*/  DADD R10, R10, R12 ;  /* 0x000000000a0a7229 */ /* 0x008fce000000000c */
[----:B------:R0:W-:Y:S04]  /*0ed0*/  STG.E.64 desc[UR4][R4.64+0xc0], R10 ;  /* 0x0000c00a04007986 */ /* 0x0001e8000c101b04 */
.L_x_156:
[----:B------:R-:W-:Y:S05]  /*0ee0*/  BSYNC.RECONVERGENT B0 ;  /* 0x0000000000007941 */ /* 0x000fea0003800200 */
.L_x_155:
[----:B------:R-:W-:Y:S04]  /*0ef0*/  BSSY.RECONVERGENT B0, `(.L_x_157) ;  /* 0x0000007000007945 */ /* 0x000fe80003800200 */
[----:B------:R-:W-:Y:S05]  /*0f00*/  @P0 BRA `(.L_x_158) ;  /* 0x0000000000140947 */ /* 0x000fea0003800000 */
[----:B0-234-:R-:W2:Y:S04]  /*0f10*/  LDG.E.64 R10, desc[UR4][R6.64+0x1a80] ;  /* 0x001a8004060a7981 */ /* 0x01dea8000c1e1b00 */
[----:B------:R-:W3:Y:S01]  /*0f20*/  LDG.E.64 R12, desc[UR4][R4.64+0xd0] ;  /* 0x0000d004040c7981 */ /* 0x000ee2000c1e1b00 */
[----:B--2---:R-:W-:-:S08]  /*0f30*/  DADD R10, RZ, R10 ;  /* 0x00000000ff0a7229 */ /* 0x004fd0000000000a */
[----:B---3--:R-:W-:-:S07]  /*0f40*/  DADD R10, R10, R12 ;  /* 0x000000000a0a7229 */ /* 0x008fce000000000c */
[----:B------:R0:W-:Y:S04]  /*0f50*/  STG.E.64 desc[UR4][R4.64+0xd0], R10 ;  /* 0x0000d00a04007986 */ /* 0x0001e8000c101b04 */
.L_x_158:
[----:B------:R-:W-:Y:S05]  /*0f60*/  BSYNC.RECONVERGENT B0 ;  /* 0x0000000000007941 */ /* 0x000fea0003800200 */
.L_x_157:
[----:B------:R-:W-:Y:S04]  /*0f70*/  BSSY.RECONVERGENT B0, `(.L_x_159) ;  /* 0x0000007000007945 */ /* 0x000fe80003800200 */
[----:B------:R-:W-:Y:S05]  /*0f80*/  @P0 BRA `(.L_x_160) ;  /* 0x0000000000140947 */ /* 0x000fea0003800000 */
[----:B0-234-:R-:W2:Y:S04]  /*0f90*/  LDG.E.64 R10, desc[UR4][R6.64+0x1c80] ;  /* 0x001c8004060a7981 */ /* 0x01dea8000c1e1b00 */
[----:B------:R-:W3:Y:S01]  /*0fa0*/  LDG.E.64 R12, desc[UR4][R4.64+0xe0] ;  /* 0x0000e004040c7981 */ /* 0x000ee2000c1e1b00 */
[----:B--2---:R-:W-:-:S08]  /*0fb0*/  DADD R10, RZ, R10 ;  /* 0x00000000ff0a7229 */ /* 0x004fd0000000000a */
[----:B---3--:R-:W-:-:S07]  /*0fc0*/  DADD R10, R10, R12 ;  /* 0x000000000a0a7229 */ /* 0x008fce000000000c */
[----:B------:R0:W-:Y:S04]  /*0fd0*/  STG.E.64 desc[UR4][R4.64+0xe0], R10 ;  /* 0x0000e00a04007986 */ /* 0x0001e8000c101b04 */
.L_x_160:
[----:B------:R-:W-:Y:S05]  /*0fe0*/  BSYNC.RECONVERGENT B0 ;  /* 0x0000000000007941 */ /* 0x000fea0003800200 */
.L_x_159:
[----:B------:R-:W-:Y:S04]  /*0ff0*/  BSSY.RECONVERGENT B0, `(.L_x_161) ;  /* 0x0000007000007945 */ /* 0x000fe80003800200 */
[----:B------:R-:W-:Y:S05]  /*1000*/  @P0 BRA `(.L_x_162) ;  /* 0x0000000000140947 */ /* 0x000fea0003800000 */
[----:B------:R-:W2:Y:S04]  /*1010*/  LDG.E.64 R6, desc[UR4][R6.64+0x1e80] ;  /* 0x001e800406067981 */ /* 0x000ea8000c1e1b00 */
[----:B0-----:R-:W5:Y:S01]  /*1020*/  LDG.E.64 R12, desc[UR4][R4.64+0xf0] ;  /* 0x0000f004040c7981 */ /* 0x001f62000c1e1b00 */
[----:B--234-:R-:W-:-:S08]  /*1030*/  DADD R10, RZ, R6 ;  /* 0x00000000ff0a7229 */ /* 0x01cfd00000000006 */
[----:B-----5:R-:W-:-:S07]  /*1040*/  DADD R10, R10, R12 ;  /* 0x000000000a0a7229 */ /* 0x020fce000000000c */
[----:B------:R0:W-:Y:S04]  /*1050*/  STG.E.64 desc[UR4][R4.64+0xf0], R10 ;  /* 0x0000f00a04007986 */ /* 0x0001e8000c101b04 */
.L_x_162:
[----:B------:R-:W-:Y:S05]  /*1060*/  BSYNC.RECONVERGENT B0 ;  /* 0x0000000000007941 */ /* 0x000fea0003800200 */
.L_x_161:
[----:B------:R-:W-:Y:S01]  /*1070*/  IADD3 R9, PT, PT, R9, 0x400, RZ ;  /* 0x0000040009097810 */ /* 0x000fe20007ffe0ff */
[----:B------:R-:W-:Y:S06]  /*1080*/  @P1 BRA `(.L_x_163) ;  /* 0xfffffff000241947 */ /* 0x000fec000383ffff */
[----:B------:R-:W-:Y:S05]  /*1090*/  EXIT ;  /* 0x000000000000794d */ /* 0x000fea0003800000 */
.L_x_164:
        /* <DEDUP_REMOVED lines=14> */
.L_x_1381:


//--------------------- .text._Z12gpukernelHNrILi2EEvPdS0_S0_i --------------------------
	.section	.text._Z12gpukernelHNrILi2EEvPdS0_S0_i,"ax",@progbits
	.align	128
        .global         _Z12gpukernelHNrILi2EEvPdS0_S0_i
        .type           _Z12gpukernelHNrILi2EEvPdS0_S0_i,@function
        .size           _Z12gpukernelHNrILi2EEvPdS0_S0_i,(.L_x_1382 - _Z12gpukernelHNrILi2EEvPdS0_S0_i)
        .other          _Z12gpukernelHNrILi2EEvPdS0_S0_i,@"STO_CUDA_ENTRY STV_DEFAULT"
_Z12gpukernelHNrILi2EEvPdS0_S0_i:
.text._Z12gpukernelHNrILi2EEvPdS0_S0_i:
[----:B------:R-:W-:Y:S08]  /*0000*/  LDC R1, c[0x0][0x37c] ;  /* 0x0000df00ff017b82 */ /* 0x000ff00000000800 */
[----:B------:R-:W0:Y:S02]  /*0010*/  LDC R0, c[0x0][0x398] ;  /* 0x0000e600ff007b82 */ /* 0x000e240000000800 */
[----:B0-----:R-:W-:-:S13]  /*0020*/  ISETP.GE.AND P0, PT, R0, 0x1, PT ;  /* 0x000000010000780c */ /* 0x001fda0003f06270 */
[----:B------:R-:W-:Y:S05]  /*0030*/  @!P0 EXIT ;  /* 0x000000000000894d */ /* 0x000fea0003800000 */
[----:B------:R-:W0:Y:S01]  /*0040*/  S2R R9, SR_TID.X ;  /* 0x0000000000097919 */ /* 0x000e220000002100 */
[----:B------:R-:W1:Y:S01]  /*0050*/  LDCU.64 UR6, c[0x0][0x388] ;  /* 0x00007100ff0677ac */ /* 0x000e620008000a00 */
[----:B------:R-:W2:Y:S01]  /*0060*/  LDC.64 R4, c[0x0][0x380] ;  /* 0x0000e000ff047b82 */ /* 0x000ea20000000a00 */
[----:B------:R-:W-:Y:S02]  /*0070*/  IMAD.MOV.U32 R3, RZ, RZ, RZ ;  /* 0x000000ffff037224 */ /* 0x000fe400078e00ff */
[----:B------:R-:W-:Y:S01]  /*0080*/  IMAD.MOV R0, RZ, RZ, -R0 ;  /* 0x000000ffff007224 */ /* 0x000fe200078e0a00 */
[----:B------:R-:W3:Y:S01]  /*0090*/  LDCU.64 UR4, c[0x0][0x358] ;  /* 0x00006b00ff0477ac */ /* 0x000ee20008000a00 */
[C---:B0-----:R-:W-:Y:S01]  /*00a0*/  IMAD.SHL.U32 R2, R9.reuse, 0x4, RZ ;  /* 0x0000000409027824 */ /* 0x041fe200078e00ff */
[C---:B------:R-:W-:Y:S02]  /*00b0*/  LOP3.LUT R7, R9.reuse, 0x1, RZ, 0xc0, !PT ;  /* 0x0000000109077812 */ /* 0x040fe400078ec0ff */
[----:B------:R-:W-:-:S02]  /*00c0*/  ISETP.GT.U32.AND P0, PT, R9, 0x1, PT ;  /* 0x000000010900780c */ /* 0x000fc40003f04070 */
[----:B------:R-:W-:Y:S02]  /*00d0*/  LOP3.LUT R2, R2, 0xff8, RZ, 0xc0, !PT ;  /* 0x00000ff802027812 */ /* 0x000fe400078ec0ff */
[----:B------:R-:W-:-:S03]  /*00e0*/  ISETP.GT.U32.AND P1, PT, R9, 0x1, PT ;  /* 0x000000010900780c */ /* 0x000fc60003f24070 */
[----:B------:R-:W-:-:S03]  /*00f0*/  IMAD.WIDE.U32 R2, R7, 0x100, R2 ;  /* 0x0000010007027825 */ /* 0x000fc600078e0002 */
[----:B-1----:R-:W-:-:S04]  /*0100*/  IADD3 R6, P2, PT, R2, UR6, RZ ;  /* 0x0000000602067c10 */ /* 0x002fc8000ff5e0ff */
[----:B------:R-:W-:-:S04]  /*0110*/  IADD3 R6, P3, PT, R6, 0x1000, RZ ;  /* 0x0000100006067810 */ /* 0x000fc80007f7e0ff */
[----:B------:R-:W-:Y:S01]  /*0120*/  IADD3.X R7, PT, PT, RZ, UR7, R3, P3, P2 ;  /* 0x00000007ff077c10 */ /* 0x000fe20009fe4403 */
[----:B--23--:R-:W-:-:S08]  /*0130*/  IMAD.WIDE.U32 R2, R9, 0x8, R4 ;  /* 0x0000000809027825 */ /* 0x00cfd000078e0004 */
.L_x_195:
[----:B------:R-:W-:Y:S01]  /*0140*/  IMAD.MOV.U32 R4, RZ, RZ, R6 ;  /* 0x000000ffff047224 */ /* 0x000fe200078e0006 */
[----:B------:R-:W2:Y:S01]  /*0150*/  @!P0 LDG.E.64 R10, desc[UR4][R2.64] ;  /* 0x00000004020a8981 */ /* 0x000ea2000c1e1b00 */
[----:B------:R-:W-:-:S05]  /*0160*/  IMAD.MOV.U32 R5, RZ, RZ, R7 ;  /* 0x000000ffff057224 */ /* 0x000fca00078e0007 */
[----:B------:R-:W3:Y:S04]  /*0170*/  @!P0 LDG.E.64 R6, desc[UR4][R4.64+-0x1000] ;  /* 0xfff0000404068981 */ /* 0x000ee8000c1e1b00 */
[----:B------:R-:W4:Y:S01]  /*0180*/  @!P0 LDG.E.64 R8, desc[UR4][R4.64+-0xf80] ;  /* 0xfff0800404088981 */ /* 0x000f22000c1e1b00 */
[----:B------:R-:W-:Y:S01]  /*0190*/  VIADD R0, R0, 0x1 ;  /* 0x0000000100007836 */ /* 0x000fe20000000000 */
[----:B------:R-:W-:Y:S04]  /*01a0*/  BSSY.RECONVERGENT B0, `(.L_x_165) ;  /* 0x000000f000007945 */ /* 0x000fe80003800200 */
[----:B------:R-:W-:Y:S01]  /*01b0*/  ISETP.NE.AND P3, PT, R0, RZ, PT ;  /* 0x000000ff0000720c */ /* 0x000fe20003f65270 */
[----:B---3--:R-:W-:-:S08]  /*01c0*/  @!P0 DADD R6, RZ, R6 ;  /* 0x00000000ff068229 */ /* 0x008fd00000000006 */
[----:B----4-:R-:W-:-:S08]  /*01d0*/  @!P0 DADD R6, R8, R6 ;  /* 0x0000000008068229 */ /* 0x010fd00000000006 */
[----:B--2---:R-:W-:-:S07]  /*01e0*/  @!P0 DADD R6, R10, R6 ;  /* 0x000000000a068229 */ /* 0x004fce0000000006 */
[----:B------:R0:W-:Y:S01]  /*01f0*/  @!P0 STG.E.64 desc[UR4][R2.64], R6 ;  /* 0x0000000602008986 */ /* 0x0001e2000c101b04 */
[----:B------:R-:W-:-:S13]  /*0200*/  PLOP3.LUT P0, PT, P1, PT, PT, 0x80, 0x8 ;  /* 0x000000000008781c */ /* 0x000fda0000f0f070 */
[----:B0-----:R-:W-:Y:S05]  /*0210*/  @P0 BRA `(.L_x_166) ;  /* 0x00000000001c0947 */ /* 0x001fea0003800000 */
[----:B------:R-:W2:Y:S04]  /*0220*/  LDG.E.64 R6, desc[UR4][R4.64+-0xe00] ;  /* 0xfff2000404067981 */ /* 0x000ea8000c1e1b00 */
[----:B------:R-:W3:Y:S04]  /*0230*/  LDG.E.64 R8, desc[UR4][R4.64+-0xd80] ;  /* 0xfff2800404087981 */ /* 0x000ee8000c1e1b00 */
[----:B------:R-:W4:Y:S01]  /*0240*/  LDG.E.64 R10, desc[UR4][R2.64+0x10] ;  /* 0x00001004020a7981 */ /* 0x000f22000c1e1b00 */
[----:B--2---:R-:W-:-:S08]  /*0250*/  DADD R6, RZ, R6 ;  /* 0x00000000ff067229 */ /* 0x004fd00000000006 */
[----:B---3--:R-:W-:-:S08]  /*0260*/  DADD R6, R8, R6 ;  /* 0x0000000008067229 */ /* 0x008fd00000000006 */
[----:B----4-:R-:W-:-:S07]  /*0270*/  DADD R6, R10, R6 ;  /* 0x000000000a067229 */ /* 0x010fce0000000006 */
[----:B------:R0:W-:Y:S04]  /*0280*/  STG.E.64 desc[UR4][R2.64+0x10], R6 ;  /* 0x0000100602007986 */ /* 0x0001e8000c101b04 */
.L_x_166:
[----:B------:R-:W-:Y:S05]  /*0290*/  BSYNC.RECONVERGENT B0 ;  /* 0x0000000000007941 */ /* 0x000fea0003800200 */
.L_x_165:
[----:B------:R-:W-:Y:S04]  /*02a0*/  BSSY.RECONVERGENT B0, `(.L_x_167) ;  /* 0x0000009000007945 */ /* 0x000fe80003800200 */
[----:B------:R-:W-:Y:S05]  /*02b0*/  @P0 BRA `(.L_x_168) ;  /* 0x00000000001c0947 */ /* 0x000fea0003800000 */
[----:B0-----:R-:W2:Y:S04]  /*02c0*/  LDG.E.64 R6, desc[UR4][R4.64+-0xc00] ;  /* 0xfff4000404067981 */ /* 0x001ea8000c1e1b00 */
[----:B------:R-:W3:Y:S04]  /*02d0*/  LDG.E.64 R8, desc[UR4][R4.64+-0xb80] ;  /* 0xfff4800404087981 */ /* 0x000ee8000c1e1b00 */
[----:B------:R-:W4:Y:S01]  /*02e0*/  LDG.E.64 R10, desc[UR4][R2.64+0x20] ;  /* 0x00002004020a7981 */ /* 0x000f22000c1e1b00 */
[----:B--2---:R-:W-:-:S08]  /*02f0*/  DADD R6, RZ, R6 ;  /* 0x00000000ff067229 */ /* 0x004fd00000000006 */
[----:B---3--:R-:W-:-:S08]  /*0300*/  DADD R6, R8, R6 ;  /* 0x0000000008067229 */ /* 0x008fd00000000006 */
[----:B----4-:R-:W-:-:S07]  /*0310*/  DADD R6, R10, R6 ;  /* 0x000000000a067229 */ /* 0x010fce0000000006 */
[----:B------:R1:W-:Y:S04]  /*0320*/  STG.E.64 desc[UR4][R2.64+0x20], R6 ;  /* 0x0000200602007986 */ /* 0x0003e8000c101b04 */
.L_x_168:
[----:B------:R-:W-:Y:S05]  /*0330*/  BSYNC.RECONVERGENT B0 ;  /* 0x0000000000007941 */ /* 0x000fea0003800200 */
.L_x_167:
[----:B------:R-:W-:Y:S04]  /*0340*/  BSSY.RECONVERGENT B0, `(.L_x_169) ;  /* 0x0000009000007945 */ /* 0x000fe80003800200 */
[----:B------:R-:W-:Y:S05]  /*0350*/  @P0 BRA `(.L_x_170) ;  /* 0x00000000001c0947 */ /* 0x000fea0003800000 */
[----:B01----:R-:W2:Y:S04]  /*0360*/  LDG.E.64 R6, desc[UR4][R4.64+-0xa00] ;  /* 0xfff6000404067981 */ /* 0x003ea8000c1e1b00 */
[----:B------:R-:W3:Y:S04]  /*0370*/  LDG.E.64 R8, desc[UR4][R4.64+-0x980] ;  /* 0xfff6800404087981 */ /* 0x000ee8000c1e1b00 */
[----:B------:R-:W4:Y:S01]  /*0380*/  LDG.E.64 R10, desc[UR4][R2.64+0x30] ;  /* 0x00003004020a7981 */ /* 0x000f22000c1e1b00 */
[----:B--2---:R-:W-:-:S08]  /*0390*/  DADD R6, RZ, R6 ;  /* 0x00000000ff067229 */ /* 0x004fd00000000006 */
[----:B---3--:R-:W-:-:S08]  /*03a0*/  DADD R6, R8, R6 ;  /* 0x0000000008067229 */ /* 0x008fd00000000006 */
[----:B----4-:R-:W-:-:S07]  /*03b0*/  DADD R6, R10, R6 ;  /* 0x000000000a067229 */ /* 0x010fce0000000006 */
[----:B------:R2:W-:Y:S04]  /*03c0*/  STG.E.64 desc[UR4][R2.64+0x30], R6 ;  /* 0x0000300602007986 */ /* 0x0005e8000c101b04 */
.L_x_170:
[----:B------:R-:W-:Y:S05]  /*03d0*/  BSYNC.RECONVERGENT B0 ;  /* 0x0000000000007941 */ /* 0x000fea0003800200 */
.L_x_169:
[----:B------:R-:W-:Y:S04]  /*03e0*/  BSSY.RECONVERGENT B0, `(.L_x_171) ;  /* 0x0000009000007945 */ /* 0x000fe80003800200 */
[----:B------:R-:W-:Y:S05]  /*03f0*/  @P0 BRA `(.L_x_172) ;  /* 0x00000000001c0947 */ /* 0x000fea0003800000 */
[----:B012---:R-:W2:Y:S04]  /*0400*/  LDG.E.64 R6, desc[UR4][R4.64+-0x800] ;  /* 0xfff8000404067981 */ /* 0x007ea8000c1e1b00 */
[----:B------:R-:W3:Y:S04]  /*0410*/  LDG.E.64 R8, desc[UR4][R4.64+-0x780] ;  /* 0xfff8800404087981 */ /* 0x000ee8000c1e1b00 */
[----:B------:R-:W4:Y:S01]  /*0420*/  LDG.E.64 R10, desc[UR4][R2.64+0x40] ;  /* 0x00004004020a7981 */ /* 0x000f22000c1e1b00 */
[----:B--2---:R-:W-:-:S08]  /*0430*/  DADD R6, RZ, R6 ;  /* 0x00000000ff067229 */ /* 0x004fd00000000006 */
[----:B---3--:R-:W-:-:S08]  /*0440*/  DADD R6, R8, R6 ;  /* 0x0000000008067229 */ /* 0x008fd00000000006 */
[----:B----4-:R-:W-:-:S07]  /*0450*/  DADD R6, R10, R6 ;  /* 0x000000000a067229 */ /* 0x010fce0000000006 */
[----:B------:R3:W-:Y:S04]  /*0460*/  STG.E.64 desc[UR4][R2.64+0x40], R6 ;  /* 0x0000400602007986 */ /* 0x0007e8000c101b04 */
.L_x_172:
[----:B------:R-:W-:Y:S05]  /*0470*/  BSYNC.RECONVERGENT B0 ;  /* 0x0000000000007941 */ /* 0x000fea0003800200 */
.L_x_171:
[----:B------:R-:W-:Y:S04]  /*0480*/  BSSY.RECONVERGENT B0, `(.L_x_173) ;  /* 0x0000009000007945 */ /* 0x000fe80003800200 */
[----:B------:R-:W-:Y:S05]  /*0490*/  @P0 BRA `(.L_x_174) ;  /* 0x00000000001c0947 */ /* 0x000fea0003800000 */
[----:B0123--:R-:W2:Y:S04]  /*04a0*/  LDG.E.64 R6, desc[UR4][R4.64+-0x600] ;  /* 0xfffa000404067981 */ /* 0x00fea8000c1e1b00 */
[----:B------:R-:W3:Y:S04]  /*04b0*/  LDG.E.64 R8, desc[UR4][R4.64+-0x580] ;  /* 0xfffa800404087981 */ /* 0x000ee8000c1e1b00 */
[----:B------:R-:W4:Y:S01]  /*04c0*/  LDG.E.64 R10, desc[UR4][R2.64+0x50] ;  /* 0x00005004020a7981 */ /* 0x000f22000c1e1b00 */
[----:B--2---:R-:W-:-:S08]  /*04d0*/  DADD R6, RZ, R6 ;  /* 0x00000000ff067229 */ /* 0x004fd00000000006 */
[----:B---3--:R-:W-:-:S08]  /*04e0*/  DADD R6, R8, R6 ;  /* 0x0000000008067229 */ /* 0x008fd00000000006 */
[----:B----4-:R-:W-:-:S07]  /*04f0*/  DADD R6, R10, R6 ;  /* 0x000000000a067229 */ /* 0x010fce0000000006 */
[----:B------:R4:W-:Y:S04]  /*0500*/  STG.E.64 desc[UR4][R2.64+0x50], R6 ;  /* 0x0000500602007986 */ /* 0x0009e8000c101b04 */
.L_x_174:
[----:B------:R-:W-:Y:S05]  /*0510*/  BSYNC.RECONVERGENT B0 ;  /* 0x0000000000007941 */ /* 0x000fea0003800200 */
.L_x_173:
[----:B------:R-:W-:Y:S04]  /*0520*/  BSSY.RECONVERGENT B0, `(.L_x_175) ;  /* 0x0000009000007945 */ /* 0x000fe80003800200 */
[----:B------:R-:W-:Y:S05]  /*0530*/  @P0 BRA `(.L_x_176) ;  /* 0x00000000001c0947 */ /* 0x000fea0003800000 */
[----:B01234-:R-:W2:Y:S04]  /*0540*/  LDG.E.64 R6, desc[UR4][R4.64+-0x400] ;  /* 0xfffc000404067981 */ /* 0x01fea8000c1e1b00 */
[----:B------:R-:W3:Y:S04]  /*0550*/  LDG.E.64 R8, desc[UR4][R4.64+-0x380] ;  /* 0xfffc800404087981 */ /* 0x000ee8000c1e1b00 */
[----:B------:R-:W4:Y:S01]  /*0560*/  LDG.E.64 R10, desc[UR4][R2.64+0x60] ;  /* 0x00006004020a7981 */ /* 0x000f22000c1e1b00 */
[----:B--2---:R-:W-:-:S08]  /*0570*/  DADD R6, RZ, R6 ;  /* 0x00000000ff067229 */ /* 0x004fd00000000006 */
[----:B---3--:R-:W-:-:S08]  /*0580*/  DADD R6, R8, R6 ;  /* 0x0000000008067229 */ /* 0x008fd00000000006 */
[----:B----4-:R-:W-:-:S07]  /*0590*/  DADD R6, R10, R6 ;  /* 0x000000000a067229 */ /* 0x010fce0000000006 */
[----:B------:R0:W-:Y:S04]  /*05a0*/  STG.E.64 desc[UR4][R2.64+0x60], R6 ;  /* 0x0000600602007986 */ /* 0x0001e8000c101b04 */
.L_x_176:
[----:B------:R-:W-:Y:S05]  /*05b0*/  BSYNC.RECONVERGENT B0 ;  /* 0x0000000000007941 */ /* 0x000fea0003800200 */
.L_x_175:
        /* <DEDUP_REMOVED lines=9> */
.L_x_178:
[----:B------:R-:W-:Y:S05]  /*0650*/  BSYNC.RECONVERGENT B0 ;  /* 0x0000000000007941 */ /* 0x000fea0003800200 */
.L_x_177:
        /* <DEDUP_REMOVED lines=9> */
.L_x_180:
[----:B------:R-:W-:Y:S05]  /*06f0*/  BSYNC.RECONVERGENT B0 ;  /* 0x0000000000007941 */ /* 0x000fea0003800200 */
.L_x_179:
        /* <DEDUP_REMOVED lines=9> */
.L_x_182:
[----:B------:R-:W-:Y:S05]  /*0790*/  BSYNC.RECONVERGENT B0 ;  /* 0x0000000000007941 */ /* 0x000fea0003800200 */
.L_x_181:
        /* <DEDUP_REMOVED lines=9> */
.L_x_184:
[----:B------:R-:W-:Y:S05]  /*0830*/  BSYNC.RECONVERGENT B0 ;  /* 0x0000000000007941 */ /* 0x000fea0003800200 */
.L_x_183:
        /* <DEDUP_REMOVED lines=9> */
.L_x_186:
[----:B------:R-:W-:Y:S05]  /*08d0*/  BSYNC.RECONVERGENT B0 ;  /* 0x0000000000007941 */ /* 0x000fea0003800200 */
.L_x_185:
        /* <DEDUP_REMOVED lines=9> */
.L_x_188:
[----:B------:R-:W-:Y:S05]  /*0970*/  BSYNC.RECONVERGENT B0 ;  /* 0x0000000000007941 */ /* 0x000fea0003800200 */
.L_x_187:
        /* <DEDUP_REMOVED lines=9> */
.L_x_190:
[----:B------:R-:W-:Y:S05]  /*0a10*/  BSYNC.RECONVERGENT B0 ;  /* 0x0000000000007941 */ /* 0x000fea0003800200 */
.L_x_189:
        /* <DEDUP_REMOVED lines=9> */
.L_x_192:
[----:B------:R-:W-:Y:S05]  /*0ab0*/  BSYNC.RECONVERGENT B0 ;  /* 0x0000000000007941 */ /* 0x000fea0003800200 */
.L_x_191:
        /* <DEDUP_REMOVED lines=9> */
.L_x_194:
[----:B------:R-:W-:Y:S05]  /*0b50*/  BSYNC.RECONVERGENT B0 ;  /* 0x0000000000007941 */ /* 0x000fea0003800200 */
.L_x_193:
[----:B01234-:R-:W-:-:S05]  /*0b60*/  IADD3 R6, P2, PT, R4, 0x2000, RZ ;  /* 0x0000200004067810 */ /* 0x01ffca0007f5e0ff */
[----:B------:R-:W-:Y:S01]  /*0b70*/  IMAD.X R7, RZ, RZ, R5, P2 ;  /* 0x000000ffff077224 */ /* 0x000fe200010e0605 */
[----:B------:R-:W-:Y:S07]  /*0b80*/  @P3 BRA `(.L_x_195) ;  /* 0xfffffff4006c3947 */ /* 0x000fee000383ffff */
[----:B------:R-:W-:Y:S05]  /*0b90*/  EXIT ;  /* 0x000000000000794d */ /* 0x000fea0003800000 */
.L_x_196:
        /* <DEDUP_REMOVED lines=14> */
.L_x_1382:


//--------------------- .text._Z12gpukernelHNcILi4EEvPdS0_S0_i --------------------------
	.section	.text._Z12gpukernelHNcILi4EEvPdS0_S0_i,"ax",@progbits
	.align	128
        .global         _Z12gpukernelHNcILi4EEvPdS0_S0_i
        .type           _Z12gpukernelHNcILi4EEvPdS0_S0_i,@function
        .size           _Z12gpukernelHNcILi4EEvPdS0_S0_i,(.L_x_1383 - _Z12gpukernelHNcILi4EEvPdS0_S0_i)
        .other          _Z12gpukernelHNcILi4EEvPdS0_S0_i,@"STO_CUDA_ENTRY STV_DEFAULT"
_Z12gpukernelHNcILi4EEvPdS0_S0_i:
.text._Z12gpukernelHNcILi4EEvPdS0_S0_i:
[----:B------:R-:W-:Y:S08]  /*0000*/  LDC R1, c[0x0][0x37c] ;  /* 0x0000df00ff017b82 */ /* 0x000ff00000000800 */
[----:B------:R-:W0:Y:S02]  /*0010*/  LDC R8, c[0x0][0x398] ;  /* 0x0000e600ff087b82 */ /* 0x000e240000000800 */
[----:B0-----:R-:W-:-:S13]  /*0020*/  ISETP.GE.AND P0, PT, R8, 0x1, PT ;  /* 0x000000010800780c */ /* 0x001fda0003f06270 */
[----:B------:R-:W-:Y:S05]  /*0030*/  @!P0 EXIT ;  /* 0x000000000000894d */ /* 0x000fea0003800000 */
[----:B------:R-:W0:Y:S01]  /*0040*/  S2R R0, SR_TID.X ;  /* 0x0000000000007919 */ /* 0x000e220000002100 */
[----:B------:R-:W1:Y:S01]  /*0050*/  LDCU.64 UR6, c[0x0][0x380] ;  /* 0x00007000ff0677ac */ /* 0x000e620008000a00 */
[----:B------:R-:W2:Y:S01]  /*0060*/  LDC.64 R2, c[0x0][0x388] ;  /* 0x0000e200ff027b82 */ /* 0x000ea20000000a00 */
[----:B------:R-:W-:Y:S01]  /*0070*/  IMAD.MOV R8, RZ, RZ, -R8 ;  /* 0x000000ffff087224 */ /* 0x000fe200078e0a08 */
[----:B------:R-:W3:Y:S01]  /*0080*/  LDCU.64 UR4, c[0x0][0x358] ;  /* 0x00006b00ff0477ac */ /* 0x000ee20008000a00 */
[C---:B0-----:R-:W-:Y:S01]  /*0090*/  IMAD.SHL.U32 R5, R0.reuse, 0x8, RZ ;  /* 0x0000000800057824 */ /* 0x041fe200078e00ff */
[C---:B------:R-:W-:Y:S01]  /*00a0*/  ISETP.GT.U32.AND P0, PT, R0.reuse, 0x3, PT ;  /* 0x000000030000780c */ /* 0x040fe20003f04070 */
[----:B------:R-:W-:-:S03]  /*00b0*/  IMAD.SHL.U32 R4, R0, 0x20, RZ ;  /* 0x0000002000047824 */ /* 0x000fc600078e00ff */
[----:B------:R-:W-:Y:S02]  /*00c0*/  LOP3.LUT R6, R5, 0x18, RZ, 0xc0, !PT ;  /* 0x0000001805067812 */ /* 0x000fe400078ec0ff */
[----:B------:R-:W-:Y:S02]  /*00d0*/  LOP3.LUT R5, R4, 0x60, RZ, 0xc0, !PT ;  /* 0x0000006004057812 */ /* 0x000fe400078ec0ff */
[----:B-1----:R-:W-:Y:S02]  /*00e0*/  IADD3 R4, P1, PT, R6, UR6, RZ ;  /* 0x0000000606047c10 */ /* 0x002fe4000ff3e0ff */
[----:B------:R-:W-:Y:S02]  /*00f0*/  LEA.HI R9, R0, R5, RZ, 0x1e ;  /* 0x0000000500097211 */ /* 0x000fe400078ff0ff */
[----:B------:R-:W-:Y:S02]  /*0100*/  IADD3.X R5, PT, PT, RZ, UR7, RZ, P1, !PT ;  /* 0x00000007ff057c10 */ /* 0x000fe40008ffe4ff */
[----:B---3--:R-:W-:-:S07]  /*0110*/  LOP3.LUT R9, R9, 0x200, RZ, 0xfc, !PT ;  /* 0x0000020009097812 */ /* 0x008fce00078efcff */
.L_x_247:
[----:B------:R-:W-:Y:S01]  /*0120*/  IADD3 R7, PT, PT, R9, -0x200, RZ ;  /* 0xfffffe0009077810 */ /* 0x000fe20007ffe0ff */
[----:B-1-3--:R-:W3:Y:S04]  /*0130*/  @!P0 LDG.E.64 R12, desc[UR4][R4.64] ;  /* 0x00000004040c8981 */ /* 0x00aee8000c1e1b00 */
[----:B--2---:R-:W-:-:S05]  /*0140*/  IMAD.WIDE.U32 R6, R7, 0x8, R2 ;  /* 0x0000000807067825 */ /* 0x004fca00078e0002 */
[----:B----4-:R-:W2:Y:S02]  /*0150*/  @!P0 LDG.E.64 R10, desc[UR4][R6.64] ;  /* 0x00000004060a8981 */ /* 0x010ea4000c1e1b00 */
[----:B--2---:R-:W-:-:S08]  /*0160*/  @!P0 DADD R10, RZ, R10 ;  /* 0x00000000ff0a8229 */ /* 0x004fd0000000000a */
[----:B---3--:R-:W-:-:S07]  /*0170*/  @!P0 DADD R10, R10, R12 ;  /* 0x000000000a0a8229 */ /* 0x008fce000000000c */
[----:B0-----:R0:W-:Y:S01]  /*0180*/  @!P0 STG.E.64 desc[UR4][R4.64], R10 ;  /* 0x0000000a04008986 */ /* 0x0011e2000c101b04 */
[----:B------:R-:W-:-:S13]  /*0190*/  ISETP.GT.U32.AND P0, PT, R0, 0x3, PT ;  /* 0x000000030000780c */ /* 0x000fda0003f04070 */
[----:B------:R-:W2:Y:S04]  /*01a0*/  @!P0 LDG.E.64 R12, desc[UR4][R6.64+0x400] ;  /* 0x00040004060c8981 */ /* 0x000ea8000c1e1b00 */
[----:B------:R-:W3:Y:S01]  /*01b0*/  @!P0 LDG.E.64 R14, desc[UR4][R4.64+0x20] ;  /* 0x00002004040e8981 */ /* 0x000ee2000c1e1b00 */
[----:B------:R-:W-:-:S03]  /*01c0*/  @!P0 VIADD R17, R9, 0xffffff00 ;  /* 0xffffff0009118836 */ /* 0x000fc60000000000 */
[----:B------:R-:W4:Y:S01]  /*01d0*/  @!P0 LDG.E.64 R20, desc[UR4][R4.64+0x60] ;  /* 0x0000600404148981 */ /* 0x000f22000c1e1b00 */
[----:B--2---:R-:W-:-:S08]  /*01e0*/  @!P0 DADD R12, RZ, R12 ;  /* 0x00000000ff0c8229 */ /* 0x004fd0000000000c */
[----:B---3--:R-:W-:Y:S01]  /*01f0*/  @!P0 DADD R12, R12, R14 ;  /* 0x000000000c0c8229 */ /* 0x008fe2000000000e */
[----:B------:R-:W-:Y:S02]  /*0200*/  @!P0 IMAD.WIDE.U32 R14, R17, 0x8, R2 ;  /* 0x00000008110e8825 */ /* 0x000fe400078e0002 */
[----:B------:R-:W2:Y:S04]  /*0210*/  @!P0 LDG.E.64 R16, desc[UR4][R4.64+0x40] ;  /* 0x0000400404108981 */ /* 0x000ea8000c1e1b00 */
[----:B------:R1:W-:Y:S04]  /*0220*/  @!P0 STG.E.64 desc[UR4][R4.64+0x20], R12 ;  /* 0x0000200c04008986 */ /* 0x0003e8000c101b04 */
[----:B------:R-:W0:Y:S01]  /*0230*/  @!P0 LDG.E.64 R14, desc[UR4][R14.64] ;  /* 0x000000040e0e8981 */ /* 0x000e22000c1e1b00 */
[----:B------:R-:W-:Y:S01]  /*0240*/  @!P0 IADD3 R19, PT, PT, R9, -0x80, RZ ;  /* 0xffffff8009138810 */ /* 0x000fe20007ffe0ff */
[----:B0-----:R-:W-:-:S08]  /*0250*/  @!P0 DADD R10, RZ, R14 ;  /* 0x00000000ff0a8229 */ /* 0x001fd0000000000e */
[----:B--2---:R-:W-:Y:S01]  /*0260*/  @!P0 DADD R10, R10, R16 ;  /* 0x000000000a0a8229 */ /* 0x004fe20000000010 */
[----:B------:R-:W-:-:S06]  /*0270*/  @!P0 IMAD.WIDE.U32 R16, R19, 0x8, R2 ;  /* 0x0000000813108825 */ /* 0x000fcc00078e0002 */
[----:B------:R0:W-:Y:S04]  /*0280*/  @!P0 STG.E.64 desc[UR4][R4.64+0x40], R10 ;  /* 0x0000400a04008986 */ /* 0x0001e8000c101b04 */
[----:B------:R-:W2:Y:S01]  /*0290*/  @!P0 LDG.E.64 R16, desc[UR4][R16.64] ;  /* 0x0000000410108981 */ /* 0x000ea2000c1e1b00 */
[----:B-1----:R-:W-:Y:S01]  /*02a0*/  @!P0 IMAD.WIDE.U32 R12, R9, 0x8, R2 ;  /* 0x00000008090c8825 */ /* 0x002fe200078e0002 */
[----:B--2---:R-:W-:-:S08]  /*02b0*/  @!P0 DADD R18, RZ, R16 ;  /* 0x00000000ff128229 */ /* 0x004fd00000000010 */
[----:B----4-:R-:W-:Y:S01]  /*02c0*/  @!P0 DADD R18, R18, R20 ;  /* 0x0000000012128229 */ /* 0x010fe20000000014 */
[----:B------:R-:W2:Y:S06]  /*02d0*/  @!P0 LDG.E.64 R20, desc[UR4][R4.64+0x80] ;  /* 0x0000800404148981 */ /* 0x000eac000c1e1b00 */
[----:B------:R1:W-:Y:S04]  /*02e0*/  @!P0 STG.E.64 desc[UR4][R4.64+0x60], R18 ;  /* 0x0000601204008986 */ /* 0x0003e8000c101b04 */
[----:B------:R-:W3:Y:S01]  /*02f0*/  @!P0 LDG.E.64 R12, desc[UR4][R12.64] ;  /* 0x000000040c0c8981 */ /* 0x000ee2000c1e1b00 */
[----:B------:R-:W-:-:S04]  /*0300*/  @!P0 VIADD R23, R9, 0x80 ;  /* 0x0000008009178836 */ /* 0x000fc80000000000 */
[----:B0-----:R-:W-:Y:S01]  /*0310*/  @!P0 IMAD.WIDE.U32 R10, R23, 0x8, R2 ;  /* 0x00000008170a8825 */ /* 0x001fe200078e0002 */
        /* <DEDUP_REMOVED lines=20> */
[----:B0-----:R-:W2:Y:S04]  /*0460*/  LDG.E.64 R14, desc[UR4][R4.64+0xe0] ;  /* 0x0000e004040e7981 */ /* 0x001ea8000c1e1b00 */
[----:B------:R-:W-:-:S06]  /*0470*/  IMAD.WIDE.U32 R10, R11, 0x8, R2 ;  /* 0x000000080b0a7825 */ /* 0x000fcc00078e0002 */
[----:B------:R-:W3:Y:S02]  /*0480*/  LDG.E.64 R10, desc[UR4][R10.64] ;  /* 0x000000040a0a7981 */ /* 0x000ee4000c1e1b00 */
[----:B---3--:R-:W-:-:S08]  /*0490*/  DADD R12, RZ, R10 ;  /* 0x00000000ff0c7229 */ /* 0x008fd0000000000a */
[----:B--2---:R-:W-:-:S07]  /*04a0*/  DADD R12, R12, R14 ;  /* 0x000000000c0c7229 */ /* 0x004fce000000000e */
[----:B------:R1:W-:Y:S04]  /*04b0*/  STG.E.64 desc[UR4][R4.64+0xe0], R12 ;  /* 0x0000e00c04007986 */ /* 0x0003e8000c101b04 */
.L_x_198:
[----:B------:R-:W-:Y:S05]  /*04c0*/  BSYNC.RECONVERGENT B0 ;  /* 0x0000000000007941 */ /* 0x000fea0003800200 */
.L_x_197:
[----:B------:R-:W-:Y:S04]  /*04d0*/  BSSY.RECONVERGENT B0, `(.L_x_199) ;  /* 0x0000007000007945 */ /* 0x000fe80003800200 */
[----:B------:R-:W-:Y:S05]  /*04e0*/  @P0 BRA `(.L_x_200) ;  /* 0x0000000000140947 */ /* 0x000fea0003800000 */
[----:B------:R-:W2:Y:S04]  /*04f0*/  LDG.E.64 R10, desc[UR4][R6.64+0x40] ;  /* 0x00004004060a7981 */ /* 0x000ea8000c1e1b00 */
[----:B-1----:R-:W3:Y:S01]  /*0500*/  LDG.E.64 R12, desc[UR4][R4.64] ;  /* 0x00000004040c7981 */ /* 0x002ee2000c1e1b00 */
[----:B--2---:R-:W-:-:S08]  /*0510*/  DADD R10, RZ, R10 ;  /* 0x00000000ff0a7229 */ /* 0x004fd0000000000a */
[----:B---3--:R-:W-:-:S07]  /*0520*/  DADD R10, R10, R12 ;  /* 0x000000000a0a7229 */ /* 0x008fce000000000c */
[----:B------:R2:W-:Y:S04]  /*0530*/  STG.E.64 desc[UR4][R4.64], R10 ;  /* 0x0000000a04007986 */ /* 0x0005e8000c101b04 */
.L_x_200:
[----:B------:R-:W-:Y:S05]  /*0540*/  BSYNC.RECONVERGENT B0 ;  /* 0x0000000000007941 */ /* 0x000fea0003800200 */
.L_x_199:
[----:B------:R-:W-:Y:S04]  /*0550*/  BSSY.RECONVERGENT B0, `(.L_x_201) ;  /* 0x0000007000007945 */ /* 0x000fe80003800200 */
[----:B------:R-:W-:Y:S05]  /*0560*/  @P0 BRA `(.L_x_202) ;  /* 0x0000000000140947 */ /* 0x000fea0003800000 */
[----:B--2---:R-:W2:Y:S04]  /*0570*/  LDG.E.64 R10, desc[UR4][R6.64+0x440] ;  /* 0x00044004060a7981 */ /* 0x004ea8000c1e1b00 */
[----:B-1----:R-:W3:Y:S01]  /*0580*/  LDG.E.64 R12, desc[UR4][R4.64+0x20] ;  /* 0x00002004040c7981 */ /* 0x002ee2000c1e1b00 */
[----:B--2---:R-:W-:-:S08]  /*0590*/  DADD R10, RZ, R10 ;  /* 0x00000000ff0a7229 */ /* 0x004fd0000000000a */
[----:B---3--:R-:W-:-:S07]  /*05a0*/  DADD R10, R10, R12 ;  /* 0x000000000a0a7229 */ /* 0x008fce000000000c */
[----:B------:R3:W-:Y:S04]  /*05b0*/  STG.E.64 desc[UR4][R4.64+0x20], R10 ;  /* 0x0000200a04007986 */ /* 0x0007e8000c101b04 */
.L_x_202:
[----:B------:R-:W-:Y:S05]  /*05c0*/  BSYNC.RECONVERGENT B0 ;  /* 0x0000000000007941 */ /* 0x000fea0003800200 */
.L_x_201:
[----:B------:R-:W-:Y:S04]  /*05d0*/  BSSY.RECONVERGENT B0, `(.L_x_203) ;  /* 0x0000007000007945 */ /* 0x000fe80003800200 */
[----:B------:R-:W-:Y:S05]  /*05e0*/  @P0 BRA `(.L_x_204) ;  /* 0x0000000000140947 */ /* 0x000fea0003800000 */
[----:B--23--:R-:W2:Y:S04]  /*05f0*/  LDG.E.64 R10, desc[UR4][R6.64+0x840] ;  /* 0x00084004060a7981 */ /* 0x00cea8000c1e1b00 */
[----:B-1----:R-:W3:Y:S01]  /*0600*/  LDG.E.64 R12, desc[UR4][R4.64+0x40] ;  /* 0x00004004040c7981 */ /* 0x002ee2000c1e1b00 */
[----:B--2---:R-:W-:-:S08]  /*0610*/  DADD R10, RZ, R10 ;  /* 0x00000000ff0a7229 */ /* 0x004fd0000000000a */
[----:B---3--:R-:W-:-:S07]  /*0620*/  DADD R10, R10, R12 ;  /* 0x000000000a0a7229 */ /* 0x008fce000000000c */
[----:B------:R4:W-:Y:S04]  /*0630*/  STG.E.64 desc[UR4][R4.64+0x40], R10 ;  /* 0x0000400a04007986 */ /* 0x0009e8000c101b04 */
.L_x_204:
[----:B------:R-:W-:Y:S05]  /*0640*/  BSYNC.RECONVERGENT B0 ;  /* 0x0000000000007941 */ /* 0x000fea0003800200 */
.L_x_203:
[----:B------:R-:W-:Y:S04]  /*0650*/  BSSY.RECONVERGENT B0, `(.L_x_205) ;  /* 0x0000007000007945 */ /* 0x000fe80003800200 */
[----:B------:R-:W-:Y:S05]  /*0660*/  @P0 BRA `(.L_x_206) ;  /* 0x0000000000140947 */ /* 0x000fea0003800000 */
[----:B--234-:R-:W2:Y:S04]  /*0670*/  LDG.E.64 R10, desc[UR4][R6.64+0xc40] ;  /* 0x000c4004060a7981 */ /* 0x01cea8000c1e1b00 */
[----:B-1----:R-:W3:Y:S01]  /*0680*/  LDG.E.64 R12, desc[UR4][R4.64+0x60] ;  /* 0x00006004040c7981 */ /* 0x002ee2000c1e1b00 */
[----:B--2---:R-:W-:-:S08]  /*0690*/  DADD R10, RZ, R10 ;  /* 0x00000000ff0a7229 */ /* 0x004fd0000000000a */
[----:B---3--:R-:W-:-:S07]  /*06a0*/  DADD R10, R10, R12 ;  /* 0x000000000a0a7229 */ /* 0x008fce000000000c */
[----:B------:R1:W-:Y:S04]  /*06b0*/  STG.E.64 desc[UR4][R4.64+0x60], R10 ;  /* 0x0000600a04007986 */ /* 0x0003e8000c101b04 */
.L_x_206:
[----:B------:R-:W-:Y:S05]  /*06c0*/  BSYNC.RECONVERGENT B0 ;  /* 0x0000000000007941 */ /* 0x000fea0003800200 */
.L_x_205:
[----:B------:R-:W-:Y:S04]  /*06d0*/  BSSY.RECONVERGENT B0, `(.L_x_207) ;  /* 0x0000007000007945 */ /* 0x000fe80003800200 */
[----:B------:R-:W-:Y:S05]  /*06e0*/  @P0 BRA `(.L_x_208) ;  /* 0x0000000000140947 */ /* 0x000fea0003800000 */
[----:B-1234-:R-:W2:Y:S04]  /*06f0*/  LDG.E.64 R10, desc[UR4][R6.64+0x1040] ;  /* 0x00104004060a7981 */ /* 0x01eea8000c1e1b00 */
[----:B------:R-:W3:Y:S01]  /*0700*/  LDG.E.64 R12, desc[UR4][R4.64+0x80] ;  /* 0x00008004040c7981 */ /* 0x000ee2000c1e1b00 */
[----:B--2---:R-:W-:-:S08]  /*0710*/  DADD R10, RZ, R10 ;  /* 0x00000000ff0a7229 */ /* 0x004fd0000000000a */
[----:B---3--:R-:W-:-:S07]  /*0720*/  DADD R10, R10, R12 ;  /* 0x000000000a0a7229 */ /* 0x008fce000000000c */
[----:B------:R1:W-:Y:S04]  /*0730*/  STG.E.64 desc[UR4][R4.64+0x80], R10 ;  /* 0x0000800a04007986 */ /* 0x0003e8000c101b04 */
.L_x_208:
[----:B------:R-:W-:Y:S05]  /*0740*/  BSYNC.RECONVERGENT B0 ;  /* 0x0000000000007941 */ /* 0x000fea0003800200 */
.L_x_207:
[----:B------:R-:W-:Y:S04]  /*0750*/  BSSY.RECONVERGENT B0, `(.L_x_209) ;  /* 0x0000007000007945 */ /* 0x000fe80003800200 */
[----:B------:R-:W-:Y:S05]  /*0760*/  @P0 BRA `(.L_x_210) ;  /* 0x0000000000140947 */ /* 0x000fea0003800000 */
[----:B-1234-:R-:W2:Y:S04]  /*0770*/  LDG.E.64 R10, desc[UR4][R6.64+0x1440] ;  /* 0x00144004060a7981 */ /* 0x01eea8000c1e1b00 */
[----:B------:R-:W3:Y:S01]  /*0780*/  LDG.E.64 R12, desc[UR4][R4.64+0xa0] ;  /* 0x0000a004040c7981 */ /* 0x000ee2000c1e1b00 */
[----:B--2---:R-:W-:-:S08]  /*0790*/  DADD R10, RZ, R10 ;  /* 0x00000000ff0a7229 */ /* 0x004fd0000000000a */
[----:B---3--:R-:W-:-:S07]  /*07a0*/  DADD R10, R10, R12 ;  /* 0x000000000a0a7229 */ /* 0x008fce000000000c */
[----:B------:R1:W-:Y:S04]  /*07b0*/  STG.E.64 desc[UR4][R4.64+0xa0], R10 ;  /* 0x0000a00a04007986 */ /* 0x0003e8000c101b04 */
.L_x_210:
[----:B------:R-:W-:Y:S05]  /*07c0*/  BSYNC.RECONVERGENT B0 ;  /* 0x0000000000007941 */ /* 0x000fea0003800200 */
.L_x_209:
[----:B------:R-:W-:Y:S04]  /*07d0*/  BSSY.RECONVERGENT B0, `(.L_x_211) ;  /* 0x0000007000007945 */ /* 0x000fe80003800200 */
[----:B------:R-:W-:Y:S05]  /*07e0*/  @P0 BRA `(.L_x_212) ;  /* 0x0000000000140947 */ /* 0x000fea0003800000 */
[----:B-1234-:R-:W2:Y:S04]  /*07f0*/  LDG.E.64 R10, desc[UR4][R6.64+0x1840] ;  /* 0x00184004060a7981 */ /* 0x01eea8000c1e1b00 */
[----:B------:R-:W3:Y:S01]  /*0800*/  LDG.E.64 R12, desc[UR4][R4.64+0xc0] ;  /* 0x0000c004040c7981 */ /* 0x000ee2000c1e1b00 */
[----:B--2---:R-:W-:-:S08]  /*0810*/  DADD R10, RZ, R10 ;  /* 0x00000000ff0a7229 */ /* 0x004fd0000000000a */
[----:B---3--:R-:W-:-:S07]  /*0820*/  DADD R10, R10, R12 ;  /* 0x000000000a0a7229 */ /* 0x008fce000000000c */
[----:B------:R1:W-:Y:S04]  /*0830*/  STG.E.64 desc[UR4][R4.64+0xc0], R10 ;  /* 0x0000c00a04007986 */ /* 0x0003e8000c101b04 */
.L_x_212:
[----:B------:R-:W-:Y:S05]  /*0840*/  BSYNC.RECONVERGENT B0 ;  /* 0x0000000000007941 */ /* 0x000fea0003800200 */
.L_x_211:
[----:B------:R-:W-:Y:S04]  /*0850*/  BSSY.RECONVERGENT B0, `(.L_x_213) ;  /* 0x0000007000007945 */ /* 0x000fe80003800200 */
[----:B------:R-:W-:Y:S05]  /*0860*/  @P0 BRA `(.L_x_214) ;  /* 0x0000000000140947 */ /* 0x000fea0003800000 */
[----:B-1234-:R-:W2:Y:S04]  /*0870*/  LDG.E.64 R10, desc[UR4][R6.64+0x1c40] ;  /* 0x001c4004060a7981 */ /* 0x01eea8000c1e1b00 */
[----:B------:R-:W3:Y:S01]  /*0880*/  LDG.E.64 R12, desc[UR4][R4.64+0xe0] ;  /* 0x0000e004040c7981 */ /* 0x000ee2000c1e1b00 */
[----:B--2---:R-:W-:-:S08]  /*0890*/  DADD R10, RZ, R10 ;  /* 0x00000000ff0a7229 */ /* 0x004fd0000000000a */
[----:B---3--:R-:W-:-:S07]  /*08a0*/  DADD R10, R10, R12 ;  /* 0x000000000a0a7229 */ /* 0x008fce000000000c */
[----:B------:R1:W-:Y:S04]  /*08b0*/  STG.E.64 desc[UR4][R4.64+0xe0], R10 ;  /* 0x0000e00a04007986 */ /* 0x0003e8000c101b04 */
.L_x_214:
[----:B------:R-:W-:Y:S05]  /*08c0*/  BSYNC.RECONVERGENT B0 ;  /* 0x0000000000007941 */ /* 0x000fea0003800200 */
.L_x_213:
[----:B------:R-:W-:Y:S04]  /*08d0*/  BSSY.RECONVERGENT B0, `(.L_x_215) ;  /* 0x0000007000007945 */ /* 0x000fe80003800200 */
[----:B------:R-:W-:Y:S05]  /*08e0*/  @P0 BRA `(.L_x_216) ;  /* 0x0000000000140947 */ /* 0x000fea0003800000 */
[----:B-1234-:R-:W2:Y:S04]  /*08f0*/  LDG.E.64 R10, desc[UR4][R6.64+0x80] ;  /* 0x00008004060a7981 */ /* 0x01eea8000c1e1b00 */
[----:B------:R-:W3:Y:S01]  /*0900*/  LDG.E.64 R12, desc[UR4][R4.64] ;  /* 0x00000004040c7981 */ /* 0x000ee2000c1e1b00 */
[----:B--2---:R-:W-:-:S08]  /*0910*/  DADD R10, RZ, R10 ;  /* 0x00000000ff0a7229 */ /* 0x004fd0000000000a */
[----:B---3--:R-:W-:-:S07]  /*0920*/  DADD R10, R10, R12 ;  /* 0x000000000a0a7229 */ /* 0x008fce000000000c */
[----:B------:R1:W-:Y:S04]  /*0930*/  STG.E.64 desc[UR4][R4.64], R10 ;  /* 0x0000000a04007986 */ /* 0x0003e8000c101b04 */
.L_x_216:
[----:B------:R-:W-:Y:S05]  /*0940*/  BSYNC.RECONVERGENT B0 ;  /* 0x0000000000007941 */ /* 0x000fea0003800200 */
.L_x_215:
[----:B------:R-:W-:Y:S04]  /*0950*/  BSSY.RECONVERGENT B0, `(.L_x_217) ;  /* 0x0000007000007945 */ /* 0x000fe80003800200 */
[----:B------:R-:W-:Y:S05]  /*0960*/  @P0 BRA `(.L_x_218) ;  /* 0x0000000000140947 */ /* 0x000fea0003800000 */
[----:B-1234-:R-:W2:Y:S04]  /*0970*/  LDG.E.64 R10, desc[UR4][R6.64+0x480] ;  /* 0x00048004060a7981 */ /* 0x01eea8000c1e1b00 */
[----:B------:R-:W3:Y:S01]  /*0980*/  LDG.E.64 R12, desc[UR4][R4.64+0x20] ;  /* 0x00002004040c7981 */ /* 0x000ee2000c1e1b00 */
[----:B--2---:R-:W-:-:S08]  /*0990*/  DADD R10, RZ, R10 ;  /* 0x00000000ff0a7229 */ /* 0x004fd0000000000a */
[----:B---3--:R-:W-:-:S07]  /*09a0*/  DADD R10, R10, R12 ;  /* 0x000000000a0a7229 */ /* 0x008fce000000000c */
[----:B------:R1:W-:Y:S04]  /*09b0*/  STG.E.64 desc[UR4][R4.64+0x20], R10 ;  /* 0x0000200a04007986 */ /* 0x0003e8000c101b04 */
.L_x_218:
[----:B------:R-:W-:Y:S05]  /*09c0*/  BSYNC.RECONVERGENT B0 ;  /* 0x0000000000007941 */ /* 0x000fea0003800200 */
.L_x_217:
[----:B------:R-:W-:Y:S04]  /*09d0*/  BSSY.RECONVERGENT B0, `(.L_x_219) ;  /* 0x0000007000007945 */ /* 0x000fe80003800200 */
[----:B------:R-:W-:Y:S05]  /*09e0*/  @P0 BRA `(.L_x_220) ;  /* 0x0000000000140947 */ /* 0x000fea0003800000 */
[----:B-1234-:R-:W2:Y:S04]  /*09f0*/  LDG.E.64 R10, desc[UR4][R6.64+0x880] ;  /* 0x00088004060a7981 */ /* 0x01eea8000c1e1b00 */
[----:B------:R-:W3:Y:S01]  /*0a00*/  LDG.E.64 R12, desc[UR4][R4.64+0x40] ;  /* 0x00004004040c7981 */ /* 0x000ee2000c1e1b00 */
[----:B--2---:R-:W-:-:S08]  /*0a10*/  DADD R10, RZ, R10 ;  /* 0x00000000ff0a7229 */ /* 0x004fd0000000000a */
[----:B---3--:R-:W-:-:S07]  /*0a20*/  DADD R10, R10, R12 ;  /* 0x000000000a0a7229 */ /* 0x008fce000000000c */
[----:B------:R1:W-:Y:S04]  /*0a30*/  STG.E.64 desc[UR4][R4.64+0x40], R10 ;  /* 0x0000400a04007986 */ /* 0x0003e8000c101b04 */
.L_x_220:
[----:B------:R-:W-:Y:S05]  /*0a40*/  BSYNC.RECONVERGENT B0 ;  /* 0x0000000000007941 */ /* 0x000fea0003800200 */
.L_x_219:
[----:B------:R-:W-:Y:S04]  /*0a50*/  BSSY.RECONVERGENT B0, `(.L_x_221) ;  /* 0x0000007000007945 */ /* 0x000fe80003800200 */
[----:B------:R-:W-:Y:S05]  /*0a60*/  @P0 BRA `(.L_x_222) ;  /* 0x0000000000140947 */ /* 0x000fea0003800000 */
[----:B-1234-:R-:W2:Y:S04]  /*0a70*/  LDG.E.64 R10, desc[UR4][R6.64+0xc80] ;  /* 0x000c8004060a7981 */ /* 0x01eea8000c1e1b00 */
[----:B------:R-:W3:Y:S01]  /*0a80*/  LDG.E.64 R12, desc[UR4][R4.64+0x60] ;  /* 0x00006004040c7981 */ /* 0x000ee2000c1e1b00 */
[----:B--2---:R-:W-:-:S08]  /*0a90*/  DADD R10, RZ, R10 ;  /* 0x00000000ff0a7229 */ /* 0x004fd0000000000a */
[----:B---3--:R-:W-:-:S07]  /*0aa0*/  DADD R10, R10, R12 ;  /* 0x000000000a0a7229 */ /* 0x008fce000000000c */
[----:B------:R1:W-:Y:S04]  /*0ab0*/  STG.E.64 desc[UR4][R4.64+0x60], R10 ;  /* 0x0000600a04007986 */ /* 0x0003e8000c101b04 */
.L_x_222:
[----:B------:R-:W-:Y:S05]  /*0ac0*/  BSYNC.RECONVERGENT B0 ;  /* 0x0000000000007941 */ /* 0x000fea0003800200 */
.L_x_221:
[----:B------:R-:W-:Y:S04]  /*0ad0*/  BSSY.RECONVERGENT B0, `(.L_x_223) ;  /* 0x0000007000007945 */ /* 0x000fe80003800200 */
[----:B------:R-:W-:Y:S05]  /*0ae0*/  @P0 BRA `(.L_x_224) ;  /* 0x0000000000140947 */ /* 0x000fea0003800000 */
[----:B-1234-:R-:W2:Y:S04]  /*0af0*/  LDG.E.64 R10, desc[UR4][R6.64+0x1080] ;  /* 0x00108004060a7981 */ /* 0x01eea8000c1e1b00 */
[----:B------:R-:W3:Y:S01]  /*0b00*/  LDG.E.64 R12, desc[UR4][R4.64+0x80] ;  /* 0x00008004040c7981 */ /* 0x000ee2000c1e1b00 */
[----:B--2---:R-:W-:-:S08]  /*0b10*/  DADD R10, RZ, R10 ;  /* 0x00000000ff0a7229 */ /* 0x004fd0000000000a */
[----:B---3--:R-:W-:-:S07]  /*0b20*/  DADD R10, R10, R12 ;  /* 0x000000000a0a7229 */ /* 0x008fce000000000c */
[----:B------:R1:W-:Y:S04]  /*0b30*/  STG.E.64 desc[UR4][R4.64+0x80], R10 ;  /* 0x0000800a04007986 */ /* 0x0003e8000c101b04 */
.L_x_224:
[----:B------:R-:W-:Y:S05]  /*0b40*/  BSYNC.RECONVERGENT B0 ;  /* 0x0000000000007941 */ /* 0x000fea0003800200 */
.L_x_223:
[----:B------:R-:W-:Y:S04]  /*0b50*/  BSSY.RECONVERGENT B0, `(.L_x_225) ;  /* 0x0000007000007945 */ /* 0x000fe80003800200 */
[----:B------:R-:W-:Y:S05]  /*0b60*/  @P0 BRA `(.L_x_226) ;  /* 0x0000000000140947 */ /* 0x000fea0003800000 */
[----:B-1234-:R-:W2:Y:S04]  /*0b70*/  LDG.E.64 R10, desc[UR4][R6.64+0x1480] ;  /* 0x00148004060a7981 */ /* 0x01eea8000c1e1b00 */
[----:B------:R-:W3:Y:S01]  /*0b80*/  LDG.E.64 R12, desc[UR4][R4.64+0xa0] ;  /* 0x0000a004040c7981 */ /* 0x000ee2000c1e1b00 */
[----:B--2---:R-:W-:-:S08]  /*0b90*/  DADD R10, RZ, R10 ;  /* 0x00000000ff0a7229 */ /* 0x004fd0000000000a */
[----:B---3--:R-:W-:-:S07]  /*0ba0*/  DADD R10, R10, R12 ;  /* 0x000000000a0a7229 */ /* 0x008fce000000000c */
[----:B------:R1:W-:Y:S04]  /*0bb0*/  STG.E.64 desc[UR4][R4.64+0xa0], R10 ;  /* 0x0000a00a04007986 */ /* 0x0003e8000c101b04 */
.L_x_226:
[----:B------:R-:W-:Y:S05]  /*0bc0*/  BSYNC.RECONVERGENT B0 ;  /* 0x0000000000007941 */ /* 0x000fea0003800200 */
.L_x_225:
[----:B------:R-:W-:Y:S04]  /*0bd0*/  BSSY.RECONVERGENT B0, `(.L_x_227) ;  /* 0x0000007000007945 */ /* 0x000fe80003800200 */
[----:B------:R-:W-:Y:S05]  /*0be0*/  @P0 BRA `(.L_x_228) ;  /* 0x0000000000140947 */ /* 0x000fea0003800000 */
[----:B-1234-:R-:W2:Y:S04]  /*0bf0*/  LDG.E.64 R10, desc[UR4][R6.64+0x1880] ;  /* 0x00188004060a7981 */ /* 0x01eea8000c1e1b00 */
[----:B------:R-:W3:Y:S01]  /*0c00*/  LDG.E.64 R12, desc[UR4][R4.64+0xc0] ;  /* 0x0000c004040c7981 */ /* 0x000ee2000c1e1b00 */
[----:B--2---:R-:W-:-:S08]  /*0c10*/  DADD R10, RZ, R10 ;  /* 0x00000000ff0a7229 */ /* 0x004fd0000000000a */
[----:B---3--:R-:W-:-:S07]  /*0c20*/  DADD R10, R10, R12 ;  /* 0x000000000a0a7229 */ /* 0x008fce000000000c */
[----:B------:R1:W-:Y:S04]  /*0c30*/  STG.E.64 desc[UR4][R4.64+0xc0], R10 ;  /* 0x0000c00a04007986 */ /* 0x0003e8000c101b04 */
.L_x_228:
[----:B------:R-:W-:Y:S05]  /*0c40*/  BSYNC.RECONVERGENT B0 ;  /* 0x0000000000007941 */ /* 0x000fea0003800200 */
.L_x_227:
[----:B------:R-:W-:Y:S04]  /*0c50*/  BSSY.RECONVERGENT B0, `(.L_x_229) ;  /* 0x0000007000007945 */ /* 0x000fe80003800200 */
[----:B------:R-:W-:Y:S05]  /*0c60*/  @P0 BRA `(.L_x_230) ;  /* 0x0000000000140947 */ /* 0x000fea0003800000 */
[----:B-1234-:R-:W2:Y:S04]  /*0c70*/  LDG.E.64 R10, desc[UR4][R6.64+0x1c80] ;  /* 0x001c8004060a7981 */ /* 0x01eea8000c1e1b00 */
[----:B------:R-:W3:Y:S01]  /*0c80*/  LDG.E.64 R12, desc[UR4][R4.64+0xe0] ;  /* 0x0000e004040c7981 */ /* 0x000ee2000c1e1b00 */
[----:B--2---:R-:W-:-:S08]  /*0c90*/  DADD R10, RZ, R10 ;  /* 0x00000000ff0a7229 */ /* 0x004fd0000000000a */
[----:B---3--:R-:W-:-:S07]  /*0ca0*/  DADD R10, R10, R12 ;  /* 0x000000000a0a7229 */ /* 0x008fce000000000c */
[----:B------:R1:W-:Y:S04]  /*0cb0*/  STG.E.64 desc[UR4][R4.64+0xe0], R10 ;  /* 0x0000e00a04007986 */ /* 0x0003e8000c101b04 */
.L_x_230:
[----:B------:R-:W-:Y:S05]  /*0cc0*/  BSYNC.RECONVERGENT B0 ;  /* 0x0000000000007941 */ /* 0x000fea0003800200 */
.L_x_229:
[----:B------:R-:W-:Y:S04]  /*0cd0*/  BSSY.RECONVERGENT B0, `(.L_x_231) ;  /* 0x0000007000007945 */ /* 0x000fe80003800200 */
[----:B------:R-:W-:Y:S05]  /*0ce0*/  @P0 BRA `(.L_x_232) ;  /* 0x0000000000140947 */ /* 0x000fea0003800000 */
[----:B-1234-:R-:W2:Y:S04]  /*0cf0*/  LDG.E.64 R10, desc[UR4][R6.64+0xc0] ;  /* 0x0000c004060a7981 */ /* 0x01eea8000c1e1b00 */
[----:B------:R-:W3:Y:S01]  /*0d00*/  LDG.E.64 R12, desc[UR4][R4.64] ;  /* 0x00000004040c7981 */ /* 0x000ee2000c1e1b00 */
[----:B--2---:R-:W-:-:S08]  /*0d10*/  DADD R10, RZ, R10 ;  /* 0x00000000ff0a7229 */ /* 0x004fd0000000000a */
[----:B---3--:R-:W-:-:S07]  /*0d20*/  DADD R10, R10, R12 ;  /* 0x000000000a0a7229 */ /* 0x008fce000000000c */
[----:B------:R1:W-:Y:S04]  /*0d30*/  STG.E.64 desc[UR4][R4.64], R10 ;  /* 0x0000000a04007986 */ /* 0x0003e8000c101b04 */
.L_x_232:
[----:B------:R-:W-:Y:S05]  /*0d40*/  BSYNC.RECONVERGENT B0 ;  /* 0x0000000000007941 */ /* 0x000fea0003800200 */
.L_x_231:
[----:B------:R-:W-:Y:S04]  /*0d50*/  BSSY.RECONVERGENT B0, `(.L_x_233) ;  /* 0x0000007000007945 */ /* 0x000fe80003800200 */
[----:B------:R-:W-:Y:S05]  /*0d60*/  @P0 BRA `(.L_x_234) ;  /* 0x0000000000140947 */ /* 0x000fea0003800000 */
[----:B-1234-:R-:W2:Y:S04]  /*0d70*/  LDG.E.64 R10, desc[UR4][R6.64+0x4c0] ;  /* 0x0004c004060a7981 */ /* 0x01eea8000c1e1b00 */
[----:B------:R-:W3:Y:S01]  /*0d80*/  LDG.E.64 R12, desc[UR4][R4.64+0x20] ;  /* 0x00002004040c7981 */ /* 0x000ee2000c1e1b00 */
[----:B--2---:R-:W-:-:S08]  /*0d90*/  DADD R10, RZ, R10 ;  /* 0x00000000ff0a7229 */ /* 0x004fd0000000000a */
[----:B---3--:R-:W-:-:S07]  /*0da0*/  DADD R10, R10, R12 ;  /* 0x000000000a0a7229 */ /* 0x008fce000000000c */
[----:B------:R1:W-:Y:S04]  /*0db0*/  STG.E.64 desc[UR4][R4.64+0x20], R10 ;  /* 0x0000200a04007986 */ /* 0x0003e8000c101b04 */
.L_x_234:
[----:B------:R-:W-:Y:S05]  /*0dc0*/  BSYNC.RECONVERGENT B0 ;  /* 0x0000000000007941 */ /* 0x000fea0003800200 */
.L_x_233:
[----:B------:R-:W-:Y:S04]  /*0dd0*/  BSSY.RECONVERGENT B0, `(.L_x_235) ;  /* 0x0000007000007945 */ /* 0x000fe80003800200 */
[----:B------:R-:W-:Y:S05]  /*0de0*/  @P0 BRA `(.L_x_236) ;  /* 0x0000000000140947 */ /* 0x000fea0003800000 */
[----:B-1234-:R-:W2:Y:S04]  /*0df0*/  LDG.E.64 R10, desc[UR4][R6.64+0x8c0] ;  /* 0x0008c004060a7981 */ /* 0x01eea8000c1e1b00 */
[----:B------:R-:W3:Y:S01]  /*0e00*/  LDG.E.64 R12, desc[UR4][R4.64+0x40] ;  /* 0x00004004040c7981 */ /* 0x000ee2000c1e1b00 */
[----:B--2---:R-:W-:-:S08]  /*0e10*/  DADD R10, RZ, R10 ;  /* 0x00000000ff0a7229 */ /* 0x004fd0000000000a */
[----:B---3--:R-:W-:-:S07]  /*0e20*/  DADD R10, R10, R12 ;  /* 0x000000000a0a7229 */ /* 0x008fce000000000c */
[----:B------:R1:W-:Y:S04]  /*0e30*/  STG.E.64 desc[UR4][R4.64+0x40], R10 ;  /* 0x0000400a04007986 */ /* 0x0003e8000c101b04 */
.L_x_236:
[----:B------:R-:W-:Y:S05]  /*0e40*/  BSYNC.RECONVERGENT B0 ;  /* 0x0000000000007941 */ /* 0x000fea0003800200 */
.L_x_235:
[----:B------:R-:W-:Y:S04]  /*0e50*/  BSSY.RECONVERGENT B0, `(.L_x_237) ;  /* 0x0000007000007945 */ /* 0x000fe80003800200 */
[----:B------:R-:W-:Y:S05]  /*0e60*/  @P0 BRA `(.L_x_238) ;  /* 0x0000000000140947 */ /* 0x000fea0003800000 */
[----:B-1234-:R-:W2:Y:S04]  /*0e70*/  LDG.E.64 R10, desc[UR4][R6.64+0xcc0] ;  /* 0x000cc004060a7981 */ /* 0x01eea8000c1e1b00 */
[----:B------:R-:W3:Y:S01]  /*0e80*/  LDG.E.64 R12, desc[UR4][R4.64+0x60] ;  /* 0x00006004040c7981 */ /* 0x000ee2000c1e1b00 */
[----:B--2---:R-:W-:-:S08]  /*0e90*/  DADD R10, RZ, R10 ;  /* 0x00000000ff0a7229 */ /* 0x004fd0000000000a */
[----:B---3--:R-:W-:-:S07]  /*0ea0*/  DADD R10, R10, R12 ;  /* 0x000000000a0a7229 */ /* 0x008fce000000000c */
[----:B------:R1:W-:Y:S04]  /*0eb0*/  STG.E.64 desc[UR4][R4.64+0x60], R10 ;  /* 0x0000600a04007986 */ /* 0x0003e8000c101b04 */
.L_x_238:
[----:B------:R-:W-:Y:S05]  /*0ec0*/  BSYNC.RECONVERGENT B0 ;  /* 0x0000000000007941 */ /* 0x000fea0003800200 */
.L_x_237:
[----:B------:R-:W-:Y:S04]  /*0ed0*/  BSSY.RECONVERGENT B0, `(.L_x_239) ;  /* 0x0000007000007945 */ /* 0x000fe80003800200 */
[----:B------:R-:W-:Y:S05]  /*0ee0*/  @P0 BRA `(.L_x_240) ;  /* 0x0000000000140947 */ /* 0x000fea0003800000 */
[----:B-1234-:R-:W2:Y:S04]  /*0ef0*/  LDG.E.64 R10, desc[UR4][R6.64+0x10c0] ;  /* 0x0010c004060a7981 */ /* 0x01eea8000c1e1b00 */
[----:B------:R-:W3:Y:S01]  /*0f00*/  LDG.E.64 R12, desc[UR4][R4.64+0x80] ;  /* 0x00008004040c7981 */ /* 0x000ee2000c1e1b00 */
[----:B--2---:R-:W-:-:S08]  /*0f10*/  DADD R10, RZ, R10 ;  /* 0x00000000ff0a7229 */ /* 0x004fd0000000000a */
[----:B---3--:R-:W-:-:S07]  /*0f20*/  DADD R10, R10, R12 ;  /* 0x000000000a0a7229 */ /* 0x008fce000000000c */
[----:B------:R1:W-:Y:S04]  /*0f30*/  STG.E.64 desc[UR4][R4.64+0x80], R10 ;  /* 0x0000800a04007986 */ /* 0x0003e8000c101b04 */
.L_x_240:
[----:B------:R-:W-:Y:S05]  /*0f40*/  BSYNC.RECONVERGENT B0 ;  /* 0x0000000000007941 */ /* 0x000fea0003800200 */
.L_x_239:
[----:B------:R-:W-:Y:S04]  /*0f50*/  BSSY.RECONVERGENT B0, `(.L_x_241) ;  /* 0x0000007000007945 */ /* 0x000fe80003800200 */
[----:B------:R-:W-:Y:S05]  /*0f60*/  @P0 BRA `(.L_x_242) ;  /* 0x0000000000140947 */ /* 0x000fea0003800000 */
[----:B-1234-:R-:W2:Y:S04]  /*0f70*/  LDG.E.64 R10, desc[UR4][R6.64+0x14c0] ;  /* 0x0014c004060a7981 */ /* 0x01eea8000c1e1b00 */
[----:B------:R-:W3:Y:S01]  /*0f80*/  LDG.E.64 R12, desc[UR4][R4.64+0xa0] ;  /* 0x0000a004040c7981 */ /* 0x000ee2000c1e1b00 */
[----:B--2---:R-:W-:-:S08]  /*0f90*/  DADD R10, RZ, R10 ;  /* 0x00000000ff0a7229 */ /* 0x004fd0000000000a */
[----:B---3--:R-:W-:-:S07]  /*0fa0*/  DADD R10, R10, R12 ;  /* 0x000000000a0a7229 */ /* 0x008fce000000000c */
[----:B------:R1:W-:Y:S04]  /*0fb0*/  STG.E.64 desc[UR4][R4.64+0xa0], R10 ;  /* 0x0000a00a04007986 */ /* 0x0003e8000c101b04 */
.L_x_242:
[----:B------:R-:W-:Y:S05]  /*0fc0*/  BSYNC.RECONVERGENT B0 ;  /* 0x0000000000007941 */ /* 0x000fea0003800200 */
.L_x_241:
[----:B------:R-:W-:Y:S04]  /*0fd0*/  BSSY.RECONVERGENT B0, `(.L_x_243) ;  /* 0x0000007000007945 */ /* 0x000fe80003800200 */
[----:B------:R-:W-:Y:S05]  /*0fe0*/  @P0 BRA `(.L_x_244) ;  /* 0x0000000000140947 */ /* 0x000fea0003800000 */
[----:B-1234-:R-:W2:Y:S04]  /*0ff0*/  LDG.E.64 R10, desc[UR4][R6.64+0x18c0] ;  /* 0x0018c004060a7981 */ /* 0x01eea8000c1e1b00 */
[----:B------:R-:W3:Y:S01]  /*1000*/  LDG.E.64 R12, desc[UR4][R4.64+0xc0] ;  /* 0x0000c004040c7981 */ /* 0x000ee2000c1e1b00 */
[----:B--2---:R-:W-:-:S08]  /*1010*/  DADD R10, RZ, R10 ;  /* 0x00000000ff0a7229 */ /* 0x004fd0000000000a */
[----:B---3--:R-:W-:-:S07]  /*1020*/  DADD R10, R10, R12 ;  /* 0x000000000a0a7229 */ /* 0x008fce000000000c */
[----:B------:R1:W-:Y:S04]  /*1030*/  STG.E.64 desc[UR4][R4.64+0xc0], R10 ;  /* 0x0000c00a04007986 */ /* 0x0003e8000c101b04 */
.L_x_244:
[----:B------:R-:W-:Y:S05]  /*1040*/  BSYNC.RECONVERGENT B0 ;  /* 0x0000000000007941 */ /* 0x000fea0003800200 */
.L_x_243:
[----:B------:R-:W-:Y:S04]  /*1050*/  BSSY.RECONVERGENT B0, `(.L_x_245) ;  /* 0x0000007000007945 */ /* 0x000fe80003800200 */
[----:B------:R-:W-:Y:S05]  /*1060*/  @P0 BRA `(.L_x_246) ;  /* 0x0000000000140947 */ /* 0x000fea0003800000 */
[----:B------:R-:W2:Y:S04]  /*1070*/  LDG.E.64 R6, desc[UR4][R6.64+0x1cc0] ;  /* 0x001cc00406067981 */ /* 0x000ea8000c1e1b00 */
[----:B-1----:R-:W5:Y:S01]  /*1080*/  LDG.E.64 R12, desc[UR4][R4.64+0xe0] ;  /* 0x0000e004040c7981 */ /* 0x002f62000c1e1b00 */
[----:B--234-:R-:W-:-:S08]  /*1090*/  DADD R10, RZ, R6 ;  /* 0x00000000ff0a7229 */ /* 0x01cfd00000000006 */
[----:B-----5:R-:W-:-:S07]  /*10a0*/  DADD R10, R10, R12 ;  /* 0x000000000a0a7229 */ /* 0x020fce000000000c */
[----:B------:R1:W-:Y:S04]  /*10b0*/  STG.E.64 desc[UR4][R4.64+0xe0], R10 ;  /* 0x0000e00a04007986 */ /* 0x0003e8000c101b04 */
.L_x_246:
[----:B------:R-:W-:Y:S05]  /*10c0*/  BSYNC.RECONVERGENT B0 ;  /* 0x0000000000007941 */ /* 0x000fea0003800200 */
.L_x_245:
[----:B------:R-:W-:Y:S01]  /*10d0*/  VIADD R9, R9, 0x400 ;  /* 0x0000040009097836 */ /* 0x000fe20000000000 */
[----:B------:R-:W-:Y:S06]  /*10e0*/  @P1 BRA `(.L_x_247) ;  /* 0xfffffff0000c1947 */ /* 0x000fec000383ffff */
[----:B------:R-:W-:Y:S05]  /*10f0*/  EXIT ;  /* 0x000000000000794d */ /* 0x000fea0003800000 */
.L_x_248:
        /* <DEDUP_REMOVED lines=16> */
.L_x_1383:


//--------------------- .text._Z12gpukernelHNrILi4EEvPdS0_S0_i --------------------------
	.section	.text._Z12gpukernelHNrILi4EEvPdS0_S0_i,"ax",@progbits
	.align	128
        .global         _Z12gpukernelHNrILi4EEvPdS0_S0_i
        .type           _Z12gpukernelHNrILi4EEvPdS0_S0_i,@function
        .size           _Z12gpukernelHNrILi4EEvPdS0_S0_i,(.L_x_1384 - _Z12gpukernelHNrILi4EEvPdS0_S0_i)
        .other          _Z12gpukernelHNrILi4EEvPdS0_S0_i,@"STO_CUDA_ENTRY STV_DEFAULT"
_Z12gpukernelHNrILi4EEvPdS0_S0_i:
.text._Z12gpukernelHNrILi4EEvPdS0_S0_i:
        /* <DEDUP_REMOVED lines=20> */
.L_x_263:
[----:B------:R-:W-:Y:S01]  /*0140*/  IMAD.MOV.U32 R4, RZ, RZ, R6 ;  /* 0x000000ffff047224 */ /* 0x000fe200078e0006 */
[----:B------:R-:W2:Y:S01]  /*0150*/  @!P0 LDG.E.64 R14, desc[UR4][R2.64] ;  /* 0x00000004020e8981 */ /* 0x000ea2000c1e1b00 */
[----:B------:R-:W-:-:S05]  /*0160*/  IMAD.MOV.U32 R5, RZ, RZ, R7 ;  /* 0x000000ffff057224 */ /* 0x000fca00078e0007 */
[----:B------:R-:W3:Y:S04]  /*0170*/  @!P0 LDG.E.64 R6, desc[UR4][R4.64+-0x1000] ;  /* 0xfff0000404068981 */ /* 0x000ee8000c1e1b00 */
[----:B------:R-:W4:Y:S04]  /*0180*/  @!P0 LDG.E.64 R8, desc[UR4][R4.64+-0xfc0] ;  /* 0xfff0400404088981 */ /* 0x000f28000c1e1b00 */
[----:B------:R-:W5:Y:S04]  /*0190*/  @!P0 LDG.E.64 R10, desc[UR4][R4.64+-0xf80] ;  /* 0xfff08004040a8981 */ /* 0x000f68000c1e1b00 */
[----:B------:R-:W2:Y:S01]  /*01a0*/  @!P0 LDG.E.64 R12, desc[UR4][R4.64+-0xf40] ;  /* 0xfff0c004040c8981 */ /* 0x000ea2000c1e1b00 */
[----:B------:R-:W-:Y:S01]  /*01b0*/  VIADD R0, R0, 0x1 ;  /* 0x0000000100007836 */ /* 0x000fe20000000000 */
[----:B------:R-:W-:Y:S04]  /*01c0*/  BSSY.RECONVERGENT B0, `(.L_x_249) ;  /* 0x0000015000007945 */ /* 0x000fe80003800200 */
[----:B------:R-:W-:Y:S01]  /*01d0*/  ISETP.NE.AND P3, PT, R0, RZ, PT ;  /* 0x000000ff0000720c */ /* 0x000fe20003f65270 */
[----:B---3--:R-:W-:-:S08]  /*01e0*/  @!P0 DADD R6, RZ, R6 ;  /* 0x00000000ff068229 */ /* 0x008fd00000000006 */
[----:B----4-:R-:W-:-:S08]  /*01f0*/  @!P0 DADD R6, R8, R6 ;  /* 0x0000000008068229 */ /* 0x010fd00000000006 */
[----:B-----5:R-:W-:-:S08]  /*0200*/  @!P0 DADD R6, R10, R6 ;  /* 0x000000000a068229 */ /* 0x020fd00000000006 */
[----:B--2---:R-:W-:-:S08]  /*0210*/  @!P0 DADD R6, R12, R6 ;  /* 0x000000000c068229 */ /* 0x004fd00000000006 */
[----:B------:R-:W-:-:S07]  /*0220*/  @!P0 DADD R6, R14, R6 ;  /* 0x000000000e068229 */ /* 0x000fce0000000006 */
[----:B------:R0:W-:Y:S01]  /*0230*/  @!P0 STG.E.64 desc[UR4][R2.64], R6 ;  /* 0x0000000602008986 */ /* 0x0001e2000c101b04 */
[----:B------:R-:W-:-:S13]  /*0240*/  PLOP3.LUT P0, PT, P1, PT, PT, 0x80, 0x8 ;  /* 0x000000000008781c */ /* 0x000fda0000f0f070 */
[----:B0-----:R-:W-:Y:S05]  /*0250*/  @P0 BRA `(.L_x_250) ;  /* 0x00000000002c0947 */ /* 0x001fea0003800000 */
[----:B------:R-:W2:Y:S04]  /*0260*/  LDG.E.64 R6, desc[UR4][R4.64+-0xc00] ;  /* 0xfff4000404067981 */ /* 0x000ea8000c1e1b00 */
[----:B------:R-:W3:Y:S04]  /*0270*/  LDG.E.64 R8, desc[UR4][R4.64+-0xbc0] ;  /* 0xfff4400404087981 */ /* 0x000ee8000c1e1b00 */
[----:B------:R-:W4:Y:S04]  /*0280*/  LDG.E.64 R10, desc[UR4][R4.64+-0xb80] ;  /* 0xfff48004040a7981 */ /* 0x000f28000c1e1b00 */
[----:B------:R-:W5:Y:S04]  /*0290*/  LDG.E.64 R12, desc[UR4][R4.64+-0xb40] ;  /* 0xfff4c004040c7981 */ /* 0x000f68000c1e1b00 */
[----:B------:R-:W5:Y:S01]  /*02a0*/  LDG.E.64 R14, desc[UR4][R2.64+0x20] ;  /* 0x00002004020e7981 */ /* 0x000f62000c1e1b00 */
[----:B--2---:R-:W-:-:S08]  /*02b0*/  DADD R6, RZ, R6 ;  /* 0x00000000ff067229 */ /* 0x004fd00000000006 */
[----:B---3--:R-:W-:-:S08]  /*02c0*/  DADD R6, R8, R6 ;  /* 0x0000000008067229 */ /* 0x008fd00000000006 */
[----:B----4-:R-:W-:-:S08]  /*02d0*/  DADD R6, R10, R6 ;  /* 0x000000000a067229 */ /* 0x010fd00000000006 */
[----:B-----5:R-:W-:-:S08]  /*02e0*/  DADD R6, R12, R6 ;  /* 0x000000000c067229 */ /* 0x020fd00000000006 */
[----:B------:R-:W-:-:S07]  /*02f0*/  DADD R6, R14, R6 ;  /* 0x000000000e067229 */ /* 0x000fce0000000006 */
[----:B------:R0:W-:Y:S04]  /*0300*/  STG.E.64 desc[UR4][R2.64+0x20], R6 ;  /* 0x0000200602007986 */ /* 0x0001e8000c101b04 */
.L_x_250:
[----:B------:R-:W-:Y:S05]  /*0310*/  BSYNC.RECONVERGENT B0 ;  /* 0x0000000000007941 */ /* 0x000fea0003800200 */
.L_x_249:
[----:B------:R-:W-:Y:S04]  /*0320*/  BSSY.RECONVERGENT B0, `(.L_x_251) ;  /* 0x000000d000007945 */ /* 0x000fe80003800200 */
[----:B------:R-:W-:Y:S05]  /*0330*/  @P0 BRA `(.L_x_252) ;  /* 0x00000000002c0947 */ /* 0x000fea0003800000 */
[----:B0-----:R-:W2:Y:S04]  /*0340*/  LDG.E.64 R6, desc[UR4][R4.64+-0x800] ;  /* 0xfff8000404067981 */ /* 0x001ea8000c1e1b00 */
        /* <DEDUP_REMOVED lines=10> */
.L_x_252:
[----:B------:R-:W-:Y:S05]  /*03f0*/  BSYNC.RECONVERGENT B0 ;  /* 0x0000000000007941 */ /* 0x000fea0003800200 */
.L_x_251:
[----:B------:R-:W-:Y:S04]  /*0400*/  BSSY.RECONVERGENT B0, `(.L_x_253) ;  /* 0x000000d000007945 */ /* 0x000fe80003800200 */
[----:B------:R-:W-:Y:S05]  /*0410*/  @P0 BRA `(.L_x_254) ;  /* 0x00000000002c0947 */ /* 0x000fea0003800000 */
[----:B01----:R-:W2:Y:S04]  /*0420*/  LDG.E.64 R6, desc[UR4][R4.64+-0x400] ;  /* 0xfffc000404067981 */ /* 0x003ea8000c1e1b00 */
        /* <DEDUP_REMOVED lines=10> */
.L_x_254:
[----:B------:R-:W-:Y:S05]  /*04d0*/  BSYNC.RECONVERGENT B0 ;  /* 0x0000000000007941 */ /* 0x000fea0003800200 */
.L_x_253:
[----:B------:R-:W-:Y:S04]  /*04e0*/  BSSY.RECONVERGENT B0, `(.L_x_255) ;  /* 0x000000d000007945 */ /* 0x000fe80003800200 */
[----:B------:R-:W-:Y:S05]  /*04f0*/  @P0 BRA `(.L_x_256) ;  /* 0x00000000002c0947 */ /* 0x000fea0003800000 */
[----:B012---:R-:W2:Y:S04]  /*0500*/  LDG.E.64 R6, desc[UR4][R4.64] ;  /* 0x0000000404067981 */ /* 0x007ea8000c1e1b00 */
        /* <DEDUP_REMOVED lines=10> */
.L_x_256:
[----:B------:R-:W-:Y:S05]  /*05b0*/  BSYNC.RECONVERGENT B0 ;  /* 0x0000000000007941 */ /* 0x000fea0003800200 */
.L_x_255:
[----:B------:R-:W-:Y:S04]  /*05c0*/  BSSY.RECONVERGENT B0, `(.L_x_257) ;  /* 0x000000d000007945 */ /* 0x000fe80003800200 */
[----:B------:R-:W-:Y:S05]  /*05d0*/  @P0 BRA `(.L_x_258) ;  /* 0x00000000002c0947 */ /* 0x000fea0003800000 */
[----:B0123--:R-:W2:Y:S04]  /*05e0*/  LDG.E.64 R6, desc[UR4][R4.64+0x400] ;  /* 0x0004000404067981 */ /* 0x00fea8000c1e1b00 */
        /* <DEDUP_REMOVED lines=10> */
.L_x_258:
[----:B------:R-:W-:Y:S05]  /*0690*/  BSYNC.RECONVERGENT B0 ;  /* 0x0000000000007941 */ /* 0x000fea0003800200 */
.L_x_257:
[----:B------:R-:W-:Y:S04]  /*06a0*/  BSSY.RECONVERGENT B0, `(.L_x_259) ;  /* 0x000000d000007945 */ /* 0x000fe80003800200 */
[----:B------:R-:W-:Y:S05]  /*06b0*/  @P0 BRA `(.L_x_260) ;  /* 0x00000000002c0947 */ /* 0x000fea0003800000 */
[----:B01234-:R-:W2:Y:S04]  /*06c0*/  LDG.E.64 R6, desc[UR4][R4.64+0x800] ;  /* 0x0008000404067981 */ /* 0x01fea8000c1e1b00 */
        /* <DEDUP_REMOVED lines=10> */
.L_x_260:
[----:B------:R-:W-:Y:S05]  /*0770*/  BSYNC.RECONVERGENT B0 ;  /* 0x0000000000007941 */ /* 0x000fea0003800200 */
.L_x_259:
        /* <DEDUP_REMOVED lines=13> */
.L_x_262:
[----:B------:R-:W-:Y:S05]  /*0850*/  BSYNC.RECONVERGENT B0 ;  /* 0x0000000000007941 */ /* 0x000fea0003800200 */
.L_x_261:
[----:B01234-:R-:W-:-:S05]  /*0860*/  IADD3 R6, P2, PT, R4, 0x2000, RZ ;  /* 0x0000200004067810 */ /* 0x01ffca0007f5e0ff */
[----:B------:R-:W-:Y:S01]  /*0870*/  IMAD.X R7, RZ, RZ, R5, P2 ;  /* 0x000000ffff077224 */ /* 0x000fe200010e0605 */
[----:B------:R-:W-:Y:S07]  /*0880*/  @P3 BRA `(.L_x_263) ;  /* 0xfffffff8002c3947 */ /* 0x000fee000383ffff */
[----:B------:R-:W-:Y:S05]  /*0890*/  EXIT ;  /* 0x000000000000794d */ /* 0x000fea0003800000 */
.L_x_264:
        /* <DEDUP_REMOVED lines=14> */
.L_x_1384:


//--------------------- .text._Z12gpukernelHNcILi8EEvPdS0_S0_i --------------------------
	.section	.text._Z12gpukernelHNcILi8EEvPdS0_S0_i,"ax",@progbits
	.align	128
        .global         _Z12gpukernelHNcILi8EEvPdS0_S0_i
        .type           _Z12gpukernelHNcILi8EEvPdS0_S0_i,@function
        .size           _Z12gpukernelHNcILi8EEvPdS0_S0_i,(.L_x_1385 - _Z12gpukernelHNcILi8EEvPdS0_S0_i)
        .other          _Z12gpukernelHNcILi8EEvPdS0_S0_i,@"STO_CUDA_ENTRY STV_DEFAULT"
_Z12gpukernelHNcILi8EEvPdS0_S0_i:
.text._Z12gpukernelHNcILi8EEvPdS0_S0_i:
        /* <DEDUP_REMOVED lines=9> */
[C---:B0-----:R-:W-:Y:S01]  /*0090*/  IMAD.SHL.U32 R5, R0.reuse, 0x8, RZ ;  /* 0x0000000800057824 */ /* 0x041fe200078e00ff */
[C---:B------:R-:W-:Y:S01]  /*00a0*/  ISETP.GT.U32.AND P0, PT, R0.reuse, 0x7, PT ;  /* 0x000000070000780c */ /* 0x040fe20003f04070 */
[----:B------:R-:W-:-:S03]  /*00b0*/  IMAD.SHL.U32 R4, R0, 0x20, RZ ;  /* 0x0000002000047824 */ /* 0x000fc600078e00ff */
[----:B------:R-:W-:Y:S02]  /*00c0*/  LOP3.LUT R6, R5, 0x38, RZ, 0xc0, !PT ;  /* 0x0000003805067812 */ /* 0x000fe400078ec0ff */
[----:B------:R-:W-:Y:S02]  /*00d0*/  LOP3.LUT R5, R4, 0xe0, RZ, 0xc0, !PT ;  /* 0x000000e004057812 */ /* 0x000fe400078ec0ff */
[----:B-1----:R-:W-:Y:S02]  /*00e0*/  IADD3 R4, P1, PT, R6, UR6, RZ ;  /* 0x0000000606047c10 */ /* 0x002fe4000ff3e0ff */
[----:B------:R-:W-:-:S03]  /*00f0*/  LEA.HI R9, R0, R5, RZ, 0x1d ;  /* 0x0000000500097211 */ /* 0x000fc600078fe8ff */
[----:B------:R-:W-:Y:S02]  /*0100*/  IMAD.X R5, RZ, RZ, UR7, P1 ;  /* 0x00000007ff057e24 */ /* 0x000fe400088e06ff */
[----:B---3--:R-:W-:-:S07]  /*0110*/  VIADD R9, R9, 0x300 ;  /* 0x0000030009097836 */ /* 0x008fce0000000000 */
.L_x_321:
[----:B------:R-:W-:Y:S01]  /*0120*/  VIADD R7, R9, 0xfffffd00 ;  /* 0xfffffd0009077836 */ /* 0x000fe20000000000 */
[----:B---3--:R-:W3:Y:S03]  /*0130*/  @!P0 LDG.E.64 R12, desc[UR4][R4.64] ;  /* 0x00000004040c8981 */ /* 0x008ee6000c1e1b00 */
[----:B--2---:R-:W-:-:S05]  /*0140*/  IMAD.WIDE.U32 R6, R7, 0x8, R2 ;  /* 0x0000000807067825 */ /* 0x004fca00078e0002 */
[----:B01--4-:R-:W2:Y:S02]  /*0150*/  @!P0 LDG.E.64 R10, desc[UR4][R6.64] ;  /* 0x00000004060a8981 */ /* 0x013ea4000c1e1b00 */
[----:B--2---:R-:W-:-:S08]  /*0160*/  @!P0 DADD R10, RZ, R10 ;  /* 0x00000000ff0a8229 */ /* 0x004fd0000000000a */
[----:B---3--:R-:W-:-:S07]  /*0170*/  @!P0 DADD R10, R10, R12 ;  /* 0x000000000a0a8229 */ /* 0x008fce000000000c */
[----:B------:R-:W-:Y:S01]  /*0180*/  @!P0 STG.E.64 desc[UR4][R4.64], R10 ;  /* 0x0000000a04008986 */ /* 0x000fe2000c101b04 */
[----:B------:R-:W-:-:S13]  /*0190*/  ISETP.GT.U32.AND P0, PT, R0, 0x7, PT ;  /* 0x000000070000780c */ /* 0x000fda0003f04070 */
[----:B------:R-:W2:Y:S01]  /*01a0*/  @!P0 LDG.E.64 R12, desc[UR4][R6.64+0x800] ;  /* 0x00080004060c8981 */ /* 0x000ea2000c1e1b00 */
[----:B------:R-:W0:Y:S03]  /*01b0*/  @!P0 LDC.64 R16, c[0x0][0x388] ;  /* 0x0000e200ff108b82 */ /* 0x000e260000000a00 */
[----:B------:R-:W3:Y:S01]  /*01c0*/  @!P0 LDG.E.64 R14, desc[UR4][R4.64+0x40] ;  /* 0x00004004040e8981 */ /* 0x000ee2000c1e1b00 */
[----:B------:R-:W-:-:S04]  /*01d0*/  IADD3 R18, PT, PT, R9, -0x100, RZ ;  /* 0xffffff0009127810 */ /* 0x000fc80007ffe0ff */
[----:B0-----:R-:W-:-:S04]  /*01e0*/  @!P0 LEA R16, P1, R18, R16, 0x3 ;  /* 0x0000001012108211 */ /* 0x001fc800078218ff */
[----:B------:R-:W-:Y:S02]  /*01f0*/  @!P0 LEA.HI.X R17, R18, R17, RZ, 0x3, P1 ;  /* 0x0000001112118211 */ /* 0x000fe400008f1cff */
[----:B------:R-:W4:Y:S01]  /*0200*/  @!P0 LDG.E.64 R18, desc[UR4][R4.64+0xc0] ;  /* 0x0000c00404128981 */ /* 0x000f22000c1e1b00 */
[----:B--2---:R-:W-:-:S08]  /*0210*/  @!P0 DADD R12, RZ, R12 ;  /* 0x00000000ff0c8229 */ /* 0x004fd0000000000c */
[----:B---3--:R-:W-:Y:S01]  /*0220*/  @!P0 DADD R12, R12, R14 ;  /* 0x000000000c0c8229 */ /* 0x008fe2000000000e */
[----:B------:R-:W2:Y:S06]  /*0230*/  @!P0 LDG.E.64 R14, desc[UR4][R4.64+0x80] ;  /* 0x00008004040e8981 */ /* 0x000eac000c1e1b00 */
[----:B------:R0:W-:Y:S02]  /*0240*/  @!P0 STG.E.64 desc[UR4][R4.64+0x40], R12 ;  /* 0x0000400c04008986 */ /* 0x0001e4000c101b04 */
[----:B0-----:R-:W-:Y:S02]  /*0250*/  @!P0 IMAD.MOV.U32 R12, RZ, RZ, R16 ;  /* 0x000000ffff0c8224 */ /* 0x001fe400078e0010 */
[----:B------:R-:W-:-:S05]  /*0260*/  @!P0 IMAD.MOV.U32 R13, RZ, RZ, R17 ;  /* 0x000000ffff0d8224 */ /* 0x000fca00078e0011 */
[----:B------:R-:W3:Y:S02]  /*0270*/  @!P0 LDG.E.64 R10, desc[UR4][R12.64] ;  /* 0x000000040c0a8981 */ /* 0x000ee4000c1e1b00 */
[----:B---3--:R-:W-:-:S08]  /*0280*/  @!P0 DADD R10, RZ, R10 ;  /* 0x00000000ff0a8229 */ /* 0x008fd0000000000a */
[----:B--2---:R-:W-:Y:S01]  /*0290*/  @!P0 DADD R10, R10, R14 ;  /* 0x000000000a0a8229 */ /* 0x004fe2000000000e */
[----:B------:R-:W-:-:S06]  /*02a0*/  @!P0 IMAD.WIDE.U32 R14, R9, 0x8, R2 ;  /* 0x00000008090e8825 */ /* 0x000fcc00078e0002 */
[----:B------:R0:W-:Y:S04]  /*02b0*/  @!P0 STG.E.64 desc[UR4][R4.64+0x80], R10 ;  /* 0x0000800a04008986 */ /* 0x0001e8000c101b04 */
[----:B------:R-:W2:Y:S01]  /*02c0*/  @!P0 LDG.E.64 R14, desc[UR4][R14.64] ;  /* 0x000000040e0e8981 */ /* 0x000ea2000c1e1b00 */
[----:B------:R-:W-:Y:S01]  /*02d0*/  IADD3 R8, PT, PT, R8, 0x1, RZ ;  /* 0x0000000108087810 */ /* 0x000fe20007ffe0ff */
[----:B------:R-:W-:Y:S03]  /*02e0*/  BSSY.RECONVERGENT B0, `(.L_x_265) ;  /* 0x000000b000007945 */ /* 0x000fe60003800200 */
[----:B------:R-:W-:Y:S01]  /*02f0*/  ISETP.NE.AND P1, PT, R8, RZ, PT ;  /* 0x000000ff0800720c */ /* 0x000fe20003f25270 */
[----:B--2---:R-:W-:-:S08]  /*0300*/  @!P0 DADD R16, RZ, R14 ;  /* 0x00000000ff108229 */ /* 0x004fd0000000000e */
[----:B----4-:R-:W-:-:S07]  /*0310*/  @!P0 DADD R16, R16, R18 ;  /* 0x0000000010108229 */ /* 0x010fce0000000012 */
[----:B------:R0:W-:Y:S01]  /*0320*/  @!P0 STG.E.64 desc[UR4][R4.64+0xc0], R16 ;  /* 0x0000c01004008986 */ /* 0x0001e2000c101b04 */
[----:B------:R-:W-:Y:S05]  /*0330*/  @P0 BRA `(.L_x_266) ;  /* 0x0000000000140947 */ /* 0x000fea0003800000 */
[----:B0-----:R-:W2:Y:S04]  /*0340*/  LDG.E.64 R10, desc[UR4][R6.64+0x20] ;  /* 0x00002004060a7981 */ /* 0x001ea8000c1e1b00 */
[----:B------:R-:W3:Y:S01]  /*0350*/  LDG.E.64 R12, desc[UR4][R4.64] ;  /* 0x00000004040c7981 */ /* 0x000ee2000c1e1b00 */
[----:B--2---:R-:W-:-:S08]  /*0360*/  DADD R10, RZ, R10 ;  /* 0x00000000ff0a7229 */ /* 0x004fd0000000000a */
[----:B---3--:R-:W-:-:S07]  /*0370*/  DADD R10, R10, R12 ;  /* 0x000000000a0a7229 */ /* 0x008fce000000000c */
[----:B------:R1:W-:Y:S04]  /*0380*/  STG.E.64 desc[UR4][R4.64], R10 ;  /* 0x0000000a04007986 */ /* 0x0003e8000c101b04 */
.L_x_266:
[----:B------:R-:W-:Y:S05]  /*0390*/  BSYNC.RECONVERGENT B0 ;  /* 0x0000000000007941 */ /* 0x000fea0003800200 */
.L_x_265:
[----:B------:R-:W-:Y:S04]  /*03a0*/  BSSY.RECONVERGENT B0, `(.L_x_267) ;  /* 0x0000007000007945 */ /* 0x000fe80003800200 */
[----:B------:R-:W-:Y:S05]  /*03b0*/  @P0 BRA `(.L_x_268) ;  /* 0x0000000000140947 */ /* 0x000fea0003800000 */
[----:B01----:R-:W2:Y:S04]  /*03c0*/  LDG.E.64 R10, desc[UR4][R6.64+0x820] ;  /* 0x00082004060a7981 */ /* 0x003ea8000c1e1b00 */
[----:B------:R-:W3:Y:S01]  /*03d0*/  LDG.E.64 R12, desc[UR4][R4.64+0x40] ;  /* 0x00004004040c7981 */ /* 0x000ee2000c1e1b00 */
[----:B--2---:R-:W-:-:S08]  /*03e0*/  DADD R10, RZ, R10 ;  /* 0x00000000ff0a7229 */ /* 0x004fd0000000000a */
[----:B---3--:R-:W-:-:S07]  /*03f0*/  DADD R10, R10, R12 ;  /* 0x000000000a0a7229 */ /* 0x008fce000000000c */
[----:B------:R2:W-:Y:S04]  /*0400*/  STG.E.64 desc[UR4][R4.64+0x40], R10 ;  /* 0x0000400a04007986 */ /* 0x0005e8000c101b04 */
.L_x_268:
[----:B------:R-:W-:Y:S05]  /*0410*/  BSYNC.RECONVERGENT B0 ;  /* 0x0000000000007941 */ /* 0x000fea0003800200 */
.L_x_267:
[----:B------:R-:W-:Y:S04]  /*0420*/  BSSY.RECONVERGENT B0, `(.L_x_269) ;  /* 0x0000007000007945 */ /* 0x000fe80003800200 */
[----:B------:R-:W-:Y:S05]  /*0430*/  @P0 BRA `(.L_x_270) ;  /* 0x0000000000140947 */ /* 0x000fea0003800000 */
[----:B012---:R-:W2:Y:S04]  /*0440*/  LDG.E.64 R10, desc[UR4][R6.64+0x1020] ;  /* 0x00102004060a7981 */ /* 0x007ea8000c1e1b00 */
[----:B------:R-:W3:Y:S01]  /*0450*/  LDG.E.64 R12, desc[UR4][R4.64+0x80] ;  /* 0x00008004040c7981 */ /* 0x000ee2000c1e1b00 */
[----:B--2---:R-:W-:-:S08]  /*0460*/  DADD R10, RZ, R10 ;  /* 0x00000000ff0a7229 */ /* 0x004fd0000000000a */
[----:B---3--:R-:W-:-:S07]  /*0470*/  DADD R10, R10, R12 ;  /* 0x000000000a0a7229 */ /* 0x008fce000000000c */
[----:B------:R3:W-:Y:S04]  /*0480*/  STG.E.64 desc[UR4][R4.64+0x80], R10 ;  /* 0x0000800a04007986 */ /* 0x0007e8000c101b04 */
.L_x_270:
[----:B------:R-:W-:Y:S05]  /*0490*/  BSYNC.RECONVERGENT B0 ;  /* 0x0000000000007941 */ /* 0x000fea0003800200 */
.L_x_269:
[----:B------:R-:W-:Y:S04]  /*04a0*/  BSSY.RECONVERGENT B0, `(.L_x_271) ;  /* 0x0000007000007945 */ /* 0x000fe80003800200 */
[----:B------:R-:W-:Y:S05]  /*04b0*/  @P0 BRA `(.L_x_272) ;  /* 0x0000000000140947 */ /* 0x000fea0003800000 */
[----:B0123--:R-:W2:Y:S04]  /*04c0*/  LDG.E.64 R10, desc[UR4][R6.64+0x1820] ;  /* 0x00182004060a7981 */ /* 0x00fea8000c1e1b00 */
[----:B------:R-:W3:Y:S01]  /*04d0*/  LDG.E.64 R12, desc[UR4][R4.64+0xc0] ;  /* 0x0000c004040c7981 */ /* 0x000ee2000c1e1b00 */
[----:B--2---:R-:W-:-:S08]  /*04e0*/  DADD R10, RZ, R10 ;  /* 0x00000000ff0a7229 */ /* 0x004fd0000000000a */
[----:B---3--:R-:W-:-:S07]  /*04f0*/  DADD R10, R10, R12 ;  /* 0x000000000a0a7229 */ /* 0x008fce000000000c */
[----:B------:R4:W-:Y:S04]  /*0500*/  STG.E.64 desc[UR4][R4.64+0xc0], R10 ;  /* 0x0000c00a04007986 */ /* 0x0009e8000c101b04 */
.L_x_272:
[----:B------:R-:W-:Y:S05]  /*0510*/  BSYNC.RECONVERGENT B0 ;  /* 0x0000000000007941 */ /* 0x000fea0003800200 */
.L_x_271:
[----:B------:R-:W-:Y:S04]  /*0520*/  BSSY.RECONVERGENT B0, `(.L_x_273) ;  /* 0x0000007000007945 */ /* 0x000fe80003800200 */
[----:B------:R-:W-:Y:S05]  /*0530*/  @P0 BRA `(.L_x_274) ;  /* 0x0000000000140947 */ /* 0x000fea0003800000 */
[----:B01234-:R-:W2:Y:S04]  /*0540*/  LDG.E.64 R10, desc[UR4][R6.64+0x40] ;  /* 0x00004004060a7981 */ /* 0x01fea8000c1e1b00 */
[----:B------:R-:W3:Y:S01]  /*0550*/  LDG.E.64 R12, desc[UR4][R4.64] ;  /* 0x00000004040c7981 */ /* 0x000ee2000c1e1b00 */
[----:B--2---:R-:W-:-:S08]  /*0560*/  DADD R10, RZ, R10 ;  /* 0x00000000ff0a7229 */ /* 0x004fd0000000000a */
[----:B---3--:R-:W-:-:S07]  /*0570*/  DADD R10, R10, R12 ;  /* 0x000000000a0a7229 */ /* 0x008fce000000000c */
[----:B------:R0:W-:Y:S04]  /*0580*/  STG.E.64 desc[UR4][R4.64], R10 ;  /* 0x0000000a04007986 */ /* 0x0001e8000c101b04 */
.L_x_274:
[----:B------:R-:W-:Y:S05]  /*0590*/  BSYNC.RECONVERGENT B0 ;  /* 0x0000000000007941 */ /* 0x000fea0003800200 */
.L_x_273:
[----:B------:R-:W-:Y:S04]  /*05a0*/  BSSY.RECONVERGENT B0, `(.L_x_275) ;  /* 0x0000007000007945 */ /* 0x000fe80003800200 */
[----:B------:R-:W-:Y:S05]  /*05b0*/  @P0 BRA `(.L_x_276) ;  /* 0x0000000000140947 */ /* 0x000fea0003800000 */
[----:B01234-:R-:W2:Y:S04]  /*05c0*/  LDG.E.64 R10, desc[UR4][R6.64+0x840] ;  /* 0x00084004060a7981 */ /* 0x01fea8000c1e1b00 */
[----:B------:R-:W3:Y:S01]  /*05d0*/  LDG.E.64 R12, desc[UR4][R4.64+0x40] ;  /* 0x00004004040c7981 */ /* 0x000ee2000c1e1b00 */
[----:B--2---:R-:W-:-:S08]  /*05e0*/  DADD R10, RZ, R10 ;  /* 0x00000000ff0a7229 */ /* 0x004fd0000000000a */
[----:B---3--:R-:W-:-:S07]  /*05f0*/  DADD R10, R10, R12 ;  /* 0x000000000a0a7229 */ /* 0x008fce000000000c */
[----:B------:R0:W-:Y:S04]  /*0600*/  STG.E.64 desc[UR4][R4.64+0x40], R10 ;  /* 0x0000400a04007986 */ /* 0x0001e8000c101b04 */
.L_x_276:
[----:B------:R-:W-:Y:S05]  /*0610*/  BSYNC.RECONVERGENT B0 ;  /* 0x0000000000007941 */ /* 0x000fea0003800200 */
.L_x_275:
[----:B------:R-:W-:Y:S04]  /*0620*/  BSSY.RECONVERGENT B0, `(.L_x_277) ;  /* 0x0000007000007945 */ /* 0x000fe80003800200 */
[----:B------:R-:W-:Y:S05]  /*0630*/  @P0 BRA `(.L_x_278) ;  /* 0x0000000000140947 */ /* 0x000fea0003800000 */
[----:B01234-:R-:W2:Y:S04]  /*0640*/  LDG.E.64 R10, desc[UR4][R6.64+0x1040] ;  /* 0x00104004060a7981 */ /* 0x01fea8000c1e1b00 */
[----:B------:R-:W3:Y:S01]  /*0650*/  LDG.E.64 R12, desc[UR4][R4.64+0x80] ;  /* 0x00008004040c7981 */ /* 0x000ee2000c1e1b00 */
[----:B--2---:R-:W-:-:S08]  /*0660*/  DADD R10, RZ, R10 ;  /* 0x00000000ff0a7229 */ /* 0x004fd0000000000a */
[----:B---3--:R-:W-:-:S07]  /*0670*/  DADD R10, R10, R12 ;  /* 0x000000000a0a7229 */ /* 0x008fce000000000c */
[----:B------:R0:W-:Y:S04]  /*0680*/  STG.E.64 desc[UR4][R4.64+0x80], R10 ;  /* 0x0000800a04007986 */ /* 0x0001e8000c101b04 */
.L_x_278:
[----:B------:R-:W-:Y:S05]  /*0690*/  BSYNC.RECONVERGENT B0 ;  /* 0x0000000000007941 */ /* 0x000fea0003800200 */
.L_x_277:
[----:B------:R-:W-:Y:S04]  /*06a0*/  BSSY.RECONVERGENT B0, `(.L_x_279) ;  /* 0x0000007000007945 */ /* 0x000fe80003800200 */
[----:B------:R-:W-:Y:S05]  /*06b0*/  @P0 BRA `(.L_x_280) ;  /* 0x0000000000140947 */ /* 0x000fea0003800000 */
[----:B01234-:R-:W2:Y:S04]  /*06c0*/  LDG.E.64 R10, desc[UR4][R6.64+0x1840] ;  /* 0x00184004060a7981 */ /* 0x01fea8000c1e1b00 */
[----:B------:R-:W3:Y:S01]  /*06d0*/  LDG.E.64 R12, desc[UR4][R4.64+0xc0] ;  /* 0x0000c004040c7981 */ /* 0x000ee2000c1e1b00 */
[----:B--2---:R-:W-:-:S08]  /*06e0*/  DADD R10, RZ, R10 ;  /* 0x00000000ff0a7229 */ /* 0x004fd0000000000a */
[----:B---3--:R-:W-:-:S07]  /*06f0*/  DADD R10, R10, R12 ;  /* 0x000000000a0a7229 */ /* 0x008fce000000000c */
[----:B------:R0:W-:Y:S04]  /*0700*/  STG.E.64 desc[UR4][R4.64+0xc0], R10 ;  /* 0x0000c00a04007986 */ /* 0x0001e8000c101b04 */
.L_x_280:
[----:B------:R-:W-:Y:S05]  /*0710*/  BSYNC.RECONVERGENT B0 ;  /* 0x0000000000007941 */ /* 0x000fea0003800200 */
.L_x_279:
[----:B------:R-:W-:Y:S04]  /*0720*/  BSSY.RECONVERGENT B0, `(.L_x_281) ;  /* 0x0000007000007945 */ /* 0x000fe80003800200 */
[----:B------:R-:W-:Y:S05]  /*0730*/  @P0 BRA `(.L_x_282) ;  /* 0x0000000000140947 */ /* 0x000fea0003800000 */
[----:B01234-:R-:W2:Y:S04]  /*0740*/  LDG.E.64 R10, desc[UR4][R6.64+0x60] ;  /* 0x00006004060a7981 */ /* 0x01fea8000c1e1b00 */
[----:B------:R-:W3:Y:S01]  /*0750*/  LDG.E.64 R12, desc[UR4][R4.64] ;  /* 0x00000004040c7981 */ /* 0x000ee2000c1e1b00 */
[----:B--2---:R-:W-:-:S08]  /*0760*/  DADD R10, RZ, R10 ;  /* 0x00000000ff0a7229 */ /* 0x004fd0000000000a */
[----:B---3--:R-:W-:-:S07]  /*0770*/  DADD R10, R10, R12 ;  /* 0x000000000a0a7229 */ /* 0x008fce000000000c */
[----:B------:R0:W-:Y:S04]  /*0780*/  STG.E.64 desc[UR4][R4.64], R10 ;  /* 0x0000000a04007986 */ /* 0x0001e8000c101b04 */
.L_x_282:
[----:B------:R-:W-:Y:S05]  /*0790*/  BSYNC.RECONVERGENT B0 ;  /* 0x0000000000007941 */ /* 0x000fea0003800200 */
.L_x_281:
[----:B------:R-:W-:Y:S04]  /*07a0*/  BSSY.RECONVERGENT B0, `(.L_x_283) ;  /* 0x0000007000007945 */ /* 0x000fe80003800200 */
[----:B------:R-:W-:Y:S05]  /*07b0*/  @P0 BRA `(.L_x_284) ;  /* 0x0000000000140947 */ /* 0x000fea0003800000 */
[----:B01234-:R-:W2:Y:S04]  /*07c0*/  LDG.E.64 R10, desc[UR4][R6.64+0x860] ;  /* 0x00086004060a7981 */ /* 0x01fea8000c1e1b00 */
[----:B------:R-:W3:Y:S01]  /*07d0*/  LDG.E.64 R12, desc[UR4][R4.64+0x40] ;  /* 0x00004004040c7981 */ /* 0x000ee2000c1e1b00 */
[----:B--2---:R-:W-:-:S08]  /*07e0*/  DADD R10, RZ, R10 ;  /* 0x00000000ff0a7229 */ /* 0x004fd0000000000a */
[----:B---3--:R-:W-:-:S07]  /*07f0*/  DADD R10, R10, R12 ;  /* 0x000000000a0a7229 */ /* 0x008fce000000000c */
[----:B------:R0:W-:Y:S04]  /*0800*/  STG.E.64 desc[UR4][R4.64+0x40], R10 ;  /* 0x0000400a04007986 */ /* 0x0001e8000c101b04 */
.L_x_284:
[----:B------:R-:W-:Y:S05]  /*0810*/  BSYNC.RECONVERGENT B0 ;  /* 0x0000000000007941 */ /* 0x000fea0003800200 */
.L_x_283:
[----:B------:R-:W-:Y:S04]  /*0820*/  BSSY.RECONVERGENT B0, `(.L_x_285) ;  /* 0x0000007000007945 */ /* 0x000fe80003800200 */
[----:B------:R-:W-:Y:S05]  /*0830*/  @P0 BRA `(.L_x_286) ;  /* 0x0000000000140947 */ /* 0x000fea0003800000 */
[----:B01234-:R-:W2:Y:S04]  /*0840*/  LDG.E.64 R10, desc[UR4][R6.64+0x1060] ;  /* 0x00106004060a7981 */ /* 0x01fea8000c1e1b00 */
[----:B------:R-:W3:Y:S01]  /*0850*/  LDG.E.64 R12, desc[UR4][R4.64+0x80] ;  /* 0x00008004040c7981 */ /* 0x000ee2000c1e1b00 */
[----:B--2---:R-:W-:-:S08]  /*0860*/  DADD R10, RZ, R10 ;  /* 0x00000000ff0a7229 */ /* 0x004fd0000000000a */
[----:B---3--:R-:W-:-:S07]  /*0870*/  DADD R10, R10, R12 ;  /* 0x000000000a0a7229 */ /* 0x008fce000000000c */
[----:B------:R0:W-:Y:S04]  /*0880*/  STG.E.64 desc[UR4][R4.64+0x80], R10 ;  /* 0x0000800a04007986 */ /* 0x0001e8000c101b04 */
.L_x_286:
[----:B------:R-:W-:Y:S05]  /*0890*/  BSYNC.RECONVERGENT B0 ;  /* 0x0000000000007941 */ /* 0x000fea0003800200 */
.L_x_285:
[----:B------:R-:W-:Y:S04]  /*08a0*/  BSSY.RECONVERGENT B0, `(.L_x_287) ;  /* 0x0000007000007945 */ /* 0x000fe80003800200 */
[----:B------:R-:W-:Y:S05]  /*08b0*/  @P0 BRA `(.L_x_288) ;  /* 0x0000000000140947 */ /* 0x000fea0003800000 */
[----:B01234-:R-:W2:Y:S04]  /*08c0*/  LDG.E.64 R10, desc[UR4][R6.64+0x1860] ;  /* 0x00186004060a7981 */ /* 0x01fea8000c1e1b00 */
[----:B------:R-:W3:Y:S01]  /*08d0*/  LDG.E.64 R12, desc[UR4][R4.64+0xc0] ;  /* 0x0000c004040c7981 */ /* 0x000ee2000c1e1b00 */
[----:B--2---:R-:W-:-:S08]  /*08e0*/  DADD R10, RZ, R10 ;  /* 0x00000000ff0a7229 */ /* 0x004fd0000000000a */
[----:B---3--:R-:W-:-:S07]  /*08f0*/  DADD R10, R10, R12 ;  /* 0x000000000a0a7229 */ /* 0x008fce000000000c */
[----:B------:R0:W-:Y:S04]  /*0900*/  STG.E.64 desc[UR4][R4.64+0xc0], R10 ;  /* 0x0000c00a04007986 */ /* 0x0001e8000c101b04 */
.L_x_288:
[----:B------:R-:W-:Y:S05]  /*0910*/  BSYNC.RECONVERGENT B0 ;  /* 0x0000000000007941 */ /* 0x000fea0003800200 */
.L_x_287:
[----:B------:R-:W-:Y:S04]  /*0920*/  BSSY.RECONVERGENT B0, `(.L_x_289) ;  /* 0x0000007000007945 */ /* 0x000fe80003800200 */
[----:B------:R-:W-:Y:S05]  /*0930*/  @P0 BRA `(.L_x_290) ;  /* 0x0000000000140947 */ /* 0x000fea0003800000 */
[----:B01234-:R-:W2:Y:S04]  /*0940*/  LDG.E.64 R10, desc[UR4][R6.64+0x80] ;  /* 0x00008004060a7981 */ /* 0x01fea8000c1e1b00 */
[----:B------:R-:W3:Y:S01]  /*0950*/  LDG.E.64 R12, desc[UR4][R4.64] ;  /* 0x00000004040c7981 */ /* 0x000ee2000c1e1b00 */
[----:B--2---:R-:W-:-:S08]  /*0960*/  DADD R10, RZ, R10 ;  /* 0x00000000ff0a7229 */ /* 0x004fd0000000000a */
[----:B---3--:R-:W-:-:S07]  /*0970*/  DADD R10, R10, R12 ;  /* 0x000000000a0a7229 */ /* 0x008fce000000000c */
[----:B------:R0:W-:Y:S04]  /*0980*/  STG.E.64 desc[UR4][R4.64], R10 ;  /* 0x0000000a04007986 */ /* 0x0001e8000c101b04 */
.L_x_290:
[----:B------:R-:W-:Y:S05]  /*0990*/  BSYNC.RECONVERGENT B0 ;  /* 0x0000000000007941 */ /* 0x000fea0003800200 */
.L_x_289:
[----:B------:R-:W-:Y:S04]  /*09a0*/  BSSY.RECONVERGENT B0, `(.L_x_291) ;  /* 0x0000007000007945 */ /* 0x000fe80003800200 */
[----:B------:R-:W-:Y:S05]  /*09b0*/  @P0 BRA `(.L_x_292) ;  /* 0x0000000000140947 */ /* 0x000fea0003800000 */
[----:B01234-:R-:W2:Y:S04]  /*09c0*/  LDG.E.64 R10, desc[UR4][R6.64+0x880] ;  /* 0x00088004060a7981 */ /* 0x01fea8000c1e1b00 */
[----:B------:R-:W3:Y:S01]  /*09d0*/  LDG.E.64 R12, desc[UR4][R4.64+0x40] ;  /* 0x00004004040c7981 */ /* 0x000ee2000c1e1b00 */
[----:B--2---:R-:W-:-:S08]  /*09e0*/  DADD R10, RZ, R10 ;  /* 0x00000000ff0a7229 */ /* 0x004fd0000000000a */
[----:B---3--:R-:W-:-:S07]  /*09f0*/  DADD R10, R10, R12 ;  /* 0x000000000a0a7229 */ /* 0x008fce000000000c */
[----:B------:R0:W-:Y:S04]  /*0a00*/  STG.E.64 desc[UR4][R4.64+0x40], R10 ;  /* 0x0000400a04007986 */ /* 0x0001e8000c101b04 */
.L_x_292:
[----:B------:R-:W-:Y:S05]  /*0a10*/  BSYNC.RECONVERGENT B0 ;  /* 0x0000000000007941 */ /* 0x000fea0003800200 */
.L_x_291:
[----:B------:R-:W-:Y:S04]  /*0a20*/  BSSY.RECONVERGENT B0, `(.L_x_293) ;  /* 0x0000007000007945 */ /* 0x000fe80003800200 */
[----:B------:R-:W-:Y:S05]  /*0a30*/  @P0 BRA `(.L_x_294) ;  /* 0x0000000000140947 */ /* 0x000fea0003800000 */
[----:B01234-:R-:W2:Y:S04]  /*0a40*/  LDG.E.64 R10, desc[UR4][R6.64+0x1080] ;  /* 0x00108004060a7981 */ /* 0x01fea8000c1e1b00 */
[----:B------:R-:W3:Y:S01]  /*0a50*/  LDG.E.64 R12, desc[UR4][R4.64+0x80] ;  /* 0x00008004040c7981 */ /* 0x000ee2000c1e1b00 */
[----:B--2---:R-:W-:-:S08]  /*0a60*/  DADD R10, RZ, R10 ;  /* 0x00000000ff0a7229 */ /* 0x004fd0000000000a */
[----:B---3--:R-:W-:-:S07]  /*0a70*/  DADD R10, R10, R12 ;  /* 0x000000000a0a7229 */ /* 0x008fce000000000c */
[----:B------:R0:W-:Y:S04]  /*0a80*/  STG.E.64 desc[UR4][R4.64+0x80], R10 ;  /* 0x0000800a04007986 */ /* 0x0001e8000c101b04 */
.L_x_294:
[----:B------:R-:W-:Y:S05]  /*0a90*/  BSYNC.RECONVERGENT B0 ;  /* 0x0000000000007941 */ /* 0x000fea0003800200 */
.L_x_293:
[----:B------:R-:W-:Y:S04]  /*0aa0*/  BSSY.RECONVERGENT B0, `(.L_x_295) ;  /* 0x0000007000007945 */ /* 0x000fe80003800200 */
[----:B------:R-:W-:Y:S05]  /*0ab0*/  @P0 BRA `(.L_x_296) ;  /* 0x0000000000140947 */ /* 0x000fea0003800000 */
[----:B01234-:R-:W2:Y:S04]  /*0ac0*/  LDG.E.64 R10, desc[UR4][R6.64+0x1880] ;  /* 0x00188004060a7981 */ /* 0x01fea8000c1e1b00 */
[----:B------:R-:W3:Y:S01]  /*0ad0*/  LDG.E.64 R12, desc[UR4][R4.64+0xc0] ;  /* 0x0000c004040c7981 */ /* 0x000ee2000c1e1b00 */
[----:B--2---:R-:W-:-:S08]  /*0ae0*/  DADD R10, RZ, R10 ;  /* 0x00000000ff0a7229 */ /* 0x004fd0000000000a */
[----:B---3--:R-:W-:-:S07]  /*0af0*/  DADD R10, R10, R12 ;  /* 0x000000000a0a7229 */ /* 0x008fce000000000c */
[----:B------:R0:W-:Y:S04]  /*0b00*/  STG.E.64 desc[UR4][R4.64+0xc0], R10 ;  /* 0x0000c00a04007986 */ /* 0x0001e8000c101b04 */
.L_x_296:
[----:B------:R-:W-:Y:S05]  /*0b10*/  BSYNC.RECONVERGENT B0 ;  /* 0x0000000000007941 */ /* 0x000fea0003800200 */
.L_x_295:
[----:B------:R-:W-:Y:S04]  /*0b20*/  BSSY.RECONVERGENT B0, `(.L_x_297) ;  /* 0x0000007000007945 */ /* 0x000fe80003800200 */
[----:B------:R-:W-:Y:S05]  /*0b30*/  @P0 BRA `(.L_x_298) ;  /* 0x0000000000140947 */ /* 0x000fea0003800000 */
[----:B01234-:R-:W2:Y:S04]  /*0b40*/  LDG.E.64 R10, desc[UR4][R6.64+0xa0] ;  /* 0x0000a004060a7981 */ /* 0x01fea8000c1e1b00 */
[----:B------:R-:W3:Y:S01]  /*0b50*/  LDG.E.64 R12, desc[UR4][R4.64] ;  /* 0x00000004040c7981 */ /* 0x000ee2000c1e1b00 */
[----:B--2---:R-:W-:-:S08]  /*0b60*/  DADD R10, RZ, R10 ;  /* 0x00000000ff0a7229 */ /* 0x004fd0000000000a */
[----:B---3--:R-:W-:-:S07]  /*0b70*/  DADD R10, R10, R12 ;  /* 0x000000000a0a7229 */ /* 0x008fce000000000c */
[----:B------:R0:W-:Y:S04]  /*0b80*/  STG.E.64 desc[UR4][R4.64], R10 ;  /* 0x0000000a04007986 */ /* 0x0001e8000c101b04 */
.L_x_298:
[----:B------:R-:W-:Y:S05]  /*0b90*/  BSYNC.RECONVERGENT B0 ;  /* 0x0000000000007941 */ /* 0x000fea0003800200 */
.L_x_297:
[----:B------:R-:W-:Y:S04]  /*0ba0*/  BSSY.RECONVERGENT B0, `(.L_x_299) ;  /* 0x0000007000007945 */ /* 0x000fe80003800200 */
[----:B------:R-:W-:Y:S05]  /*0bb0*/  @P0 BRA `(.L_x_300) ;  /* 0x0000000000140947 */ /* 0x000fea0003800000 */
[----:B01234-:R-:W2:Y:S04]  /*0bc0*/  LDG.E.64 R10, desc[UR4][R6.64+0x8a0] ;  /* 0x0008a004060a7981 */ /* 0x01fea8000c1e1b00 */
[----:B------:R-:W3:Y:S01]  /*0bd0*/  LDG.E.64 R12, desc[UR4][R4.64+0x40] ;  /* 0x00004004040c7981 */ /* 0x000ee2000c1e1b00 */
[----:B--2---:R-:W-:-:S08]  /*0be0*/  DADD R10, RZ, R10 ;  /* 0x00000000ff0a7229 */ /* 0x004fd0000000000a */
[----:B---3--:R-:W-:-:S07]  /*0bf0*/  DADD R10, R10, R12 ;  /* 0x000000000a0a7229 */ /* 0x008fce000000000c */
[----:B------:R0:W-:Y:S04]  /*0c00*/  STG.E.64 desc[UR4][R4.64+0x40], R10 ;  /* 0x0000400a04007986 */ /* 0x0001e8000c101b04 */
.L_x_300:
[----:B------:R-:W-:Y:S05]  /*0c10*/  BSYNC.RECONVERGENT B0 ;  /* 0x0000000000007941 */ /* 0x000fea0003800200 */
.L_x_299:
[----:B------:R-:W-:Y:S04]  /*0c20*/  BSSY.RECONVERGENT B0, `(.L_x_301) ;  /* 0x0000007000007945 */ /* 0x000fe80003800200 */
[----:B------:R-:W-:Y:S05]  /*0c30*/  @P0 BRA `(.L_x_302) ;  /* 0x0000000000140947 */ /* 0x000fea0003800000 */
[----:B01234-:R-:W2:Y:S04]  /*0c40*/  LDG.E.64 R10, desc[UR4][R6.64+0x10a0] ;  /* 0x0010a004060a7981 */ /* 0x01fea8000c1e1b00 */
[----:B------:R-:W3:Y:S01]  /*0c50*/  LDG.E.64 R12, desc[UR4][R4.64+0x80] ;  /* 0x00008004040c7981 */ /* 0x000ee2000c1e1b00 */
[----:B--2---:R-:W-:-:S08]  /*0c60*/  DADD R10, RZ, R10 ;  /* 0x00000000ff0a7229 */ /* 0x004fd0000000000a */
[----:B---3--:R-:W-:-:S07]  /*0c70*/  DADD R10, R10, R12 ;  /* 0x000000000a0a7229 */ /* 0x008fce000000000c */
[----:B------:R0:W-:Y:S04]  /*0c80*/  STG.E.64 desc[UR4][R4.64+0x80], R10 ;  /* 0x0000800a04007986 */ /* 0x0001e8000c101b04 */
.L_x_302:
[----:B------:R-:W-:Y:S05]  /*0c90*/  BSYNC.RECONVERGENT B0 ;  /* 0x0000000000007941 */ /* 0x000fea0003800200 */
.L_x_301:
[----:B------:R-:W-:Y:S04]  /*0ca0*/  BSSY.RECONVERGENT B0, `(.L_x_303) ;  /* 0x0000007000007945 */ /* 0x000fe80003800200 */
[----:B------:R-:W-:Y:S05]  /*0cb0*/  @P0 BRA `(.L_x_304) ;  /* 0x0000000000140947 */ /* 0x000fea0003800000 */
[----:B01234-:R-:W2:Y:S04]  /*0cc0*/  LDG.E.64 R10, desc[UR4][R6.64+0x18a0] ;  /* 0x0018a004060a7981 */ /* 0x01fea8000c1e1b00 */
[----:B------:R-:W3:Y:S01]  /*0cd0*/  LDG.E.64 R12, desc[UR4][R4.64+0xc0] ;  /* 0x0000c004040c7981 */ /* 0x000ee2000c1e1b00 */
[----:B--2---:R-:W-:-:S08]  /*0ce0*/  DADD R10, RZ, R10 ;  /* 0x00000000ff0a7229 */ /* 0x004fd0000000000a */
[----:B---3--:R-:W-:-:S07]  /*0cf0*/  DADD R10, R10, R12 ;  /* 0x000000000a0a7229 */ /* 0x008fce000000000c */
[----:B------:R0:W-:Y:S04]  /*0d00*/  STG.E.64 desc[UR4][R4.64+0xc0], R10 ;  /* 0x0000c00a04007986 */ /* 0x0001e8000c101b04 */
.L_x_304:
[----:B------:R-:W-:Y:S05]  /*0d10*/  BSYNC.RECONVERGENT B0 ;  /* 0x0000000000007941 */ /* 0x000fea0003800200 */
.L_x_303:
[----:B------:R-:W-:Y:S04]  /*0d20*/  BSSY.RECONVERGENT B0, `(.L_x_305) ;  /* 0x0000007000007945 */ /* 0x000fe80003800200 */
[----:B------:R-:W-:Y:S05]  /*0d30*/  @P0 BRA `(.L_x_306) ;  /* 0x0000000000140947 */ /* 0x000fea0003800000 */
[----:B01234-:R-:W2:Y:S04]  /*0d40*/  LDG.E.64 R10, desc[UR4][R6.64+0xc0] ;  /* 0x0000c004060a7981 */ /* 0x01fea8000c1e1b00 */
[----:B------:R-:W3:Y:S01]  /*0d50*/  LDG.E.64 R12, desc[UR4][R4.64] ;  /* 0x00000004040c7981 */ /* 0x000ee2000c1e1b00 */
[----:B--2---:R-:W-:-:S08]  /*0d60*/  DADD R10, RZ, R10 ;  /* 0x00000000ff0a7229 */ /* 0x004fd0000000000a */
[----:B---3--:R-:W-:-:S07]  /*0d70*/  DADD R10, R10, R12 ;  /* 0x000000000a0a7229 */ /* 0x008fce000000000c */
[----:B------:R0:W-:Y:S04]  /*0d80*/  STG.E.64 desc[UR4][R4.64], R10 ;  /* 0x0000000a04007986 */ /* 0x0001e8000c101b04 */
.L_x_306:
[----:B------:R-:W-:Y:S05]  /*0d90*/  BSYNC.RECONVERGENT B0 ;  /* 0x0000000000007941 */ /* 0x000fea0003800200 */
.L_x_305:
[----:B------:R-:W-:Y:S04]  /*0da0*/  BSSY.RECONVERGENT B0, `(.L_x_307) ;  /* 0x0000007000007945 */ /* 0x000fe80003800200 */
[----:B------:R-:W-:Y:S05]  /*0db0*/  @P0 BRA `(.L_x_308) ;  /* 0x0000000000140947 */ /* 0x000fea0003800000 */
[----:B01234-:R-:W2:Y:S04]  /*0dc0*/  LDG.E.64 R10, desc[UR4][R6.64+0x8c0] ;  /* 0x0008c004060a7981 */ /* 0x01fea8000c1e1b00 */
[----:B------:R-:W3:Y:S01]  /*0dd0*/  LDG.E.64 R12, desc[UR4][R4.64+0x40] ;  /* 0x00004004040c7981 */ /* 0x000ee2000c1e1b00 */
[----:B--2---:R-:W-:-:S08]  /*0de0*/  DADD R10, RZ, R10 ;  /* 0x00000000ff0a7229 */ /* 0x004fd0000000000a */
[----:B---3--:R-:W-:-:S07]  /*0df0*/  DADD R10, R10, R12 ;  /* 0x000000000a0a7229 */ /* 0x008fce000000000c */
[----:B------:R0:W-:Y:S04]  /*0e00*/  STG.E.64 desc[UR4][R4.64+0x40], R10 ;  /* 0x0000400a04007986 */ /* 0x0001e8000c101b04 */
.L_x_308:
[----:B------:R-:W-:Y:S05]  /*0e10*/  BSYNC.RECONVERGENT B0 ;  /* 0x0000000000007941 */ /* 0x000fea0003800200 */
.L_x_307:
[----:B------:R-:W-:Y:S04]  /*0e20*/  BSSY.RECONVERGENT B0, `(.L_x_309) ;  /* 0x0000007000007945 */ /* 0x000fe80003800200 */
[----:B------:R-:W-:Y:S05]  /*0e30*/  @P0 BRA `(.L_x_310) ;  /* 0x0000000000140947 */ /* 0x000fea0003800000 */
[----:B01234-:R-:W2:Y:S04]  /*0e40*/  LDG.E.64 R10, desc[UR4][R6.64+0x10c0] ;  /* 0x0010c004060a7981 */ /* 0x01fea8000c1e1b00 */
[----:B------:R-:W3:Y:S01]  /*0e50*/  LDG.E.64 R12, desc[UR4][R4.64+0x80] ;  /* 0x00008004040c7981 */ /* 0x000ee2000c1e1b00 */
[----:B--2---:R-:W-:-:S08]  /*0e60*/  DADD R10, RZ, R10 ;  /* 0x00000000ff0a7229 */ /* 0x004fd0000000000a */
[----:B---3--:R-:W-:-:S07]  /*0e70*/  DADD R10, R10, R12 ;  /* 0x000000000a0a7229 */ /* 0x008fce000000000c */
[----:B------:R0:W-:Y:S04]  /*0e80*/  STG.E.64 desc[UR4][R4.64+0x80], R10 ;  /* 0x0000800a04007986 */ /* 0x0001e8000c101b04 */
.L_x_310:
[----:B------:R-:W-:Y:S05]  /*0e90*/  BSYNC.RECONVERGENT B0 ;  /* 0x0000000000007941 */ /* 0x000fea0003800200 */
.L_x_309:
[----:B------:R-:W-:Y:S04]  /*0ea0*/  BSSY.RECONVERGENT B0, `(.L_x_311) ;  /* 0x0000007000007945 */ /* 0x000fe80003800200 */
[----:B------:R-:W-:Y:S05]  /*0eb0*/  @P0 BRA `(.L_x_312) ;  /* 0x0000000000140947 */ /* 0x000fea0003800000 */
[----:B01234-:R-:W2:Y:S04]  /*0ec0*/  LDG.E.64 R10, desc[UR4][R6.64+0x18c0] ;  /* 0x0018c004060a7981 */ /* 0x01fea8000c1e1b00 */
[----:B------:R-:W3:Y:S01]  /*0ed0*/  LDG.E.64 R12, desc[UR4][R4.64+0xc0] ;  /* 0x0000c004040c7981 */ /* 0x000ee2000c1e1b00 */
[----:B--2---:R-:W-:-:S08]  /*0ee0*/  DADD R10, RZ, R10 ;  /* 0x00000000ff0a7229 */ /* 0x004fd0000000000a */
[----:B---3--:R-:W-:-:S07]  /*0ef0*/  DADD R10, R10, R12 ;  /* 0x000000000a0a7229 */ /* 0x008fce000000000c */
[----:B------:R0:W-:Y:S04]  /*0f00*/  STG.E.64 desc[UR4][R4.64+0xc0], R10 ;  /* 0x0000c00a04007986 */ /* 0x0001e8000c101b04 */
.L_x_312:
[----:B------:R-:W-:Y:S05]  /*0f10*/  BSYNC.RECONVERGENT B0 ;  /* 0x0000000000007941 */ /* 0x000fea0003800200 */
.L_x_311:
[----:B------:R-:W-:Y:S04]  /*0f20*/  BSSY.RECONVERGENT B0, `(.L_x_313) ;  /* 0x0000007000007945 */ /* 0x000fe80003800200 */
[----:B------:R-:W-:Y:S05]  /*0f30*/  @P0 BRA `(.L_x_314) ;  /* 0x0000000000140947 */ /* 0x000fea0003800000 */
[----:B01234-:R-:W2:Y:S04]  /*0f40*/  LDG.E.64 R10, desc[UR4][R6.64+0xe0] ;  /* 0x0000e004060a7981 */ /* 0x01fea8000c1e1b00 */
[----:B------:R-:W3:Y:S01]  /*0f50*/  LDG.E.64 R12, desc[UR4][R4.64] ;  /* 0x00000004040c7981 */ /* 0x000ee2000c1e1b00 */
[----:B--2---:R-:W-:-:S08]  /*0f60*/  DADD R10, RZ, R10 ;  /* 0x00000000ff0a7229 */ /* 0x004fd0000000000a */
[----:B---3--:R-:W-:-:S07]  /*0f70*/  DADD R10, R10, R12 ;  /* 0x000000000a0a7229 */ /* 0x008fce000000000c */
[----:B------:R0:W-:Y:S04]  /*0f80*/  STG.E.64 desc[UR4][R4.64], R10 ;  /* 0x0000000a04007986 */ /* 0x0001e8000c101b04 */
.L_x_314:
[----:B------:R-:W-:Y:S05]  /*0f90*/  BSYNC.RECONVERGENT B0 ;  /* 0x0000000000007941 */ /* 0x000fea0003800200 */
.L_x_313:
[----:B------:R-:W-:Y:S04]  /*0fa0*/  BSSY.RECONVERGENT B0, `(.L_x_315) ;  /* 0x0000007000007945 */ /* 0x000fe80003800200 */
[----:B------:R-:W-:Y:S05]  /*0fb0*/  @P0 BRA `(.L_x_316) ;  /* 0x0000000000140947 */ /* 0x000fea0003800000 */
[----:B01234-:R-:W2:Y:S04]  /*0fc0*/  LDG.E.64 R10, desc[UR4][R6.64+0x8e0] ;  /* 0x0008e004060a7981 */ /* 0x01fea8000c1e1b00 */
[----:B------:R-:W3:Y:S01]  /*0fd0*/  LDG.E.64 R12, desc[UR4][R4.64+0x40] ;  /* 0x00004004040c7981 */ /* 0x000ee2000c1e1b00 */
[----:B--2---:R-:W-:-:S08]  /*0fe0*/  DADD R10, RZ, R10 ;  /* 0x00000000ff0a7229 */ /* 0x004fd0000000000a */
[----:B---3--:R-:W-:-:S07]  /*0ff0*/  DADD R10, R10, R12 ;  /* 0x000000000a0a7229 */ /* 0x008fce000000000c */
[----:B------:R0:W-:Y:S04]  /*1000*/  STG.E.64 desc[UR4][R4.64+0x40], R10 ;  /* 0x0000400a04007986 */ /* 0x0001e8000c101b04 */
.L_x_316:
[----:B------:R-:W-:Y:S05]  /*1010*/  BSYNC.RECONVERGENT B0 ;  /* 0x0000000000007941 */ /* 0x000fea0003800200 */
.L_x_315:
[----:B------:R-:W-:Y:S04]  /*1020*/  BSSY.RECONVERGENT B0, `(.L_x_317) ;  /* 0x0000007000007945 */ /* 0x000fe80003800200 */
[----:B------:R-:W-:Y:S05]  /*1030*/  @P0 BRA `(.L_x_318) ;  /* 0x0000000000140947 */ /* 0x000fea0003800000 */
[----:B01234-:R-:W2:Y:S04]  /*1040*/  LDG.E.64 R10, desc[UR4][R6.64+0x10e0] ;  /* 0x0010e004060a7981 */ /* 0x01fea8000c1e1b00 */
[----:B------:R-:W3:Y:S01]  /*1050*/  LDG.E.64 R12, desc[UR4][R4.64+0x80] ;  /* 0x00008004040c7981 */ /* 0x000ee2000c1e1b00 */
[----:B--2---:R-:W-:-:S08]  /*1060*/  DADD R10, RZ, R10 ;  /* 0x00000000ff0a7229 */ /* 0x004fd0000000000a */
[----:B---3--:R-:W-:-:S07]  /*1070*/  DADD R10, R10, R12 ;  /* 0x000000000a0a7229 */ /* 0x008fce000000000c */
[----:B------:R0:W-:Y:S04]  /*1080*/  STG.E.64 desc[UR4][R4.64+0x80], R10 ;  /* 0x0000800a04007986 */ /* 0x0001e8000c101b04 */
.L_x_318:
[----:B------:R-:W-:Y:S05]  /*1090*/  BSYNC.RECONVERGENT B0 ;  /* 0x0000000000007941 */ /* 0x000fea0003800200 */
.L_x_317:
[----:B------:R-:W-:Y:S04]  /*10a0*/  BSSY.RECONVERGENT B0, `(.L_x_319) ;  /* 0x0000007000007945 */ /* 0x000fe80003800200 */
[----:B------:R-:W-:Y:S05]  /*10b0*/  @P0 BRA `(.L_x_320) ;  /* 0x0000000000140947 */ /* 0x000fea0003800000 */
[----:B------:R-:W0:Y:S04]  /*10c0*/  LDG.E.64 R6, desc[UR4][R6.64+0x18e0] ;  /* 0x0018e00406067981 */ /* 0x000e28000c1e1b00 */
[----:B------:R-:W5:Y:S01]  /*10d0*/  LDG.E.64 R12, desc[UR4][R4.64+0xc0] ;  /* 0x0000c004040c7981 */ /* 0x000f62000c1e1b00 */
[----:B01234-:R-:W-:-:S08]  /*10e0*/  DADD R10, RZ, R6 ;  /* 0x00000000ff0a7229 */ /* 0x01ffd00000000006 */
[----:B-----5:R-:W-:-:S07]  /*10f0*/  DADD R10, R10, R12 ;  /* 0x000000000a0a7229 */ /* 0x020fce000000000c */
[----:B------:R0:W-:Y:S04]  /*1100*/  STG.E.64 desc[UR4][R4.64+0xc0], R10 ;  /* 0x0000c00a04007986 */ /* 0x0001e8000c101b04 */
.L_x_320:
[----:B------:R-:W-:Y:S05]  /*1110*/  BSYNC.RECONVERGENT B0 ;  /* 0x0000000000007941 */ /* 0x000fea0003800200 */
.L_x_319:
[----:B------:R-:W-:Y:S01]  /*1120*/  VIADD R9, R9, 0x400 ;  /* 0x0000040009097836 */ /* 0x000fe20000000000 */
[----:B------:R-:W-:Y:S06]  /*1130*/  @P1 BRA `(.L_x_321) ;  /* 0xffffffec00f81947 */ /* 0x000fec000383ffff */
[----:B------:R-:W-:Y:S05]  /*1140*/  EXIT ;  /* 0x000000000000794d */ /* 0x000fea0003800000 */
.L_x_322:
        /* <DEDUP_REMOVED lines=11> */
.L_x_1385:


//--------------------- .text._Z12gpukernelHNrILi8EEvPdS0_S0_i --------------------------
	.section	.text._Z12gpukernelHNrILi8EEvPdS0_S0_i,"ax",@progbits
	.align	128
        .global         _Z12gpukernelHNrILi8EEvPdS0_S0_i
        .type           _Z12gpukernelHNrILi8EEvPdS0_S0_i,@function
        .size           _Z12gpukernelHNrILi8EEvPdS0_S0_i,(.L_x_1386 - _Z12gpukernelHNrILi8EEvPdS0_S0_i)
        .other          _Z12gpukernelHNrILi8EEvPdS0_S0_i,@"STO_CUDA_ENTRY STV_DEFAULT"
_Z12gpukernelHNrILi8EEvPdS0_S0_i:
.text._Z12gpukernelHNrILi8EEvPdS0_S0_i:
        /* <DEDUP_REMOVED lines=10> */
[C---:B0-----:R-:W-:Y:S02]  /*00a0*/  LOP3.LUT R2, R9.reuse, 0x3f8, RZ, 0xc0, !PT ;  /* 0x000003f809027812 */ /* 0x041fe400078ec0ff */
[C---:B------:R-:W-:Y:S02]  /*00b0*/  LOP3.LUT R7, R9.reuse, 0x7, RZ, 0xc0, !PT ;  /* 0x0000000709077812 */ /* 0x040fe400078ec0ff */
[----:B------:R-:W-:-:S02]  /*00c0*/  ISETP.GT.U32.AND P0, PT, R9, 0x7, PT ;  /* 0x000000070900780c */ /* 0x000fc40003f04070 */
[----:B------:R-:W-:Y:S01]  /*00d0*/  ISETP.GT.U32.AND P1, PT, R9, 0x7, PT ;  /* 0x000000070900780c */ /* 0x000fe20003f24070 */
[----:B------:R-:W-:-:S03]  /*00e0*/  IMAD.WIDE.U32 R2, R7, 0x100, R2 ;  /* 0x0000010007027825 */ /* 0x000fc600078e0002 */
[----:B-1----:R-:W-:-:S04]  /*00f0*/  IADD3 R6, P2, PT, R2, UR6, RZ ;  /* 0x0000000602067c10 */ /* 0x002fc8000ff5e0ff */
[----:B------:R-:W-:-:S04]  /*0100*/  IADD3 R6, P3, PT, R6, 0x1000, RZ ;  /* 0x0000100006067810 */ /* 0x000fc80007f7e0ff */
[----:B------:R-:W-:Y:S01]  /*0110*/  IADD3.X R7, PT, PT, RZ, UR7, R3, P3, P2 ;  /* 0x00000007ff077c10 */ /* 0x000fe20009fe4403 */
[----:B--23--:R-:W-:-:S08]  /*0120*/  IMAD.WIDE.U32 R2, R9, 0x8, R4 ;  /* 0x0000000809027825 */ /* 0x00cfd000078e0004 */
.L_x_329:
[----:B------:R-:W-:Y:S02]  /*0130*/  IMAD.MOV.U32 R4, RZ, RZ, R6 ;  /* 0x000000ffff047224 */ /* 0x000fe400078e0006 */
[----:B------:R-:W-:Y:S02]  /*0140*/  IMAD.MOV.U32 R5, RZ, RZ, R7 ;  /* 0x000000ffff057224 */ /* 0x000fe400078e0007 */
[----:B------:R-:W2:Y:S04]  /*0150*/  @!P0 LDG.E.64 R6, desc[UR4][R2.64] ;  /* 0x0000000402068981 */ /* 0x000ea8000c1e1b00 */
[----:B------:R-:W3:Y:S04]  /*0160*/  @!P0 LDG.E.64 R18, desc[UR4][R4.64+-0x1000] ;  /* 0xfff0000404128981 */ /* 0x000ee8000c1e1b00 */
[----:B------:R-:W4:Y:S04]  /*0170*/  @!P0 LDG.E.64 R20, desc[UR4][R4.64+-0xfe0] ;  /* 0xfff0200404148981 */ /* 0x000f28000c1e1b00 */
[----:B------:R-:W5:Y:S04]  /*0180*/  @!P0 LDG.E.64 R22, desc[UR4][R4.64+-0xfc0] ;  /* 0xfff0400404168981 */ /* 0x000f68000c1e1b00 */
[----:B------:R-:W2:Y:S04]  /*0190*/  @!P0 LDG.E.64 R16, desc[UR4][R4.64+-0xfa0] ;  /* 0xfff0600404108981 */ /* 0x000ea8000c1e1b00 */
[----:B------:R-:W2:Y:S04]  /*01a0*/  @!P0 LDG.E.64 R14, desc[UR4][R4.64+-0xf80] ;  /* 0xfff08004040e8981 */ /* 0x000ea8000c1e1b00 */
[----:B------:R-:W2:Y:S04]  /*01b0*/  @!P0 LDG.E.64 R12, desc[UR4][R4.64+-0xf60] ;  /* 0xfff0a004040c8981 */ /* 0x000ea8000c1e1b00 */
[----:B------:R-:W2:Y:S04]  /*01c0*/  @!P0 LDG.E.64 R10, desc[UR4][R4.64+-0xf40] ;  /* 0xfff0c004040a8981 */ /* 0x000ea8000c1e1b00 */
        /* <DEDUP_REMOVED lines=8> */
[----:B------:R-:W-:-:S08]  /*0250*/  @!P0 DADD R14, R14, R16 ;  /* 0x000000000e0e8229 */ /* 0x000fd00000000010 */
[----:B------:R-:W-:-:S08]  /*0260*/  @!P0 DADD R12, R12, R14 ;  /* 0x000000000c0c8229 */ /* 0x000fd0000000000e */
[----:B------:R-:W-:-:S08]  /*0270*/  @!P0 DADD R10, R10, R12 ;  /* 0x000000000a0a8229 */ /* 0x000fd0000000000c */
[----:B------:R-:W-:-:S08]  /*0280*/  @!P0 DADD R8, R8, R10 ;  /* 0x0000000008088229 */ /* 0x000fd0000000000a */
        /* <DEDUP_REMOVED lines=8> */
[----:B------:R-:W5:Y:S04]  /*0310*/  LDG.E.64 R14, desc[UR4][R4.64+-0x780] ;  /* 0xfff88004040e7981 */ /* 0x000f68000c1e1b00 */
[----:B------:R-:W5:Y:S04]  /*0320*/  LDG.E.64 R12, desc[UR4][R4.64+-0x760] ;  /* 0xfff8a004040c7981 */ /* 0x000f68000c1e1b00 */
[----:B------:R-:W5:Y:S04]  /*0330*/  LDG.E.64 R10, desc[UR4][R4.64+-0x740] ;  /* 0xfff8c004040a7981 */ /* 0x000f68000c1e1b00 */
[----:B------:R-:W5:Y:S04]  /*0340*/  LDG.E.64 R8, desc[UR4][R4.64+-0x720] ;  /* 0xfff8e00404087981 */ /* 0x000f68000c1e1b00 */
[----:B------:R-:W5:Y:S01]  /*0350*/  LDG.E.64 R6, desc[UR4][R2.64+0x40] ;  /* 0x0000400402067981 */ /* 0x000f62000c1e1b00 */
[----:B--2---:R-:W-:-:S08]  /*0360*/  DADD R18, RZ, R18 ;  /* 0x00000000ff127229 */ /* 0x004fd00000000012 */
[----:B---3--:R-:W-:-:S08]  /*0370*/  DADD R18, R20, R18 ;  /* 0x0000000014127229 */ /* 0x008fd00000000012 */
[----:B----4-:R-:W-:-:S08]  /*0380*/  DADD R18, R22, R18 ;  /* 0x0000000016127229 */ /* 0x010fd00000000012 */
[----:B-----5:R-:W-:-:S08]  /*0390*/  DADD R16, R16, R18 ;  /* 0x0000000010107229 */ /* 0x020fd00000000012 */
[----:B------:R-:W-:-:S08]  /*03a0*/  DADD R14, R14, R16 ;  /* 0x000000000e0e7229 */ /* 0x000fd00000000010 */
[----:B------:R-:W-:-:S08]  /*03b0*/  DADD R12, R12, R14 ;  /* 0x000000000c0c7229 */ /* 0x000fd0000000000e */
[----:B------:R-:W-:-:S08]  /*03c0*/  DADD R10, R10, R12 ;  /* 0x000000000a0a7229 */ /* 0x000fd0000000000c */
[----:B------:R-:W-:-:S08]  /*03d0*/  DADD R8, R8, R10 ;  /* 0x0000000008087229 */ /* 0x000fd0000000000a */
[----:B------:R-:W-:-:S07]  /*03e0*/  DADD R6, R6, R8 ;  /* 0x0000000006067229 */ /* 0x000fce0000000008 */
[----:B------:R0:W-:Y:S04]  /*03f0*/  STG.E.64 desc[UR4][R2.64+0x40], R6 ;  /* 0x0000400602007986 */ /* 0x0001e8000c101b04 */
.L_x_324:
[----:B------:R-:W-:Y:S05]  /*0400*/  BSYNC.RECONVERGENT B0 ;  /* 0x0000000000007941 */ /* 0x000fea0003800200 */
.L_x_323:
[----:B------:R-:W-:Y:S04]  /*0410*/  BSSY.RECONVERGENT B0, `(.L_x_325) ;  /* 0x0000015000007945 */ /* 0x000fe80003800200 */
[----:B------:R-:W-:Y:S05]  /*0420*/  @P0 BRA `(.L_x_326) ;  /* 0x00000000004c0947 */ /* 0x000fea0003800000 */
        /* <DEDUP_REMOVED lines=8> */
[----:B0-----:R-:W5:Y:S01]  /*04b0*/  LDG.E.64 R6, desc[UR4][R2.64+0x80] ;  /* 0x0000800402067981 */ /* 0x001f62000c1e1b00 */
        /* <DEDUP_REMOVED lines=10> */
.L_x_326:
[----:B------:R-:W-:Y:S05]  /*0560*/  BSYNC.RECONVERGENT B0 ;  /* 0x0000000000007941 */ /* 0x000fea0003800200 */
.L_x_325:
        /* <DEDUP_REMOVED lines=10> */
[----:B01----:R-:W5:Y:S01]  /*0610*/  LDG.E.64 R6, desc[UR4][R2.64+0xc0] ;  /* 0x0000c00402067981 */ /* 0x003f62000c1e1b00 */
        /* <DEDUP_REMOVED lines=10> */
.L_x_328:
[----:B------:R-:W-:Y:S05]  /*06c0*/  BSYNC.RECONVERGENT B0 ;  /* 0x0000000000007941 */ /* 0x000fea0003800200 */
.L_x_327:
[----:B012---:R-:W-:-:S05]  /*06d0*/  IADD3 R6, P2, PT, R4, 0x2000, RZ ;  /* 0x0000200004067810 */ /* 0x007fca0007f5e0ff */
[----:B------:R-:W-:Y:S01]  /*06e0*/  IMAD.X R7, RZ, RZ, R5, P2 ;  /* 0x000000ffff077224 */ /* 0x000fe200010e0605 */
[----:B------:R-:W-:Y:S07]  /*06f0*/  @P3 BRA `(.L_x_329) ;  /* 0xfffffff8008c3947 */ /* 0x000fee000383ffff */
[----:B------:R-:W-:Y:S05]  /*0700*/  EXIT ;  /* 0x000000000000794d */ /* 0x000fea0003800000 */
.L_x_330:
        /* <DEDUP_REMOVED lines=15> */
.L_x_1386:


//--------------------- .text._Z12gpukernelHNcILi16EEvPdS0_S0_i --------------------------
	.section	.text._Z12gpukernelHNcILi16EEvPdS0_S0_i,"ax",@progbits
	.align	128
        .global         _Z12gpukernelHNcILi16EEvPdS0_S0_i
        .type           _Z12gpukernelHNcILi16EEvPdS0_S0_i,@function
        .size           _Z12gpukernelHNcILi16EEvPdS0_S0_i,(.L_x_1387 - _Z12gpukernelHNcILi16EEvPdS0_S0_i)
        .other          _Z12gpukernelHNcILi16EEvPdS0_S0_i,@"STO_CUDA_ENTRY STV_DEFAULT"
_Z12gpukernelHNcILi16EEvPdS0_S0_i:
.text._Z12gpukernelHNcILi16EEvPdS0_S0_i:
        /* <DEDUP_REMOVED lines=16> */
[----:B---3--:R-:W-:-:S08]  /*0100*/  IMAD.X R5, RZ, RZ, UR7, P1 ;  /* 0x00000007ff057e24 */ /* 0x008fd000088e06ff */
.L_x_393:
[----:B--2---:R-:W-:Y:S01]  /*0110*/  IMAD.WIDE.U32 R6, R9, 0x8, R2 ;  /* 0x0000000809067825 */ /* 0x004fe200078e0002 */
[----:B0-----:R-:W2:Y:S04]  /*0120*/  @!P0 LDG.E.64 R12, desc[UR4][R4.64] ;  /* 0x00000004040c8981 */ /* 0x001ea8000c1e1b00 */
[----:B-1-34-:R-:W3:Y:S01]  /*0130*/  @!P0 LDG.E.64 R10, desc[UR4][R6.64] ;  /* 0x00000004060a8981 */ /* 0x01aee2000c1e1b00 */
[----:B------:R-:W-:Y:S01]  /*0140*/  VIADD R8, R8, 0x1 ;  /* 0x0000000108087836 */ /* 0x000fe20000000000 */
[----:B------:R-:W-:Y:S04]  /*0150*/  BSSY.RECONVERGENT B0, `(.L_x_331) ;  /* 0x000000e000007945 */ /* 0x000fe80003800200 */
[----:B------:R-:W-:Y:S01]  /*0160*/  ISETP.NE.AND P1, PT, R8, RZ, PT ;  /* 0x000000ff0800720c */ /* 0x000fe20003f25270 */
[----:B---3--:R-:W-:-:S08]  /*0170*/  @!P0 DADD R10, RZ, R10 ;  /* 0x00000000ff0a8229 */ /* 0x008fd0000000000a */
[----:B--2---:R-:W-:-:S07]  /*0180*/  @!P0 DADD R10, R10, R12 ;  /* 0x000000000a0a8229 */ /* 0x004fce000000000c */
[----:B------:R0:W-:Y:S01]  /*0190*/  @!P0 STG.E.64 desc[UR4][R4.64], R10 ;  /* 0x0000000a04008986 */ /* 0x0001e2000c101b04 */
[----:B------:R-:W-:-:S13]  /*01a0*/  ISETP.GT.U32.AND P0, PT, R0, 0xf, PT ;  /* 0x0000000f0000780c */ /* 0x000fda0003f04070 */
[----:B0-----:R-:W-:Y:S05]  /*01b0*/  @P0 BRA `(.L_x_332) ;  /* 0x00000000001c0947 */ /* 0x001fea0003800000 */
[----:B------:R-:W-:Y:S01]  /*01c0*/  VIADD R11, R9, 0x200 ;  /* 0x00000200090b7836 */ /* 0x000fe20000000000 */
[----:B------:R-:W2:Y:S03]  /*01d0*/  LDG.E.64 R14, desc[UR4][R4.64+0x80] ;  /* 0x00008004040e7981 */ /* 0x000ea6000c1e1b00 */
[----:B------:R-:W-:-:S06]  /*01e0*/  IMAD.WIDE.U32 R10, R11, 0x8, R2 ;  /* 0x000000080b0a7825 */ /* 0x000fcc00078e0002 */
[----:B------:R-:W3:Y:S02]  /*01f0*/  LDG.E.64 R10, desc[UR4][R10.64] ;  /* 0x000000040a0a7981 */ /* 0x000ee4000c1e1b00 */
[----:B---3--:R-:W-:-:S08]  /*0200*/  DADD R12, RZ, R10 ;  /* 0x00000000ff0c7229 */ /* 0x008fd0000000000a */
[----:B--2---:R-:W-:-:S07]  /*0210*/  DADD R12, R12, R14 ;  /* 0x000000000c0c7229 */ /* 0x004fce000000000e */
[----:B------:R0:W-:Y:S04]  /*0220*/  STG.E.64 desc[UR4][R4.64+0x80], R12 ;  /* 0x0000800c04007986 */ /* 0x0001e8000c101b04 */
.L_x_332:
[----:B------:R-:W-:Y:S05]  /*0230*/  BSYNC.RECONVERGENT B0 ;  /* 0x0000000000007941 */ /* 0x000fea0003800200 */
.L_x_331:
[----:B------:R-:W-:Y:S04]  /*0240*/  BSSY.RECONVERGENT B0, `(.L_x_333) ;  /* 0x0000007000007945 */ /* 0x000fe80003800200 */
[----:B------:R-:W-:Y:S05]  /*0250*/  @P0 BRA `(.L_x_334) ;  /* 0x0000000000140947 */ /* 0x000fea0003800000 */
[----:B------:R-:W2:Y:S04]  /*0260*/  LDG.E.64 R10, desc[UR4][R6.64+0x10] ;  /* 0x00001004060a7981 */ /* 0x000ea8000c1e1b00 */
[----:B0-----:R-:W3:Y:S01]  /*0270*/  LDG.E.64 R12, desc[UR4][R4.64] ;  /* 0x00000004040c7981 */ /* 0x001ee2000c1e1b00 */
[----:B--2---:R-:W-:-:S08]  /*0280*/  DADD R10, RZ, R10 ;  /* 0x00000000ff0a7229 */ /* 0x004fd0000000000a */
[----:B---3--:R-:W-:-:S07]  /*0290*/  DADD R10, R10, R12 ;  /* 0x000000000a0a7229 */ /* 0x008fce000000000c */
[----:B------:R1:W-:Y:S04]  /*02a0*/  STG.E.64 desc[UR4][R4.64], R10 ;  /* 0x0000000a04007986 */ /* 0x0003e8000c101b04 */
.L_x_334:
[----:B------:R-:W-:Y:S05]  /*02b0*/  BSYNC.RECONVERGENT B0 ;  /* 0x0000000000007941 */ /* 0x000fea0003800200 */
.L_x_333:
[----:B------:R-:W-:Y:S04]  /*02c0*/  BSSY.RECONVERGENT B0, `(.L_x_335) ;  /* 0x0000007000007945 */ /* 0x000fe80003800200 */
[----:B------:R-:W-:Y:S05]  /*02d0*/  @P0 BRA `(.L_x_336) ;  /* 0x0000000000140947 */ /* 0x000fea0003800000 */
[----:B-1----:R-:W2:Y:S04]  /*02e0*/  LDG.E.64 R10, desc[UR4][R6.64+0x1010] ;  /* 0x00101004060a7981 */ /* 0x002ea8000c1e1b00 */
[----:B0-----:R-:W3:Y:S01]  /*02f0*/  LDG.E.64 R12, desc[UR4][R4.64+0x80] ;  /* 0x00008004040c7981 */ /* 0x001ee2000c1e1b00 */
[----:B--2---:R-:W-:-:S08]  /*0300*/  DADD R10, RZ, R10 ;  /* 0x00000000ff0a7229 */ /* 0x004fd0000000000a */
[----:B---3--:R-:W-:-:S07]  /*0310*/  DADD R10, R10, R12 ;  /* 0x000000000a0a7229 */ /* 0x008fce000000000c */
[----:B------:R2:W-:Y:S04]  /*0320*/  STG.E.64 desc[UR4][R4.64+0x80], R10 ;  /* 0x0000800a04007986 */ /* 0x0005e8000c101b04 */
.L_x_336:
[----:B------:R-:W-:Y:S05]  /*0330*/  BSYNC.RECONVERGENT B0 ;  /* 0x0000000000007941 */ /* 0x000fea0003800200 */
.L_x_335:
[----:B------:R-:W-:Y:S04]  /*0340*/  BSSY.RECONVERGENT B0, `(.L_x_337) ;  /* 0x0000007000007945 */ /* 0x000fe80003800200 */
[----:B------:R-:W-:Y:S05]  /*0350*/  @P0 BRA `(.L_x_338) ;  /* 0x0000000000140947 */ /* 0x000fea0003800000 */
[----:B-12---:R-:W2:Y:S04]  /*0360*/  LDG.E.64 R10, desc[UR4][R6.64+0x20] ;  /* 0x00002004060a7981 */ /* 0x006ea8000c1e1b00 */
[----:B0-----:R-:W3:Y:S01]  /*0370*/  LDG.E.64 R12, desc[UR4][R4.64] ;  /* 0x00000004040c7981 */ /* 0x001ee2000c1e1b00 */
[----:B--2---:R-:W-:-:S08]  /*0380*/  DADD R10, RZ, R10 ;  /* 0x00000000ff0a7229 */ /* 0x004fd0000000000a */
[----:B---3--:R-:W-:-:S07]  /*0390*/  DADD R10, R10, R12 ;  /* 0x000000000a0a7229 */ /* 0x008fce000000000c */
[----:B------:R3:W-:Y:S04]  /*03a0*/  STG.E.64 desc[UR4][R4.64], R10 ;  /* 0x0000000a04007986 */ /* 0x0007e8000c101b04 */
.L_x_338:
[----:B------:R-:W-:Y:S05]  /*03b0*/  BSYNC.RECONVERGENT B0 ;  /* 0x0000000000007941 */ /* 0x000fea0003800200 */
.L_x_337:
[----:B------:R-:W-:Y:S04]  /*03c0*/  BSSY.RECONVERGENT B0, `(.L_x_339) ;  /* 0x0000007000007945 */ /* 0x000fe80003800200 */
[----:B------:R-:W-:Y:S05]  /*03d0*/  @P0 BRA `(.L_x_340) ;  /* 0x0000000000140947 */ /* 0x000fea0003800000 */
[----:B-123--:R-:W2:Y:S04]  /*03e0*/  LDG.E.64 R10, desc[UR4][R6.64+0x1020] ;  /* 0x00102004060a7981 */ /* 0x00eea8000c1e1b00 */
[----:B0-----:R-:W3:Y:S01]  /*03f0*/  LDG.E.64 R12, desc[UR4][R4.64+0x80] ;  /* 0x00008004040c7981 */ /* 0x001ee2000c1e1b00 */
[----:B--2---:R-:W-:-:S08]  /*0400*/  DADD R10, RZ, R10 ;  /* 0x00000000ff0a7229 */ /* 0x004fd0000000000a */
[----:B---3--:R-:W-:-:S07]  /*0410*/  DADD R10, R10, R12 ;  /* 0x000000000a0a7229 */ /* 0x008fce000000000c */
[----:B------:R4:W-:Y:S04]  /*0420*/  STG.E.64 desc[UR4][R4.64+0x80], R10 ;  /* 0x0000800a04007986 */ /* 0x0009e8000c101b04 */
.L_x_340:
[----:B------:R-:W-:Y:S05]  /*0430*/  BSYNC.RECONVERGENT B0 ;  /* 0x0000000000007941 */ /* 0x000fea0003800200 */
.L_x_339:
[----:B------:R-:W-:Y:S04]  /*0440*/  BSSY.RECONVERGENT B0, `(.L_x_341) ;  /* 0x0000007000007945 */ /* 0x000fe80003800200 */
[----:B------:R-:W-:Y:S05]  /*0450*/  @P0 BRA `(.L_x_342) ;  /* 0x0000000000140947 */ /* 0x000fea0003800000 */
[----:B-1234-:R-:W2:Y:S04]  /*0460*/  LDG.E.64 R10, desc[UR4][R6.64+0x30] ;  /* 0x00003004060a7981 */ /* 0x01eea8000c1e1b00 */
[----:B0-----:R-:W3:Y:S01]  /*0470*/  LDG.E.64 R12, desc[UR4][R4.64] ;  /* 0x00000004040c7981 */ /* 0x001ee2000c1e1b00 */
[----:B--2---:R-:W-:-:S08]  /*0480*/  DADD R10, RZ, R10 ;  /* 0x00000000ff0a7229 */ /* 0x004fd0000000000a */
[----:B---3--:R-:W-:-:S07]  /*0490*/  DADD R10, R10, R12 ;  /* 0x000000000a0a7229 */ /* 0x008fce000000000c */
[----:B------:R0:W-:Y:S04]  /*04a0*/  STG.E.64 desc[UR4][R4.64], R10 ;  /* 0x0000000a04007986 */ /* 0x0001e8000c101b04 */
.L_x_342:
[----:B------:R-:W-:Y:S05]  /*04b0*/  BSYNC.RECONVERGENT B0 ;  /* 0x0000000000007941 */ /* 0x000fea0003800200 */
.L_x_341:
[----:B------:R-:W-:Y:S04]  /*04c0*/  BSSY.RECONVERGENT B0, `(.L_x_343) ;  /* 0x0000007000007945 */ /* 0x000fe80003800200 */
[----:B------:R-:W-:Y:S05]  /*04d0*/  @P0 BRA `(.L_x_344) ;  /* 0x0000000000140947 */ /* 0x000fea0003800000 */
[----:B01234-:R-:W2:Y:S04]  /*04e0*/  LDG.E.64 R10, desc[UR4][R6.64+0x1030] ;  /* 0x00103004060a7981 */ /* 0x01fea8000c1e1b00 */
[----:B------:R-:W3:Y:S01]  /*04f0*/  LDG.E.64 R12, desc[UR4][R4.64+0x80] ;  /* 0x00008004040c7981 */ /* 0x000ee2000c1e1b00 */
[----:B--2---:R-:W-:-:S08]  /*0500*/  DADD R10, RZ, R10 ;  /* 0x00000000ff0a7229 */ /* 0x004fd0000000000a */
[----:B---3--:R-:W-:-:S07]  /*0510*/  DADD R10, R10, R12 ;  /* 0x000000000a0a7229 */ /* 0x008fce000000000c */
[----:B------:R0:W-:Y:S04]  /*0520*/  STG.E.64 desc[UR4][R4.64+0x80], R10 ;  /* 0x0000800a04007986 */ /* 0x0001e8000c101b04 */
.L_x_344:
[----:B------:R-:W-:Y:S05]  /*0530*/  BSYNC.RECONVERGENT B0 ;  /* 0x0000000000007941 */ /* 0x000fea0003800200 */
.L_x_343:
[----:B------:R-:W-:Y:S04]  /*0540*/  BSSY.RECONVERGENT B0, `(.L_x_345) ;  /* 0x0000007000007945 */ /* 0x000fe80003800200 */
[----:B------:R-:W-:Y:S05]  /*0550*/  @P0 BRA `(.L_x_346) ;  /* 0x0000000000140947 */ /* 0x000fea0003800000 */
[----:B01234-:R-:W2:Y:S04]  /*0560*/  LDG.E.64 R10, desc[UR4][R6.64+0x40] ;  /* 0x00004004060a7981 */ /* 0x01fea8000c1e1b00 */
[----:B------:R-:W3:Y:S01]  /*0570*/  LDG.E.64 R12, desc[UR4][R4.64] ;  /* 0x00000004040c7981 */ /* 0x000ee2000c1e1b00 */
[----:B--2---:R-:W-:-:S08]  /*0580*/  DADD R10, RZ, R10 ;  /* 0x00000000ff0a7229 */ /* 0x004fd0000000000a */
[----:B---3--:R-:W-:-:S07]  /*0590*/  DADD R10, R10, R12 ;  /* 0x000000000a0a7229 */ /* 0x008fce000000000c */
[----:B------:R0:W-:Y:S04]  /*05a0*/  STG.E.64 desc[UR4][R4.64], R10 ;  /* 0x0000000a04007986 */ /* 0x0001e8000c101b04 */
.L_x_346:
[----:B------:R-:W-:Y:S05]  /*05b0*/  BSYNC.RECONVERGENT B0 ;  /* 0x0000000000007941 */ /* 0x000fea0003800200 */
.L_x_345:
[----:B------:R-:W-:Y:S04]  /*05c0*/  BSSY.RECONVERGENT B0, `(.L_x_347) ;  /* 0x0000007000007945 */ /* 0x000fe80003800200 */
[----:B------:R-:W-:Y:S05]  /*05d0*/  @P0 BRA `(.L_x_348) ;  /* 0x0000000000140947 */ /* 0x000fea0003800000 */
[----:B01234-:R-:W2:Y:S04]  /*05e0*/  LDG.E.64 R10, desc[UR4][R6.64+0x1040] ;  /* 0x00104004060a7981 */ /* 0x01fea8000c1e1b00 */
[----:B------:R-:W3:Y:S01]  /*05f0*/  LDG.E.64 R12, desc[UR4][R4.64+0x80] ;  /* 0x00008004040c7981 */ /* 0x000ee2000c1e1b00 */
[----:B--2---:R-:W-:-:S08]  /*0600*/  DADD R10, RZ, R10 ;  /* 0x00000000ff0a7229 */ /* 0x004fd0000000000a */
[----:B---3--:R-:W-:-:S07]  /*0610*/  DADD R10, R10, R12 ;  /* 0x000000000a0a7229 */ /* 0x008fce000000000c */
[----:B------:R0:W-:Y:S04]  /*0620*/  STG.E.64 desc[UR4][R4.64+0x80], R10 ;  /* 0x0000800a04007986 */ /* 0x0001e8000c101b04 */
.L_x_348:
[----:B------:R-:W-:Y:S05]  /*0630*/  BSYNC.RECONVERGENT B0 ;  /* 0x0000000000007941 */ /* 0x000fea0003800200 */
.L_x_347:
[----:B------:R-:W-:Y:S04]  /*0640*/  BSSY.RECONVERGENT B0, `(.L_x_349) ;  /* 0x0000007000007945 */ /* 0x000fe80003800200 */
[----:B------:R-:W-:Y:S05]  /*0650*/  @P0 BRA `(.L_x_350) ;  /* 0x0000000000140947 */ /* 0x000fea0003800000 */
[----:B01234-:R-:W2:Y:S04]  /*0660*/  LDG.E.64 R10, desc[UR4][R6.64+0x50] ;  /* 0x00005004060a7981 */ /* 0x01fea8000c1e1b00 */
[----:B------:R-:W3:Y:S01]  /*0670*/  LDG.E.64 R12, desc[UR4][R4.64] ;  /* 0x00000004040c7981 */ /* 0x000ee2000c1e1b00 */
[----:B--2---:R-:W-:-:S08]  /*0680*/  DADD R10, RZ, R10 ;  /* 0x00000000ff0a7229 */ /* 0x004fd0000000000a */
[----:B---3--:R-:W-:-:S07]  /*0690*/  DADD R10, R10, R12 ;  /* 0x000000000a0a7229 */ /* 0x008fce000000000c */
[----:B------:R0:W-:Y:S04]  /*06a0*/  STG.E.64 desc[UR4][R4.64], R10 ;  /* 0x0000000a04007986 */ /* 0x0001e8000c101b04 */
.L_x_350:
[----:B------:R-:W-:Y:S05]  /*06b0*/  BSYNC.RECONVERGENT B0 ;  /* 0x0000000000007941 */ /* 0x000fea0003800200 */
.L_x_349:
[----:B------:R-:W-:Y:S04]  /*06c0*/  BSSY.RECONVERGENT B0, `(.L_x_351) ;  /* 0x0000007000007945 */ /* 0x000fe80003800200 */
[----:B------:R-:W-:Y:S05]  /*06d0*/  @P0 BRA `(.L_x_352) ;  /* 0x0000000000140947 */ /* 0x000fea0003800000 */
[----:B01234-:R-:W2:Y:S04]  /*06e0*/  LDG.E.64 R10, desc[UR4][R6.64+0x1050] ;  /* 0x00105004060a7981 */ /* 0x01fea8000c1e1b00 */
[----:B------:R-:W3:Y:S01]  /*06f0*/  LDG.E.64 R12, desc[UR4][R4.64+0x80] ;  /* 0x00008004040c7981 */ /* 0x000ee2000c1e1b00 */
[----:B--2---:R-:W-:-:S08]  /*0700*/  DADD R10, RZ, R10 ;  /* 0x00000000ff0a7229 */ /* 0x004fd0000000000a */
[----:B---3--:R-:W-:-:S07]  /*0710*/  DADD R10, R10, R12 ;  /* 0x000000000a0a7229 */ /* 0x008fce000000000c */
[----:B------:R0:W-:Y:S04]  /*0720*/  STG.E.64 desc[UR4][R4.64+0x80], R10 ;  /* 0x0000800a04007986 */ /* 0x0001e8000c101b04 */
.L_x_352:
[----:B------:R-:W-:Y:S05]  /*0730*/  BSYNC.RECONVERGENT B0 ;  /* 0x0000000000007941 */ /* 0x000fea0003800200 */
.L_x_351:
[----:B------:R-:W-:Y:S04]  /*0740*/  BSSY.RECONVERGENT B0, `(.L_x_353) ;  /* 0x0000007000007945 */ /* 0x000fe80003800200 */
[----:B------:R-:W-:Y:S05]  /*0750*/  @P0 BRA `(.L_x_354) ;  /* 0x0000000000140947 */ /* 0x000fea0003800000 */
[----:B01234-:R-:W2:Y:S04]  /*0760*/  LDG.E.64 R10, desc[UR4][R6.64+0x60] ;  /* 0x00006004060a7981 */ /* 0x01fea8000c1e1b00 */
[----:B------:R-:W3:Y:S01]  /*0770*/  LDG.E.64 R12, desc[UR4][R4.64] ;  /* 0x00000004040c7981 */ /* 0x000ee2000c1e1b00 */
[----:B--2---:R-:W-:-:S08]  /*0780*/  DADD R10, RZ, R10 ;  /* 0x00000000ff0a7229 */ /* 0x004fd0000000000a */
[----:B---3--:R-:W-:-:S07]  /*0790*/  DADD R10, R10, R12 ;  /* 0x000000000a0a7229 */ /* 0x008fce000000000c */
[----:B------:R0:W-:Y:S04]  /*07a0*/  STG.E.64 desc[UR4][R4.64], R10 ;  /* 0x0000000a04007986 */ /* 0x0001e8000c101b04 */
.L_x_354:
[----:B------:R-:W-:Y:S05]  /*07b0*/  BSYNC.RECONVERGENT B0 ;  /* 0x0000000000007941 */ /* 0x000fea0003800200 */
.L_x_353:
[----:B------:R-:W-:Y:S04]  /*07c0*/  BSSY.RECONVERGENT B0, `(.L_x_355) ;  /* 0x0000007000007945 */ /* 0x000fe80003800200 */
[----:B------:R-:W-:Y:S05]  /*07d0*/  @P0 BRA `(.L_x_356) ;  /* 0x0000000000140947 */ /* 0x000fea0003800000 */
[----:B01234-:R-:W2:Y:S04]  /*07e0*/  LDG.E.64 R10, desc[UR4][R6.64+0x1060] ;  /* 0x00106004060a7981 */ /* 0x01fea8000c1e1b00 */
[----:B------:R-:W3:Y:S01]  /*07f0*/  LDG.E.64 R12, desc[UR4][R4.64+0x80] ;  /* 0x00008004040c7981 */ /* 0x000ee2000c1e1b00 */
[----:B--2---:R-:W-:-:S08]  /*0800*/  DADD R10, RZ, R10 ;  /* 0x00000000ff0a7229 */ /* 0x004fd0000000000a */
[----:B---3--:R-:W-:-:S07]  /*0810*/  DADD R10, R10, R12 ;  /* 0x000000000a0a7229 */ /* 0x008fce000000000c */
[----:B------:R0:W-:Y:S04]  /*0820*/  STG.E.64 desc[UR4][R4.64+0x80], R10 ;  /* 0x0000800a04007986 */ /* 0x0001e8000c101b04 */
.L_x_356:
[----:B------:R-:W-:Y:S05]  /*0830*/  BSYNC.RECONVERGENT B0 ;  /* 0x0000000000007941 */ /* 0x000fea0003800200 */
.L_x_355:
[----:B------:R-:W-:Y:S04]  /*0840*/  BSSY.RECONVERGENT B0, `(.L_x_357) ;  /* 0x0000007000007945 */ /* 0x000fe80003800200 */
[----:B------:R-:W-:Y:S05]  /*0850*/  @P0 BRA `(.L_x_358) ;  /* 0x0000000000140947 */ /* 0x000fea0003800000 */
[----:B01234-:R-:W2:Y:S04]  /*0860*/  LDG.E.64 R10, desc[UR4][R6.64+0x70] ;  /* 0x00007004060a7981 */ /* 0x01fea8000c1e1b00 */
[----:B------:R-:W3:Y:S01]  /*0870*/  LDG.E.64 R12, desc[UR4][R4.64] ;  /* 0x00000004040c7981 */ /* 0x000ee2000c1e1b00 */
[----:B--2---:R-:W-:-:S08]  /*0880*/  DADD R10, RZ, R10 ;  /* 0x00000000ff0a7229 */ /* 0x004fd0000000000a */
[----:B---3--:R-:W-:-:S07]  /*0890*/  DADD R10, R10, R12 ;  /* 0x000000000a0a7229 */ /* 0x008fce000000000c */
[----:B------:R0:W-:Y:S04]  /*08a0*/  STG.E.64 desc[UR4][R4.64], R10 ;  /* 0x0000000a04007986 */ /* 0x0001e8000c101b04 */
.L_x_358:
[----:B------:R-:W-:Y:S05]  /*08b0*/  BSYNC.RECONVERGENT B0 ;  /* 0x0000000000007941 */ /* 0x000fea0003800200 */
.L_x_357:
[----:B------:R-:W-:Y:S04]  /*08c0*/  BSSY.RECONVERGENT B0, `(.L_x_359) ;  /* 0x0000007000007945 */ /* 0x000fe80003800200 */
[----:B------:R-:W-:Y:S05]  /*08d0*/  @P0 BRA `(.L_x_360) ;  /* 0x0000000000140947 */ /* 0x000fea0003800000 */
[----:B01234-:R-:W2:Y:S04]  /*08e0*/  LDG.E.64 R10, desc[UR4][R6.64+0x1070] ;  /* 0x00107004060a7981 */ /* 0x01fea8000c1e1b00 */
[----:B------:R-:W3:Y:S01]  /*08f0*/  LDG.E.64 R12, desc[UR4][R4.64+0x80] ;  /* 0x00008004040c7981 */ /* 0x000ee2000c1e1b00 */
[----:B--2---:R-:W-:-:S08]  /*0900*/  DADD R10, RZ, R10 ;  /* 0x00000000ff0a7229 */ /* 0x004fd0000000000a */
[----:B---3--:R-:W-:-:S07]  /*0910*/  DADD R10, R10, R12 ;  /* 0x000000000a0a7229 */ /* 0x008fce000000000c */
[----:B------:R0:W-:Y:S04]  /*0920*/  STG.E.64 desc[UR4][R4.64+0x80], R10 ;  /* 0x0000800a04007986 */ /* 0x0001e8000c101b04 */
.L_x_360:
[----:B------:R-:W-:Y:S05]  /*0930*/  BSYNC.RECONVERGENT B0 ;  /* 0x0000000000007941 */ /* 0x000fea0003800200 */
.L_x_359:
[----:B------:R-:W-:Y:S04]  /*0940*/  BSSY.RECONVERGENT B0, `(.L_x_361) ;  /* 0x0000007000007945 */ /* 0x000fe80003800200 */
[----:B------:R-:W-:Y:S05]  /*0950*/  @P0 BRA `(.L_x_362) ;  /* 0x0000000000140947 */ /* 0x000fea0003800000 */
[----:B01234-:R-:W2:Y:S04]  /*0960*/  LDG.E.64 R10, desc[UR4][R6.64+0x80] ;  /* 0x00008004060a7981 */ /* 0x01fea8000c1e1b00 */
[----:B------:R-:W3:Y:S01]  /*0970*/  LDG.E.64 R12, desc[UR4][R4.64] ;  /* 0x00000004040c7981 */ /* 0x000ee2000c1e1b00 */
[----:B--2---:R-:W-:-:S08]  /*0980*/  DADD R10, RZ, R10 ;  /* 0x00000000ff0a7229 */ /* 0x004fd0000000000a */
[----:B---3--:R-:W-:-:S07]  /*0990*/  DADD R10, R10, R12 ;  /* 0x000000000a0a7229 */ /* 0x008fce000000000c */
[----:B------:R0:W-:Y:S04]  /*09a0*/  STG.E.64 desc[UR4][R4.64], R10 ;  /* 0x0000000a04007986 */ /* 0x0001e8000c101b04 */
.L_x_362:
[----:B------:R-:W-:Y:S05]  /*09b0*/  BSYNC.RECONVERGENT B0 ;  /* 0x0000000000007941 */ /* 0x000fea0003800200 */
.L_x_361:
[----:B------:R-:W-:Y:S04]  /*09c0*/  BSSY.RECONVERGENT B0, `(.L_x_363) ;  /* 0x0000007000007945 */ /* 0x000fe80003800200 */
[----:B------:R-:W-:Y:S05]  /*09d0*/  @P0 BRA `(.L_x_364) ;  /* 0x0000000000140947 */ /* 0x000fea0003800000 */
[----:B01234-:R-:W2:Y:S04]  /*09e0*/  LDG.E.64 R10, desc[UR4][R6.64+0x1080] ;  /* 0x00108004060a7981 */ /* 0x01fea8000c1e1b00 */
[----:B------:R-:W3:Y:S01]  /*09f0*/  LDG.E.64 R12, desc[UR4][R4.64+0x80] ;  /* 0x00008004040c7981 */ /* 0x000ee2000c1e1b00 */
[----:B--2---:R-:W-:-:S08]  /*0a00*/  DADD R10, RZ, R10 ;  /* 0x00000000ff0a7229 */ /* 0x004fd0000000000a */
[----:B---3--:R-:W-:-:S07]  /*0a10*/  DADD R10, R10, R12 ;  /* 0x000000000a0a7229 */ /* 0x008fce000000000c */
[----:B------:R0:W-:Y:S04]  /*0a20*/  STG.E.64 desc[UR4][R4.64+0x80], R10 ;  /* 0x0000800a04007986 */ /* 0x0001e8000c101b04 */
.L_x_364:
[----:B------:R-:W-:Y:S05]  /*0a30*/  BSYNC.RECONVERGENT B0 ;  /* 0x0000000000007941 */ /* 0x000fea0003800200 */
.L_x_363:
[----:B------:R-:W-:Y:S04]  /*0a40*/  BSSY.RECONVERGENT B0, `(.L_x_365) ;  /* 0x0000007000007945 */ /* 0x000fe80003800200 */
[----:B------:R-:W-:Y:S05]  /*0a50*/  @P0 BRA `(.L_x_366) ;  /* 0x0000000000140947 */ /* 0x000fea0003800000 */
[----:B01234-:R-:W2:Y:S04]  /*0a60*/  LDG.E.64 R10, desc[UR4][R6.64+0x90] ;  /* 0x00009004060a7981 */ /* 0x01fea8000c1e1b00 */
[----:B------:R-:W3:Y:S01]  /*0a70*/  LDG.E.64 R12, desc[UR4][R4.64] ;  /* 0x00000004040c7981 */ /* 0x000ee2000c1e1b00 */
[----:B--2---:R-:W-:-:S08]  /*0a80*/  DADD R10, RZ, R10 ;  /* 0x00000000ff0a7229 */ /* 0x004fd0000000000a */
[----:B---3--:R-:W-:-:S07]  /*0a90*/  DADD R10, R10, R12 ;  /* 0x000000000a0a7229 */ /* 0x008fce000000000c */
[----:B------:R0:W-:Y:S04]  /*0aa0*/  STG.E.64 desc[UR4][R4.64], R10 ;  /* 0x0000000a04007986 */ /* 0x0001e8000c101b04 */
.L_x_366:
[----:B------:R-:W-:Y:S05]  /*0ab0*/  BSYNC.RECONVERGENT B0 ;  /* 0x0000000000007941 */ /* 0x000fea0003800200 */
.L_x_365:
[----:B------:R-:W-:Y:S04]  /*0ac0*/  BSSY.RECONVERGENT B0, `(.L_x_367) ;  /* 0x0000007000007945 */ /* 0x000fe80003800200 */
[----:B------:R-:W-:Y:S05]  /*0ad0*/  @P0 BRA `(.L_x_368) ;  /* 0x0000000000140947 */ /* 0x000fea0003800000 */
[----:B01234-:R-:W2:Y:S04]  /*0ae0*/  LDG.E.64 R10, desc[UR4][R6.64+0x1090] ;  /* 0x00109004060a7981 */ /* 0x01fea8000c1e1b00 */
[----:B------:R-:W3:Y:S01]  /*0af0*/  LDG.E.64 R12, desc[UR4][R4.64+0x80] ;  /* 0x00008004040c7981 */ /* 0x000ee2000c1e1b00 */
[----:B--2---:R-:W-:-:S08]  /*0b00*/  DADD R10, RZ, R10 ;  /* 0x00000000ff0a7229 */ /* 0x004fd0000000000a */
[----:B---3--:R-:W-:-:S07]  /*0b10*/  DADD R10, R10, R12 ;  /* 0x000000000a0a7229 */ /* 0x008fce000000000c */
[----:B------:R0:W-:Y:S04]  /*0b20*/  STG.E.64 desc[UR4][R4.64+0x80], R10 ;  /* 0x0000800a04007986 */ /* 0x0001e8000c101b04 */
.L_x_368:
[----:B------:R-:W-:Y:S05]  /*0b30*/  BSYNC.RECONVERGENT B0 ;  /* 0x0000000000007941 */ /* 0x000fea0003800200 */
.L_x_367:
[----:B------:R-:W-:Y:S04]  /*0b40*/  BSSY.RECONVERGENT B0, `(.L_x_369) ;  /* 0x0000007000007945 */ /* 0x000fe80003800200 */
[----:B------:R-:W-:Y:S05]  /*0b50*/  @P0 BRA `(.L_x_370) ;  /* 0x0000000000140947 */ /* 0x000fea0003800000 */
[----:B01234-:R-:W2:Y:S04]  /*0b60*/  LDG.E.64 R10, desc[UR4][R6.64+0xa0] ;  /* 0x0000a004060a7981 */ /* 0x01fea8000c1e1b00 */
[----:B------:R-:W3:Y:S01]  /*0b70*/  LDG.E.64 R12, desc[UR4][R4.64] ;  /* 0x00000004040c7981 */ /* 0x000ee2000c1e1b00 */
[----:B--2---:R-:W-:-:S08]  /*0b80*/  DADD R10, RZ, R10 ;  /* 0x00000000ff0a7229 */ /* 0x004fd0000000000a */
[----:B---3--:R-:W-:-:S07]  /*0b90*/  DADD R10, R10, R12 ;  /* 0x000000000a0a7229 */ /* 0x008fce000000000c */
[----:B------:R0:W-:Y:S04]  /*0ba0*/  STG.E.64 desc[UR4][R4.64], R10 ;  /* 0x0000000a04007986 */ /* 0x0001e8000c101b04 */
.L_x_370:
[----:B------:R-:W-:Y:S05]  /*0bb0*/  BSYNC.RECONVERGENT B0 ;  /* 0x0000000000007941 */ /* 0x000fea0003800200 */
.L_x_369:
[----:B------:R-:W-:Y:S04]  /*0bc0*/  BSSY.RECONVERGENT B0, `(.L_x_371) ;  /* 0x0000007000007945 */ /* 0x000fe80003800200 */
[----:B------:R-:W-:Y:S05]  /*0bd0*/  @P0 BRA `(.L_x_372) ;  /* 0x0000000000140947 */ /* 0x000fea0003800000 */
[----:B01234-:R-:W2:Y:S04]  /*0be0*/  LDG.E.64 R10, desc[UR4][R6.64+0x10a0] ;  /* 0x0010a004060a7981 */ /* 0x01fea8000c1e1b00 */
[----:B------:R-:W3:Y:S01]  /*0bf0*/  LDG.E.64 R12, desc[UR4][R4.64+0x80] ;  /* 0x00008004040c7981 */ /* 0x000ee2000c1e1b00 */
[----:B--2---:R-:W-:-:S08]  /*0c00*/  DADD R10, RZ, R10 ;  /* 0x00000000ff0a7229 */ /* 0x004fd0000000000a */
[----:B---3--:R-:W-:-:S07]  /*0c10*/  DADD R10, R10, R12 ;  /* 0x000000000a0a7229 */ /* 0x008fce000000000c */
[----:B------:R0:W-:Y:S04]  /*0c20*/  STG.E.64 desc[UR4][R4.64+0x80], R10 ;  /* 0x0000800a04007986 */ /* 0x0001e8000c101b04 */
.L_x_372:
[----:B------:R-:W-:Y:S05]  /*0c30*/  BSYNC.RECONVERGENT B0 ;  /* 0x0000000000007941 */ /* 0x000fea0003800200 */
.L_x_371:
[----:B------:R-:W-:Y:S04]  /*0c40*/  BSSY.RECONVERGENT B0, `(.L_x_373) ;  /* 0x0000007000007945 */ /* 0x000fe80003800200 */
[----:B------:R-:W-:Y:S05]  /*0c50*/  @P0 BRA `(.L_x_374) ;  /* 0x0000000000140947 */ /* 0x000fea0003800000 */
[----:B01234-:R-:W2:Y:S04]  /*0c60*/  LDG.E.64 R10, desc[UR4][R6.64+0xb0] ;  /* 0x0000b004060a7981 */ /* 0x01fea8000c1e1b00 */
[----:B------:R-:W3:Y:S01]  /*0c70*/  LDG.E.64 R12, desc[UR4][R4.64] ;  /* 0x00000004040c7981 */ /* 0x000ee2000c1e1b00 */
[----:B--2---:R-:W-:-:S08]  /*0c80*/  DADD R10, RZ, R10 ;  /* 0x00000000ff0a7229 */ /* 0x004fd0000000000a */
[----:B---3--:R-:W-:-:S07]  /*0c90*/  DADD R10, R10, R12 ;  /* 0x000000000a0a7229 */ /* 0x008fce000000000c */
[----:B------:R0:W-:Y:S04]  /*0ca0*/  STG.E.64 desc[UR4][R4.64], R10 ;  /* 0x0000000a04007986 */ /* 0x0001e8000c101b04 */
.L_x_374:
[----:B------:R-:W-:Y:S05]  /*0cb0*/  BSYNC.RECONVERGENT B0 ;  /* 0x0000000000007941 */ /* 0x000fea0003800200 */
.L_x_373:
[----:B------:R-:W-:Y:S04]  /*0cc0*/  BSSY.RECONVERGENT B0, `(.L_x_375) ;  /* 0x0000007000007945 */ /* 0x000fe80003800200 */
[----:B------:R-:W-:Y:S05]  /*0cd0*/  @P0 BRA `(.L_x_376) ;  /* 0x0000000000140947 */ /* 0x000fea0003800000 */
[----:B01234-:R-:W2:Y:S04]  /*0ce0*/  LDG.E.64 R10, desc[UR4][R6.64+0x10b0] ;  /* 0x0010b004060a7981 */ /* 0x01fea8000c1e1b00 */
[----:B------:R-:W3:Y:S01]  /*0cf0*/  LDG.E.64 R12, desc[UR4][R4.64+0x80] ;  /* 0x00008004040c7981 */ /* 0x000ee2000c1e1b00 */
[----:B--2---:R-:W-:-:S08]  /*0d00*/  DADD R10, RZ, R10 ;  /* 0x00000000ff0a7229 */ /* 0x004fd0000000000a */
[----:B---3--:R-:W-:-:S07]  /*0d10*/  DADD R10, R10, R12 ;  /* 0x000000000a0a7229 */ /* 0x008fce000000000c */
[----:B------:R0:W-:Y:S04]  /*0d20*/  STG.E.64 desc[UR4][R4.64+0x80], R10 ;  /* 0x0000800a04007986 */ /* 0x0001e8000c101b04 */
.L_x_376:
[----:B------:R-:W-:Y:S05]  /*0d30*/  BSYNC.RECONVERGENT B0 ;  /* 0x0000000000007941 */ /* 0x000fea0003800200 */
.L_x_375:
[----:B------:R-:W-:Y:S04]  /*0d40*/  BSSY.RECONVERGENT B0, `(.L_x_377) ;  /* 0x0000007000007945 */ /* 0x000fe80003800200 */
[----:B------:R-:W-:Y:S05]  /*0d50*/  @P0 BRA `(.L_x_378) ;  /* 0x0000000000140947 */ /* 0x000fea0003800000 */
[----:B01234-:R-:W2:Y:S04]  /*0d60*/  LDG.E.64 R10, desc[UR4][R6.64+0xc0] ;  /* 0x0000c004060a7981 */ /* 0x01fea8000c1e1b00 */
[----:B------:R-:W3:Y:S01]  /*0d70*/  LDG.E.64 R12, desc[UR4][R4.64] ;  /* 0x00000004040c7981 */ /* 0x000ee2000c1e1b00 */
[----:B--2---:R-:W-:-:S08]  /*0d80*/  DADD R10, RZ, R10 ;  /* 0x00000000ff0a7229 */ /* 0x004fd0000000000a */
[----:B---3--:R-:W-:-:S07]  /*0d90*/  DADD R10, R10, R12 ;  /* 0x000000000a0a7229 */ /* 0x008fce000000000c */
[----:B------:R0:W-:Y:S04]  /*0da0*/  STG.E.64 desc[UR4][R4.64], R10 ;  /* 0x0000000a04007986 */ /* 0x0001e8000c101b04 */
.L_x_378:
[----:B------:R-:W-:Y:S05]  /*0db0*/  BSYNC.RECONVERGENT B0 ;  /* 0x0000000000007941 */ /* 0x000fea0003800200 */
.L_x_377:
[----:B------:R-:W-:Y:S04]  /*0dc0*/  BSSY.RECONVERGENT B0, `(.L_x_379) ;  /* 0x0000007000007945 */ /* 0x000fe80003800200 */
[----:B------:R-:W-:Y:S05]  /*0dd0*/  @P0 BRA `(.L_x_380) ;  /* 0x0000000000140947 */ /* 0x000fea0003800000 */
[----:B01234-:R-:W2:Y:S04]  /*0de0*/  LDG.E.64 R10, desc[UR4][R6.64+0x10c0] ;  /* 0x0010c004060a7981 */ /* 0x01fea8000c1e1b00 */
[----:B------:R-:W3:Y:S01]  /*0df0*/  LDG.E.64 R12, desc[UR4][R4.64+0x80] ;  /* 0x00008004040c7981 */ /* 0x000ee2000c1e1b00 */
[----:B--2---:R-:W-:-:S08]  /*0e00*/  DADD R10, RZ, R10 ;  /* 0x00000000ff0a7229 */ /* 0x004fd0000000000a */
[----:B---3--:R-:W-:-:S07]  /*0e10*/  DADD R10, R10, R12 ;  /* 0x000000000a0a7229 */ /* 0x008fce000000000c */
[----:B------:R0:W-:Y:S04]  /*0e20*/  STG.E.64 desc[UR4][R4.64+0x80], R10 ;  /* 0x0000800a04007986 */ /* 0x0001e8000c101b04 */
.L_x_380:
[----:B------:R-:W-:Y:S05]  /*0e30*/  BSYNC.RECONVERGENT B0 ;  /* 0x0000000000007941 */ /* 0x000fea0003800200 */
.L_x_379:
[----:B------:R-:W-:Y:S04]  /*0e40*/  BSSY.RECONVERGENT B0, `(.L_x_381) ;  /* 0x0000007000007945 */ /* 0x000fe80003800200 */
[----:B------:R-:W-:Y:S05]  /*0e50*/  @P0 BRA `(.L_x_382) ;  /* 0x0000000000140947 */ /* 0x000fea0003800000 */
[----:B01234-:R-:W2:Y:S04]  /*0e60*/  LDG.E.64 R10, desc[UR4][R6.64+0xd0] ;  /* 0x0000d004060a7981 */ /* 0x01fea8000c1e1b00 */
[----:B------:R-:W3:Y:S01]  /*0e70*/  LDG.E.64 R12, desc[UR4][R4.64] ;  /* 0x00000004040c7981 */ /* 0x000ee2000c1e1b00 */
[----:B--2---:R-:W-:-:S08]  /*0e80*/  DADD R10, RZ, R10 ;  /* 0x00000000ff0a7229 */ /* 0x004fd0000000000a */
[----:B---3--:R-:W-:-:S07]  /*0e90*/  DADD R10, R10, R12 ;  /* 0x000000000a0a7229 */ /* 0x008fce000000000c */
[----:B------:R0:W-:Y:S04]  /*0ea0*/  STG.E.64 desc[UR4][R4.64], R10 ;  /* 0x0000000a04007986 */ /* 0x0001e8000c101b04 */
.L_x_382:
[----:B------:R-:W-:Y:S05]  /*0eb0*/  BSYNC.RECONVERGENT B0 ;  /* 0x0000000000007941 */ /* 0x000fea0003800200 */
.L_x_381:
[----:B------:R-:W-:Y:S04]  /*0ec0*/  BSSY.RECONVERGENT B0, `(.L_x_383) ;  /* 0x0000007000007945 */ /* 0x000fe80003800200 */
[----:B------:R-:W-:Y:S05]  /*0ed0*/  @P0 BRA `(.L_x_384) ;  /* 0x0000000000140947 */ /* 0x000fea0003800000 */
[----:B01234-:R-:W2:Y:S04]  /*0ee0*/  LDG.E.64 R10, desc[UR4][R6.64+0x10d0] ;  /* 0x0010d004060a7981 */ /* 0x01fea8000c1e1b00 */
[----:B------:R-:W3:Y:S01]  /*0ef0*/  LDG.E.64 R12, desc[UR4][R4.64+0x80] ;  /* 0x00008004040c7981 */ /* 0x000ee2000c1e1b00 */
[----:B--2---:R-:W-:-:S08]  /*0f00*/  DADD R10, RZ, R10 ;  /* 0x00000000ff0a7229 */ /* 0x004fd0000000000a */
[----:B---3--:R-:W-:-:S07]  /*0f10*/  DADD R10, R10, R12 ;  /* 0x000000000a0a7229 */ /* 0x008fce000000000c */
[----:B------:R0:W-:Y:S04]  /*0f20*/  STG.E.64 desc[UR4][R4.64+0x80], R10 ;  /* 0x0000800a04007986 */ /* 0x0001e8000c101b04 */
.L_x_384:
[----:B------:R-:W-:Y:S05]  /*0f30*/  BSYNC.RECONVERGENT B0 ;  /* 0x0000000000007941 */ /* 0x000fea0003800200 */
.L_x_383:
[----:B------:R-:W-:Y:S04]  /*0f40*/  BSSY.RECONVERGENT B0, `(.L_x_385) ;  /* 0x0000007000007945 */ /* 0x000fe80003800200 */
[----:B------:R-:W-:Y:S05]  /*0f50*/  @P0 BRA `(.L_x_386) ;  /* 0x0000000000140947 */ /* 0x000fea0003800000 */
[----:B01234-:R-:W2:Y:S04]  /*0f60*/  LDG.E.64 R10, desc[UR4][R6.64+0xe0] ;  /* 0x0000e004060a7981 */ /* 0x01fea8000c1e1b00 */
[----:B------:R-:W3:Y:S01]  /*0f70*/  LDG.E.64 R12, desc[UR4][R4.64] ;  /* 0x00000004040c7981 */ /* 0x000ee2000c1e1b00 */
[----:B--2---:R-:W-:-:S08]  /*0f80*/  DADD R10, RZ, R10 ;  /* 0x00000000ff0a7229 */ /* 0x004fd0000000000a */
[----:B---3--:R-:W-:-:S07]  /*0f90*/  DADD R10, R10, R12 ;  /* 0x000000000a0a7229 */ /* 0x008fce000000000c */
[----:B------:R0:W-:Y:S04]  /*0fa0*/  STG.E.64 desc[UR4][R4.64], R10 ;  /* 0x0000000a04007986 */ /* 0x0001e8000c101b04 */
.L_x_386:
[----:B------:R-:W-:Y:S05]  /*0fb0*/  BSYNC.RECONVERGENT B0 ;  /* 0x0000000000007941 */ /* 0x000fea0003800200 */
.L_x_385:
[----:B------:R-:W-:Y:S04]  /*0fc0*/  BSSY.RECONVERGENT B0, `(.L_x_387) ;  /* 0x0000007000007945 */ /* 0x000fe80003800200 */
[----:B------:R-:W-:Y:S05]  /*0fd0*/  @P0 BRA `(.L_x_388) ;  /* 0x0000000000140947 */ /* 0x000fea0003800000 */
[----:B01234-:R-:W2:Y:S04]  /*0fe0*/  LDG.E.64 R10, desc[UR4][R6.64+0x10e0] ;  /* 0x0010e004060a7981 */ /* 0x01fea8000c1e1b00 */
[----:B------:R-:W3:Y:S01]  /*0ff0*/  LDG.E.64 R12, desc[UR4][R4.64+0x80] ;  /* 0x00008004040c7981 */ /* 0x000ee2000c1e1b00 */
[----:B--2---:R-:W-:-:S08]  /*1000*/  DADD R10, RZ, R10 ;  /* 0x00000000ff0a7229 */ /* 0x004fd0000000000a */
[----:B---3--:R-:W-:-:S07]  /*1010*/  DADD R10, R10, R12 ;  /* 0x000000000a0a7229 */ /* 0x008fce000000000c */
[----:B------:R0:W-:Y:S04]  /*1020*/  STG.E.64 desc[UR4][R4.64+0x80], R10 ;  /* 0x0000800a04007986 */ /* 0x0001e8000c101b04 */
.L_x_388:
[----:B------:R-:W-:Y:S05]  /*1030*/  BSYNC.RECONVERGENT B0 ;  /* 0x0000000000007941 */ /* 0x000fea0003800200 */
.L_x_387:
[----:B------:R-:W-:Y:S04]  /*1040*/  BSSY.RECONVERGENT B0, `(.L_x_389) ;  /* 0x0000007000007945 */ /* 0x000fe80003800200 */
[----:B------:R-:W-:Y:S05]  /*1050*/  @P0 BRA `(.L_x_390) ;  /* 0x0000000000140947 */ /* 0x000fea0003800000 */
[----:B01234-:R-:W2:Y:S04]  /*1060*/  LDG.E.64 R10, desc[UR4][R6.64+0xf0] ;  /* 0x0000f004060a7981 */ /* 0x01fea8000c1e1b00 */
[----:B------:R-:W3:Y:S01]  /*1070*/  LDG.E.64 R12, desc[UR4][R4.64] ;  /* 0x00000004040c7981 */ /* 0x000ee2000c1e1b00 */
[----:B--2---:R-:W-:-:S08]  /*1080*/  DADD R10, RZ, R10 ;  /* 0x00000000ff0a7229 */ /* 0x004fd0000000000a */
[----:B---3--:R-:W-:-:S07]  /*1090*/  DADD R10, R10, R12 ;  /* 0x000000000a0a7229 */ /* 0x008fce000000000c */
[----:B------:R0:W-:Y:S04]  /*10a0*/  STG.E.64 desc[UR4][R4.64], R10 ;  /* 0x0000000a04007986 */ /* 0x0001e8000c101b04 */
.L_x_390:
[----:B------:R-:W-:Y:S05]  /*10b0*/  BSYNC.RECONVERGENT B0 ;  /* 0x0000000000007941 */ /* 0x000fea0003800200 */
.L_x_389:
[----:B------:R-:W-:Y:S04]  /*10c0*/  BSSY.RECONVERGENT B0, `(.L_x_391) ;  /* 0x0000007000007945 */ /* 0x000fe80003800200 */
[----:B------:R-:W-:Y:S05]  /*10d0*/  @P0 BRA `(.L_x_392) ;  /* 0x0000000000140947 */ /* 0x000fea0003800000 */
[----:B------:R-:W1:Y:S04]  /*10e0*/  LDG.E.64 R6, desc[UR4][R6.64+0x10f0] ;  /* 0x0010f00406067981 */ /* 0x000e68000c1e1b00 */
[----:B0-----:R-:W5:Y:S01]  /*10f0*/  LDG.E.64 R12, desc[UR4][R4.64+0x80] ;  /* 0x00008004040c7981 */ /* 0x001f62000c1e1b00 */
[----:B-1234-:R-:W-:-:S08]  /*1100*/  DADD R10, RZ, R6 ;  /* 0x00000000ff0a7229 */ /* 0x01efd00000000006 */
[----:B-----5:R-:W-:-:S07]  /*1110*/  DADD R10, R10, R12 ;  /* 0x000000000a0a7229 */ /* 0x020fce000000000c */
[----:B------:R0:W-:Y:S04]  /*1120*/  STG.E.64 desc[UR4][R4.64+0x80], R10 ;  /* 0x0000800a04007986 */ /* 0x0001e8000c101b04 */
.L_x_392:
[----:B------:R-:W-:Y:S05]  /*1130*/  BSYNC.RECONVERGENT B0 ;  /* 0x0000000000007941 */ /* 0x000fea0003800200 */
.L_x_391:
[----:B------:R-:W-:Y:S01]  /*1140*/  IADD3 R9, PT, PT, R9, 0x400, RZ ;  /* 0x0000040009097810 */ /* 0x000fe20007ffe0ff */
[----:B------:R-:W-:Y:S06]  /*1150*/  @P1 BRA `(.L_x_393) ;  /* 0xffffffec00ec1947 */ /* 0x000fec000383ffff */
[----:B------:R-:W-:Y:S05]  /*1160*/  EXIT ;  /* 0x000000000000794d */ /* 0x000fea0003800000 */
.L_x_394:
        /* <DEDUP_REMOVED lines=9> */
.L_x_1387:


//--------------------- .text._Z12gpukernelHNrILi16EEvPdS0_S0_i --------------------------
	.section	.text._Z12gpukernelHNrILi16EEvPdS0_S0_i,"ax",@progbits
	.align	128
        .global         _Z12gpukernelHNrILi16EEvPdS0_S0_i
        .type           _Z12gpukernelHNrILi16EEvPdS0_S0_i,@function
        .size           _Z12gpukernelHNrILi16EEvPdS0_S0_i,(.L_x_1388 - _Z12gpukernelHNrILi16EEvPdS0_S0_i)
        .other          _Z12gpukernelHNrILi16EEvPdS0_S0_i,@"STO_CUDA_ENTRY STV_DEFAULT"
_Z12gpukernelHNrILi16EEvPdS0_S0_i:
.text._Z12gpukernelHNrILi16EEvPdS0_S0_i:
[----:B------:R-:W-:Y:S08]  /*0000*/  LDC R1, c[0x0][0x37c] ;  /* 0x0000df00ff017b82 */ /* 0x000ff00000000800 */
[----:B------:R-:W0:Y:S02]  /*0010*/  LDC R4, c[0x0][0x398] ;  /* 0x0000e600ff047b82 */ /* 0x000e240000000800 */
[----:B0-----:R-:W-:-:S13]  /*0020*/  ISETP.GE.AND P0, PT, R4, 0x1, PT ;  /* 0x000000010400780c */ /* 0x001fda0003f06270 */
[----:B------:R-:W-:Y:S05]  /*0030*/  @!P0 EXIT ;  /* 0x000000000000894d */ /* 0x000fea0003800000 */
[----:B------:R-:W0:Y:S01]  /*0040*/  S2R R0, SR_TID.X ;  /* 0x0000000000007919 */ /* 0x000e220000002100 */
[----:B------:R-:W1:Y:S01]  /*0050*/  LDCU.64 UR6, c[0x0][0x388] ;  /* 0x00007100ff0677ac */ /* 0x000e620008000a00 */
[----:B------:R-:W-:Y:S02]  /*0060*/  IMAD.MOV.U32 R3, RZ, RZ, RZ ;  /* 0x000000ffff037224 */ /* 0x000fe400078e00ff */
[----:B------:R-:W-:Y:S01]  /*0070*/  IMAD.MOV R4, RZ, RZ, -R4 ;  /* 0x000000ffff047224 */ /* 0x000fe200078e0a04 */
[----:B------:R-:W2:Y:S01]  /*0080*/  LDCU.64 UR4, c[0x0][0x358] ;  /* 0x00006b00ff0477ac */ /* 0x000ea20008000a00 */
[----:B0-----:R-:W-:Y:S02]  /*0090*/  SHF.R.U32.HI R2, RZ, 0x1, R0 ;  /* 0x00000001ff027819 */ /* 0x001fe40000011600 */
[----:B------:R-:W-:Y:S02]  /*00a0*/  LOP3.LUT R5, R0, 0xf, RZ, 0xc0, !PT ;  /* 0x0000000f00057812 */ /* 0x000fe400078ec0ff */
[----:B------:R-:W-:-:S02]  /*00b0*/  LOP3.LUT R2, R2, 0x1f8, RZ, 0xc0, !PT ;  /* 0x000001f802027812 */ /* 0x000fc400078ec0ff */
[----:B------:R-:W-:-:S03]  /*00c0*/  ISETP.GT.U32.AND P0, PT, R0, 0xf, PT ;  /* 0x0000000f0000780c */ /* 0x000fc60003f04070 */
[----:B------:R-:W-:-:S03]  /*00d0*/  IMAD.WIDE.U32 R2, R5, 0x100, R2 ;  /* 0x0000010005027825 */ /* 0x000fc600078e0002 */
[----:B-1----:R-:W-:-:S04]  /*00e0*/  IADD3 R2, P1, PT, R2, UR6, RZ ;  /* 0x0000000602027c10 */ /* 0x002fc8000ff3e0ff */
[----:B------:R-:W-:-:S04]  /*00f0*/  IADD3 R2, P2, PT, R2, 0x1000, RZ ;  /* 0x0000100002027810 */ /* 0x000fc80007f5e0ff */
[----:B--2---:R-:W-:-:S09]  /*0100*/  IADD3.X R3, PT, PT, RZ, UR7, R3, P2, P1 ;  /* 0x00000007ff037c10 */ /* 0x004fd200097e2403 */
.L_x_399:
[----:B------:R-:W-:Y:S01]  /*0110*/  VIADD R4, R4, 0x1 ;  /* 0x0000000104047836 */ /* 0x000fe20000000000 */
[----:B------:R-:W-:Y:S04]  /*0120*/  BSSY.RECONVERGENT B0, `(.L_x_395) ;  /* 0x0000028000007945 */ /* 0x000fe80003800200 */
[----:B------:R-:W-:Y:S01]  /*0130*/  ISETP.NE.AND P2, PT, R4, RZ, PT ;  /* 0x000000ff0400720c */ /* 0x000fe20003f45270 */
[----:B01----:R-:W-:-:S12]  /*0140*/  @P0 BRA `(.L_x_396) ;  /* 0x0000000000940947 */ /* 0x003fd80003800000 */
        /* <DEDUP_REMOVED lines=8> */
[----:B------:R-:W5:Y:S04]  /*01d0*/  LDG.E.64 R6, desc[UR4][R2.64+-0xf80] ;  /* 0xfff0800402067981 */ /* 0x000f68000c1e1b00 */
[----:B------:R-:W5:Y:S01]  /*01e0*/  LDG.E.64 R20, desc[UR4][R2.64+-0xf70] ;  /* 0xfff0900402147981 */ /* 0x000f62000c1e1b00 */
[----:B--2---:R-:W-:-:S08]  /*01f0*/  DADD R16, RZ, R16 ;  /* 0x00000000ff107229 */ /* 0x004fd00000000010 */
[----:B---3--:R-:W-:Y:S01]  /*0200*/  DADD R16, R18, R16 ;  /* 0x0000000012107229 */ /* 0x008fe20000000010 */
[----:B------:R-:W2:Y:S07]  /*0210*/  LDG.E.64 R18, desc[UR4][R2.64+-0xf60] ;  /* 0xfff0a00402127981 */ /* 0x000eae000c1e1b00 */
[----:B----4-:R-:W-:Y:S02]  /*0220*/  DADD R14, R14, R16 ;  /* 0x000000000e0e7229 */ /* 0x010fe40000000010 */
[----:B------:R-:W3:Y:S06]  /*0230*/  LDG.E.64 R16, desc[UR4][R2.64+-0xf50] ;  /* 0xfff0b00402107981 */ /* 0x000eec000c1e1b00 */
[----:B-----5:R-:W-:-:S02]  /*0240*/  DADD R26, R8, R14 ;  /* 0x00000000081a7229 */ /* 0x020fc4000000000e */
[----:B------:R-:W4:Y:S01]  /*0250*/  LDG.E.64 R14, desc[UR4][R2.64+-0xf40] ;  /* 0xfff0c004020e7981 */ /* 0x000f22000c1e1b00 */
[----:B------:R-:W0:Y:S05]  /*0260*/  LDC.64 R8, c[0x0][0x380] ;  /* 0x0000e000ff087b82 */ /* 0x000e2a0000000a00 */
[----:B------:R-:W-:Y:S01]  /*0270*/  DADD R26, R12, R26 ;  /* 0x000000000c1a7229 */ /* 0x000fe2000000001a */
[----:B------:R-:W5:Y:S07]  /*0280*/  LDG.E.64 R12, desc[UR4][R2.64+-0xf30] ;  /* 0xfff0d004020c7981 */ /* 0x000f6e000c1e1b00 */
[----:B------:R-:W-:Y:S01]  /*0290*/  DADD R26, R10, R26 ;  /* 0x000000000a1a7229 */ /* 0x000fe2000000001a */
[----:B------:R-:W5:Y:S07]  /*02a0*/  LDG.E.64 R10, desc[UR4][R2.64+-0xf20] ;  /* 0xfff0e004020a7981 */ /* 0x000f6e000c1e1b00 */
[----:B------:R-:W-:Y:S01]  /*02b0*/  DADD R26, R24, R26 ;  /* 0x00000000181a7229 */ /* 0x000fe2000000001a */
[----:B------:R-:W5:Y:S01]  /*02c0*/  LDG.E.64 R24, desc[UR4][R2.64+-0xf10] ;  /* 0xfff0f00402187981 */ /* 0x000f62000c1e1b00 */
[----:B0-----:R-:W-:-:S06]  /*02d0*/  IMAD.WIDE.U32 R8, R0, 0x8, R8 ;  /* 0x0000000800087825 */ /* 0x001fcc00078e0008 */
[----:B------:R-:W-:Y:S01]  /*02e0*/  DADD R26, R22, R26 ;  /* 0x00000000161a7229 */ /* 0x000fe2000000001a */
[----:B------:R-:W5:Y:S07]  /*02f0*/  LDG.E.64 R22, desc[UR4][R8.64] ;  /* 0x0000000408167981 */ /* 0x000f6e000c1e1b00 */
[----:B------:R-:W-:-:S08]  /*0300*/  DADD R6, R6, R26 ;  /* 0x0000000006067229 */ /* 0x000fd0000000001a */
[----:B------:R-:W-:-:S08]  /*0310*/  DADD R6, R20, R6 ;  /* 0x0000000014067229 */ /* 0x000fd00000000006 */
[----:B--2---:R-:W-:-:S08]  /*0320*/  DADD R6, R18, R6 ;  /* 0x0000000012067229 */ /* 0x004fd00000000006 */
[----:B---3--:R-:W-:-:S08]  /*0330*/  DADD R6, R16, R6 ;  /* 0x0000000010067229 */ /* 0x008fd00000000006 */
[----:B----4-:R-:W-:-:S08]  /*0340*/  DADD R6, R14, R6 ;  /* 0x000000000e067229 */ /* 0x010fd00000000006 */
[----:B-----5:R-:W-:-:S08]  /*0350*/  DADD R6, R12, R6 ;  /* 0x000000000c067229 */ /* 0x020fd00000000006 */
[----:B------:R-:W-:-:S08]  /*0360*/  DADD R6, R10, R6 ;  /* 0x000000000a067229 */ /* 0x000fd00000000006 */
[----:B------:R-:W-:-:S08]  /*0370*/  DADD R6, R24, R6 ;  /* 0x0000000018067229 */ /* 0x000fd00000000006 */
[----:B------:R-:W-:-:S07]  /*0380*/  DADD R6, R22, R6 ;  /* 0x0000000016067229 */ /* 0x000fce0000000006 */
[----:B------:R0:W-:Y:S04]  /*0390*/  STG.E.64 desc[UR4][R8.64], R6 ;  /* 0x0000000608007986 */ /* 0x0001e8000c101b04 */
.L_x_396:
[----:B------:R-:W-:Y:S05]  /*03a0*/  BSYNC.RECONVERGENT B0 ;  /* 0x0000000000007941 */ /* 0x000fea0003800200 */
.L_x_395:
[----:B------:R-:W-:Y:S01]  /*03b0*/  ISETP.GT.U32.AND P0, PT, R0, 0xf, PT ;  /* 0x0000000f0000780c */ /* 0x000fe20003f04070 */
[----:B------:R-:W-:-:S12]  /*03c0*/  BSSY.RECONVERGENT B0, `(.L_x_397) ;  /* 0x0000027000007945 */ /* 0x000fd80003800200 */
[----:B------:R-:W-:Y:S05]  /*03d0*/  @P0 BRA `(.L_x_398) ;  /* 0x0000000000940947 */ /* 0x000fea0003800000 */
[----:B------:R-:W2:Y:S04]  /*03e0*/  LDG.E.64 R16, desc[UR4][R2.64] ;  /* 0x0000000402107981 */ /* 0x000ea8000c1e1b00 */
[----:B------:R-:W3:Y:S04]  /*03f0*/  LDG.E.64 R18, desc[UR4][R2.64+0x10] ;  /* 0x0000100402127981 */ /* 0x000ee8000c1e1b00 */
[----:B------:R-:W4:Y:S04]  /*0400*/  LDG.E.64 R14, desc[UR4][R2.64+0x20] ;  /* 0x00002004020e7981 */ /* 0x000f28000c1e1b00 */
[----:B0-----:R-:W5:Y:S04]  /*0410*/  LDG.E.64 R8, desc[UR4][R2.64+0x30] ;  /* 0x0000300402087981 */ /* 0x001f68000c1e1b00 */
        /* <DEDUP_REMOVED lines=33> */
.L_x_398:
[----:B------:R-:W-:Y:S05]  /*0630*/  BSYNC.RECONVERGENT B0 ;  /* 0x0000000000007941 */ /* 0x000fea0003800200 */
.L_x_397:
[----:B------:R-:W-:-:S05]  /*0640*/  IADD3 R2, P1, PT, R2, 0x2000, RZ ;  /* 0x0000200002027810 */ /* 0x000fca0007f3e0ff */
[----:B------:R-:W-:Y:S01]  /*0650*/  IMAD.X R3, RZ, RZ, R3, P1 ;  /* 0x000000ffff037224 */ /* 0x000fe200008e0603 */
[----:B------:R-:W-:Y:S07]  /*0660*/  @P2 BRA `(.L_x_399) ;  /* 0xfffffff800a82947 */ /* 0x000fee000383ffff */
[----:B------:R-:W-:Y:S05]  /*0670*/  EXIT ;  /* 0x000000000000794d */ /* 0x000fea0003800000 */
.L_x_400:
        /* <DEDUP_REMOVED lines=16> */
.L_x_1388:


//--------------------- .text._Z12gpukernelHNcILi32EEvPdS0_S0_i --------------------------
	.section	.text._Z12gpukernelHNcILi32EEvPdS0_S0_i,"ax",@progbits
	.align	128
        .global         _Z12gpukernelHNcILi32EEvPdS0_S0_i
        .type           _Z12gpukernelHNcILi32EEvPdS0_S0_i,@function
        .size           _Z12gpukernelHNcILi32EEvPdS0_S0_i,(.L_x_1389 - _Z12gpukernelHNcILi32EEvPdS0_S0_i)
        .other          _Z12gpukernelHNcILi32EEvPdS0_S0_i,@"STO_CUDA_ENTRY STV_DEFAULT"
_Z12gpukernelHNcILi32EEvPdS0_S0_i:
.text._Z12gpukernelHNcILi32EEvPdS0_S0_i:
[----:B------:R-:W-:Y:S08]  /*0000*/  LDC R1, c[0x0][0x37c] ;  /* 0x0000df00ff017b82 */ /* 0x000ff00000000800 */
[----:B------:R-:W0:Y:S02]  /*0010*/  LDC R6, c[0x0][0x398] ;  /* 0x0000e600ff067b82 */ /* 0x000e240000000800 */
[----:B0-----:R-:W-:-:S13]  /*0020*/  ISETP.GE.AND P0, PT, R6, 0x1, PT ;  /* 0x000000010600780c */ /* 0x001fda0003f06270 */
[----:B------:R-:W-:Y:S05]  /*0030*/  @!P0 EXIT ;  /* 0x000000000000894d */ /* 0x000fea0003800000 */
[----:B------:R-:W0:Y:S01]  /*0040*/  S2R R8, SR_TID.X ;  /* 0x0000000000087919 */ /* 0x000e220000002100 */
[----:B------:R-:W1:Y:S01]  /*0050*/  LDCU.64 UR6, c[0x0][0x380] ;  /* 0x00007000ff0677ac */ /* 0x000e620008000a00 */
[----:B------:R-:W2:Y:S01]  /*0060*/  LDC.64 R2, c[0x0][0x388] ;  /* 0x0000e200ff027b82 */ /* 0x000ea20000000a00 */
[----:B------:R-:W3:Y:S01]  /*0070*/  LDCU.64 UR4, c[0x0][0x358] ;  /* 0x00006b00ff0477ac */ /* 0x000ee20008000a00 */
[C---:B0-----:R-:W-:Y:S01]  /*0080*/  IMAD.SHL.U32 R0, R8.reuse, 0x8, RZ ;  /* 0x0000000808007824 */ /* 0x041fe200078e00ff */
[C---:B------:R-:W-:Y:S01]  /*0090*/  ISETP.GT.U32.AND P0, PT, R8.reuse, 0x1f, PT ;  /* 0x0000001f0800780c */ /* 0x040fe20003f04070 */
[----:B------:R-:W-:-:S03]  /*00a0*/  IMAD.SHL.U32 R9, R8, 0x20, RZ ;  /* 0x0000002008097824 */ /* 0x000fc600078e00ff */
[----:B------:R-:W-:Y:S02]  /*00b0*/  LOP3.LUT R4, R0, 0xf8, RZ, 0xc0, !PT ;  /* 0x000000f800047812 */ /* 0x000fe400078ec0ff */
[----:B------:R-:W-:Y:S02]  /*00c0*/  SHF.R.U32.HI R0, RZ, 0x5, R8 ;  /* 0x00000005ff007819 */ /* 0x000fe40000011608 */
[----:B-1----:R-:W-:Y:S02]  /*00d0*/  IADD3 R4, P1, PT, R4, UR6, RZ ;  /* 0x0000000604047c10 */ /* 0x002fe4000ff3e0ff */
[----:B------:R-:W-:Y:S01]  /*00e0*/  LOP3.LUT R9, R0, 0x3e0, R9, 0xf8, !PT ;  /* 0x000003e000097812 */ /* 0x000fe200078ef809 */
[----:B------:R-:W-:Y:S02]  /*00f0*/  IMAD.MOV R0, RZ, RZ, -R6 ;  /* 0x000000ffff007224 */ /* 0x000fe400078e0a06 */
[----:B---3--:R-:W-:-:S08]  /*0100*/  IMAD.X R5, RZ, RZ, UR7, P1 ;  /* 0x00000007ff057e24 */ /* 0x008fd000088e06ff */
.L_x_463:
[----:B--2---:R-:W-:Y:S01]  /*0110*/  IMAD.WIDE.U32 R6, R9, 0x8, R2 ;  /* 0x0000000809067825 */ /* 0x004fe200078e0002 */
[----:B------:R-:W2:Y:S04]  /*0120*/  @!P0 LDG.E.64 R12, desc[UR4][R4.64] ;  /* 0x00000004040c8981 */ /* 0x000ea8000c1e1b00 */
[----:B01-34-:R-:W3:Y:S01]  /*0130*/  @!P0 LDG.E.64 R10, desc[UR4][R6.64] ;  /* 0x00000004060a8981 */ /* 0x01bee2000c1e1b00 */
        /* <DEDUP_REMOVED lines=8> */
[----:B------:R-:W2:Y:S04]  /*01c0*/  LDG.E.64 R10, desc[UR4][R6.64+0x8] ;  /* 0x00000804060a7981 */ /* 0x000ea8000c1e1b00 */
[----:B------:R-:W3:Y:S01]  /*01d0*/  LDG.E.64 R12, desc[UR4][R4.64] ;  /* 0x00000004040c7981 */ /* 0x000ee2000c1e1b00 */
[----:B--2---:R-:W-:-:S08]  /*01e0*/  DADD R10, RZ, R10 ;  /* 0x00000000ff0a7229 */ /* 0x004fd0000000000a */
[----:B---3--:R-:W-:-:S07]  /*01f0*/  DADD R10, R10, R12 ;  /* 0x000000000a0a7229 */ /* 0x008fce000000000c */
[----:B------:R0:W-:Y:S04]  /*0200*/  STG.E.64 desc[UR4][R4.64], R10 ;  /* 0x0000000a04007986 */ /* 0x0001e8000c101b04 */
.L_x_402:
[----:B------:R-:W-:Y:S05]  /*0210*/  BSYNC.RECONVERGENT B0 ;  /* 0x0000000000007941 */ /* 0x000fea0003800200 */
.L_x_401:
[----:B------:R-:W-:Y:S04]  /*0220*/  BSSY.RECONVERGENT B0, `(.L_x_403) ;  /* 0x0000007000007945 */ /* 0x000fe80003800200 */
[----:B------:R-:W-:Y:S05]  /*0230*/  @P0 BRA `(.L_x_404) ;  /* 0x0000000000140947 */ /* 0x000fea0003800000 */
[----:B0-----:R-:W2:Y:S04]  /*0240*/  LDG.E.64 R10, desc[UR4][R6.64+0x10] ;  /* 0x00001004060a7981 */ /* 0x001ea8000c1e1b00 */
[----:B------:R-:W3:Y:S01]  /*0250*/  LDG.E.64 R12, desc[UR4][R4.64] ;  /* 0x00000004040c7981 */ /* 0x000ee2000c1e1b00 */
[----:B--2---:R-:W-:-:S08]  /*0260*/  DADD R10, RZ, R10 ;  /* 0x00000000ff0a7229 */ /* 0x004fd0000000000a */
[----:B---3--:R-:W-:-:S07]  /*0270*/  DADD R10, R10, R12 ;  /* 0x000000000a0a7229 */ /* 0x008fce000000000c */
[----:B------:R1:W-:Y:S04]  /*0280*/  STG.E.64 desc[UR4][R4.64], R10 ;  /* 0x0000000a04007986 */ /* 0x0003e8000c101b04 */
.L_x_404:
[----:B------:R-:W-:Y:S05]  /*0290*/  BSYNC.RECONVERGENT B0 ;  /* 0x0000000000007941 */ /* 0x000fea0003800200 */
.L_x_403:
[----:B------:R-:W-:Y:S04]  /*02a0*/  BSSY.RECONVERGENT B0, `(.L_x_405) ;  /* 0x0000007000007945 */ /* 0x000fe80003800200 */
[----:B------:R-:W-:Y:S05]  /*02b0*/  @P0 BRA `(.L_x_406) ;  /* 0x0000000000140947 */ /* 0x000fea0003800000 */
[----:B01----:R-:W2:Y:S04]  /*02c0*/  LDG.E.64 R10, desc[UR4][R6.64+0x18] ;  /* 0x00001804060a7981 */ /* 0x003ea8000c1e1b00 */
[----:B------:R-:W3:Y:S01]  /*02d0*/  LDG.E.64 R12, desc[UR4][R4.64] ;  /* 0x00000004040c7981 */ /* 0x000ee2000c1e1b00 */
[----:B--2---:R-:W-:-:S08]  /*02e0*/  DADD R10, RZ, R10 ;  /* 0x00000000ff0a7229 */ /* 0x004fd0000000000a */
[----:B---3--:R-:W-:-:S07]  /*02f0*/  DADD R10, R10, R12 ;  /* 0x000000000a0a7229 */ /* 0x008fce000000000c */
[----:B------:R2:W-:Y:S04]  /*0300*/  STG.E.64 desc[UR4][R4.64], R10 ;  /* 0x0000000a04007986 */ /* 0x0005e8000c101b04 */
.L_x_406:
[----:B------:R-:W-:Y:S05]  /*0310*/  BSYNC.RECONVERGENT B0 ;  /* 0x0000000000007941 */ /* 0x000fea0003800200 */
.L_x_405:
[----:B------:R-:W-:Y:S04]  /*0320*/  BSSY.RECONVERGENT B0, `(.L_x_407) ;  /* 0x0000007000007945 */ /* 0x000fe80003800200 */
[----:B------:R-:W-:Y:S05]  /*0330*/  @P0 BRA `(.L_x_408) ;  /* 0x0000000000140947 */ /* 0x000fea0003800000 */
[----:B012---:R-:W2:Y:S04]  /*0340*/  LDG.E.64 R10, desc[UR4][R6.64+0x20] ;  /* 0x00002004060a7981 */ /* 0x007ea8000c1e1b00 */
[----:B------:R-:W3:Y:S01]  /*0350*/  LDG.E.64 R12, desc[UR4][R4.64] ;  /* 0x00000004040c7981 */ /* 0x000ee2000c1e1b00 */
[----:B--2---:R-:W-:-:S08]  /*0360*/  DADD R10, RZ, R10 ;  /* 0x00000000ff0a7229 */ /* 0x004fd0000000000a */
[----:B---3--:R-:W-:-:S07]  /*0370*/  DADD R10, R10, R12 ;  /* 0x000000000a0a7229 */ /* 0x008fce000000000c */
[----:B------:R3:W-:Y:S04]  /*0380*/  STG.E.64 desc[UR4][R4.64], R10 ;  /* 0x0000000a04007986 */ /* 0x0007e8000c101b04 */
.L_x_408:
[----:B------:R-:W-:Y:S05]  /*0390*/  BSYNC.RECONVERGENT B0 ;  /* 0x0000000000007941 */ /* 0x000fea0003800200 */
.L_x_407:
[----:B------:R-:W-:Y:S04]  /*03a0*/  BSSY.RECONVERGENT B0, `(.L_x_409) ;  /* 0x0000007000007945 */ /* 0x000fe80003800200 */
[----:B------:R-:W-:Y:S05]  /*03b0*/  @P0 BRA `(.L_x_410) ;  /* 0x0000000000140947 */ /* 0x000fea0003800000 */
[----:B0123--:R-:W2:Y:S04]  /*03c0*/  LDG.E.64 R10, desc[UR4][R6.64+0x28] ;  /* 0x00002804060a7981 */ /* 0x00fea8000c1e1b00 */
[----:B------:R-:W3:Y:S01]  /*03d0*/  LDG.E.64 R12, desc[UR4][R4.64] ;  /* 0x00000004040c7981 */ /* 0x000ee2000c1e1b00 */
[----:B--2---:R-:W-:-:S08]  /*03e0*/  DADD R10, RZ, R10 ;  /* 0x00000000ff0a7229 */ /* 0x004fd0000000000a */
[----:B---3--:R-:W-:-:S07]  /*03f0*/  DADD R10, R10, R12 ;  /* 0x000000000a0a7229 */ /* 0x008fce000000000c */
[----:B------:R4:W-:Y:S04]  /*0400*/  STG.E.64 desc[UR4][R4.64], R10 ;  /* 0x0000000a04007986 */ /* 0x0009e8000c101b04 */
.L_x_410:
[----:B------:R-:W-:Y:S05]  /*0410*/  BSYNC.RECONVERGENT B0 ;  /* 0x0000000000007941 */ /* 0x000fea0003800200 */
.L_x_409:
[----:B------:R-:W-:Y:S04]  /*0420*/  BSSY.RECONVERGENT B0, `(.L_x_411) ;  /* 0x0000007000007945 */ /* 0x000fe80003800200 */
[----:B------:R-:W-:Y:S05]  /*0430*/  @P0 BRA `(.L_x_412) ;  /* 0x0000000000140947 */ /* 0x000fea0003800000 */
[----:B01234-:R-:W2:Y:S04]  /*0440*/  LDG.E.64 R10, desc[UR4][R6.64+0x30] ;  /* 0x00003004060a7981 */ /* 0x01fea8000c1e1b00 */
[----:B------:R-:W3:Y:S01]  /*0450*/  LDG.E.64 R12, desc[UR4][R4.64] ;  /* 0x00000004040c7981 */ /* 0x000ee2000c1e1b00 */
[----:B--2---:R-:W-:-:S08]  /*0460*/  DADD R10, RZ, R10 ;  /* 0x00000000ff0a7229 */ /* 0x004fd0000000000a */
[----:B---3--:R-:W-:-:S07]  /*0470*/  DADD R10, R10, R12 ;  /* 0x000000000a0a7229 */ /* 0x008fce000000000c */
[----:B------:R0:W-:Y:S04]  /*0480*/  STG.E.64 desc[UR4][R4.64], R10 ;  /* 0x0000000a04007986 */ /* 0x0001e8000c101b04 */
.L_x_412:
[----:B------:R-:W-:Y:S05]  /*0490*/  BSYNC.RECONVERGENT B0 ;  /* 0x0000000000007941 */ /* 0x000fea0003800200 */
.L_x_411:
[----:B------:R-:W-:Y:S04]  /*04a0*/  BSSY.RECONVERGENT B0, `(.L_x_413) ;  /* 0x0000007000007945 */ /* 0x000fe80003800200 */
[----:B------:R-:W-:Y:S05]  /*04b0*/  @P0 BRA `(.L_x_414) ;  /* 0x0000000000140947 */ /* 0x000fea0003800000 */
[----:B01234-:R-:W2:Y:S04]  /*04c0*/  LDG.E.64 R10, desc[UR4][R6.64+0x38] ;  /* 0x00003804060a7981 */ /* 0x01fea8000c1e1b00 */
[----:B------:R-:W3:Y:S01]  /*04d0*/  LDG.E.64 R12, desc[UR4][R4.64] ;  /* 0x00000004040c7981 */ /* 0x000ee2000c1e1b00 */
[----:B--2---:R-:W-:-:S08]  /*04e0*/  DADD R10, RZ, R10 ;  /* 0x00000000ff0a7229 */ /* 0x004fd0000000000a */
[----:B---3--:R-:W-:-:S07]  /*04f0*/  DADD R10, R10, R12 ;  /* 0x000000000a0a7229 */ /* 0x008fce000000000c */
[----:B------:R0:W-:Y:S04]  /*0500*/  STG.E.64 desc[UR4][R4.64], R10 ;  /* 0x0000000a04007986 */ /* 0x0001e8000c101b04 */
.L_x_414:
[----:B------:R-:W-:Y:S05]  /*0510*/  BSYNC.RECONVERGENT B0 ;  /* 0x0000000000007941 */ /* 0x000fea0003800200 */
.L_x_413:
[----:B------:R-:W-:Y:S04]  /*0520*/  BSSY.RECONVERGENT B0, `(.L_x_415) ;  /* 0x0000007000007945 */ /* 0x000fe80003800200 */
[----:B------:R-:W-:Y:S05]  /*0530*/  @P0 BRA `(.L_x_416) ;  /* 0x0000000000140947 */ /* 0x000fea0003800000 */
[----:B01234-:R-:W2:Y:S04]  /*0540*/  LDG.E.64 R10, desc[UR4][R6.64+0x40] ;  /* 0x00004004060a7981 */ /* 0x01fea8000c1e1b00 */
[----:B------:R-:W3:Y:S01]  /*0550*/  LDG.E.64 R12, desc[UR4][R4.64] ;  /* 0x00000004040c7981 */ /* 0x000ee2000c1e1b00 */
[----:B--2---:R-:W-:-:S08]  /*0560*/  DADD R10, RZ, R10 ;  /* 0x00000000ff0a7229 */ /* 0x004fd0000000000a */
[----:B---3--:R-:W-:-:S07]  /*0570*/  DADD R10, R10, R12 ;  /* 0x000000000a0a7229 */ /* 0x008fce000000000c */
[----:B------:R0:W-:Y:S04]  /*0580*/  STG.E.64 desc[UR4][R4.64], R10 ;  /* 0x0000000a04007986 */ /* 0x0001e8000c101b04 */
.L_x_416:
[----:B------:R-:W-:Y:S05]  /*0590*/  BSYNC.RECONVERGENT B0 ;  /* 0x0000000000007941 */ /* 0x000fea0003800200 */
.L_x_415:
[----:B------:R-:W-:Y:S04]  /*05a0*/  BSSY.RECONVERGENT B0, `(.L_x_417) ;  /* 0x0000007000007945 */ /* 0x000fe80003800200 */
[----:B------:R-:W-:Y:S05]  /*05b0*/  @P0 BRA `(.L_x_418) ;  /* 0x0000000000140947 */ /* 0x000fea0003800000 */
[----:B01234-:R-:W2:Y:S04]  /*05c0*/  LDG.E.64 R10, desc[UR4][R6.64+0x48] ;  /* 0x00004804060a7981 */ /* 0x01fea8000c1e1b00 */
[----:B------:R-:W3:Y:S01]  /*05d0*/  LDG.E.64 R12, desc[UR4][R4.64] ;  /* 0x00000004040c7981 */ /* 0x000ee2000c1e1b00 */
[----:B--2---:R-:W-:-:S08]  /*05e0*/  DADD R10, RZ, R10 ;  /* 0x00000000ff0a7229 */ /* 0x004fd0000000000a */
[----:B---3--:R-:W-:-:S07]  /*05f0*/  DADD R10, R10, R12 ;  /* 0x000000000a0a7229 */ /* 0x008fce000000000c */
[----:B------:R0:W-:Y:S04]  /*0600*/  STG.E.64 desc[UR4][R4.64], R10 ;  /* 0x0000000a04007986 */ /* 0x0001e8000c101b04 */
.L_x_418:
[----:B------:R-:W-:Y:S05]  /*0610*/  BSYNC.RECONVERGENT B0 ;  /* 0x0000000000007941 */ /* 0x000fea0003800200 */
.L_x_417:
[----:B------:R-:W-:Y:S04]  /*0620*/  BSSY.RECONVERGENT B0, `(.L_x_419) ;  /* 0x0000007000007945 */ /* 0x000fe80003800200 */
[----:B------:R-:W-:Y:S05]  /*0630*/  @P0 BRA `(.L_x_420) ;  /* 0x0000000000140947 */ /* 0x000fea0003800000 */
[----:B01234-:R-:W2:Y:S04]  /*0640*/  LDG.E.64 R10, desc[UR4][R6.64+0x50] ;  /* 0x00005004060a7981 */ /* 0x01fea8000c1e1b00 */
[----:B------:R-:W3:Y:S01]  /*0650*/  LDG.E.64 R12, desc[UR4][R4.64] ;  /* 0x00000004040c7981 */ /* 0x000ee2000c1e1b00 */
[----:B--2---:R-:W-:-:S08]  /*0660*/  DADD R10, RZ, R10 ;  /* 0x00000000ff0a7229 */ /* 0x004fd0000000000a */
[----:B---3--:R-:W-:-:S07]  /*0670*/  DADD R10, R10, R12 ;  /* 0x000000000a0a7229 */ /* 0x008fce000000000c */
[----:B------:R0:W-:Y:S04]  /*0680*/  STG.E.64 desc[UR4][R4.64], R10 ;  /* 0x0000000a04007986 */ /* 0x0001e8000c101b04 */
.L_x_420:
[----:B------:R-:W-:Y:S05]  /*0690*/  BSYNC.RECONVERGENT B0 ;  /* 0x0000000000007941 */ /* 0x000fea0003800200 */
.L_x_419:
[----:B------:R-:W-:Y:S04]  /*06a0*/  BSSY.RECONVERGENT B0, `(.L_x_421) ;  /* 0x0000007000007945 */ /* 0x000fe80003800200 */
[----:B------:R-:W-:Y:S05]  /*06b0*/  @P0 BRA `(.L_x_422) ;  /* 0x0000000000140947 */ /* 0x000fea0003800000 */
[----:B01234-:R-:W2:Y:S04]  /*06c0*/  LDG.E.64 R10, desc[UR4][R6.64+0x58] ;  /* 0x00005804060a7981 */ /* 0x01fea8000c1e1b00 */
[----:B------:R-:W3:Y:S01]  /*06d0*/  LDG.E.64 R12, desc[UR4][R4.64] ;  /* 0x00000004040c7981 */ /* 0x000ee2000c1e1b00 */
[----:B--2---:R-:W-:-:S08]  /*06e0*/  DADD R10, RZ, R10 ;  /* 0x00000000ff0a7229 */ /* 0x004fd0000000000a */
[----:B---3--:R-:W-:-:S07]  /*06f0*/  DADD R10, R10, R12 ;  /* 0x000000000a0a7229 */ /* 0x008fce000000000c */
[----:B------:R0:W-:Y:S04]  /*0700*/  STG.E.64 desc[UR4][R4.64], R10 ;  /* 0x0000000a04007986 */ /* 0x0001e8000c101b04 */
.L_x_422:
[----:B------:R-:W-:Y:S05]  /*0710*/  BSYNC.RECONVERGENT B0 ;  /* 0x0000000000007941 */ /* 0x000fea0003800200 */
.L_x_421:
[----:B------:R-:W-:Y:S04]  /*0720*/  BSSY.RECONVERGENT B0, `(.L_x_423) ;  /* 0x0000007000007945 */ /* 0x000fe80003800200 */
[----:B------:R-:W-:Y:S05]  /*0730*/  @P0 BRA `(.L_x_424) ;  /* 0x0000000000140947 */ /* 0x000fea0003800000 */
[----:B01234-:R-:W2:Y:S04]  /*0740*/  LDG.E.64 R10, desc[UR4][R6.64+0x60] ;  /* 0x00006004060a7981 */ /* 0x01fea8000c1e1b00 */
[----:B------:R-:W3:Y:S01]  /*0750*/  LDG.E.64 R12, desc[UR4][R4.64] ;  /* 0x00000004040c7981 */ /* 0x000ee2000c1e1b00 */
[----:B--2---:R-:W-:-:S08]  /*0760*/  DADD R10, RZ, R10 ;  /* 0x00000000ff0a7229 */ /* 0x004fd0000000000a */
[----:B---3--:R-:W-:-:S07]  /*0770*/  DADD R10, R10, R12 ;  /* 0x000000000a0a7229 */ /* 0x008fce000000000c */
[----:B------:R0:W-:Y:S04]  /*0780*/  STG.E.64 desc[UR4][R4.64], R10 ;  /* 0x0000000a04007986 */ /* 0x0001e8000c101b04 */
.L_x_424:
[----:B------:R-:W-:Y:S05]  /*0790*/  BSYNC.RECONVERGENT B0 ;  /* 0x0000000000007941 */ /* 0x000fea0003800200 */
.L_x_423:
[----:B------:R-:W-:Y:S04]  /*07a0*/  BSSY.RECONVERGENT B0, `(.L_x_425) ;  /* 0x0000007000007945 */ /* 0x000fe80003800200 */
[----:B------:R-:W-:Y:S05]  /*07b0*/  @P0 BRA `(.L_x_426) ;  /* 0x0000000000140947 */ /* 0x000fea0003800000 */
[----:B01234-:R-:W2:Y:S04]  /*07c0*/  LDG.E.64 R10, desc[UR4][R6.64+0x68] ;  /* 0x00006804060a7981 */ /* 0x01fea8000c1e1b00 */
[----:B------:R-:W3:Y:S01]  /*07d0*/  LDG.E.64 R12, desc[UR4][R4.64] ;  /* 0x00000004040c7981 */ /* 0x000ee2000c1e1b00 */
[----:B--2---:R-:W-:-:S08]  /*07e0*/  DADD R10, RZ, R10 ;  /* 0x00000000ff0a7229 */ /* 0x004fd0000000000a */
[----:B---3--:R-:W-:-:S07]  /*07f0*/  DADD R10, R10, R12 ;  /* 0x000000000a0a7229 */ /* 0x008fce000000000c */
[----:B------:R0:W-:Y:S04]  /*0800*/  STG.E.64 desc[UR4][R4.64], R10 ;  /* 0x0000000a04007986 */ /* 0x0001e8000c101b04 */
.L_x_426:
[----:B------:R-:W-:Y:S05]  /*0810*/  BSYNC.RECONVERGENT B0 ;  /* 0x0000000000007941 */ /* 0x000fea0003800200 */
.L_x_425:
[----:B------:R-:W-:Y:S04]  /*0820*/  BSSY.RECONVERGENT B0, `(.L_x_427) ;  /* 0x0000007000007945 */ /* 0x000fe80003800200 */
[----:B------:R-:W-:Y:S05]  /*0830*/  @P0 BRA `(.L_x_428) ;  /* 0x0000000000140947 */ /* 0x000fea0003800000 */
[----:B01234-:R-:W2:Y:S04]  /*0840*/  LDG.E.64 R10, desc[UR4][R6.64+0x70] ;  /* 0x00007004060a7981 */ /* 0x01fea8000c1e1b00 */
[----:B------:R-:W3:Y:S01]  /*0850*/  LDG.E.64 R12, desc[UR4][R4.64] ;  /* 0x00000004040c7981 */ /* 0x000ee2000c1e1b00 */
[----:B--2---:R-:W-:-:S08]  /*0860*/  DADD R10, RZ, R10 ;  /* 0x00000000ff0a7229 */ /* 0x004fd0000000000a */
[----:B---3--:R-:W-:-:S07]  /*0870*/  DADD R10, R10, R12 ;  /* 0x000000000a0a7229 */ /* 0x008fce000000000c */
[----:B------:R0:W-:Y:S04]  /*0880*/  STG.E.64 desc[UR4][R4.64], R10 ;  /* 0x0000000a04007986 */ /* 0x0001e8000c101b04 */
.L_x_428:
[----:B------:R-:W-:Y:S05]  /*0890*/  BSYNC.RECONVERGENT B0 ;  /* 0x0000000000007941 */ /* 0x000fea0003800200 */
.L_x_427:
[----:B------:R-:W-:Y:S04]  /*08a0*/  BSSY.RECONVERGENT B0, `(.L_x_429) ;  /* 0x0000007000007945 */ /* 0x000fe80003800200 */
[----:B------:R-:W-:Y:S05]  /*08b0*/  @P0 BRA `(.L_x_430) ;  /* 0x0000000000140947 */ /* 0x000fea0003800000 */
[----:B01234-:R-:W2:Y:S04]  /*08c0*/  LDG.E.64 R10, desc[UR4][R6.64+0x78] ;  /* 0x00007804060a7981 */ /* 0x01fea8000c1e1b00 */
[----:B------:R-:W3:Y:S01]  /*08d0*/  LDG.E.64 R12, desc[UR4][R4.64] ;  /* 0x00000004040c7981 */ /* 0x000ee2000c1e1b00 */
[----:B--2---:R-:W-:-:S08]  /*08e0*/  DADD R10, RZ, R10 ;  /* 0x00000000ff0a7229 */ /* 0x004fd0000000000a */
[----:B---3--:R-:W-:-:S07]  /*08f0*/  DADD R10, R10, R12 ;  /* 0x000000000a0a7229 */ /* 0x008fce000000000c */
[----:B------:R0:W-:Y:S04]  /*0900*/  STG.E.64 desc[UR4][R4.64], R10 ;  /* 0x0000000a04007986 */ /* 0x0001e8000c101b04 */
.L_x_430:
[----:B------:R-:W-:Y:S05]  /*0910*/  BSYNC.RECONVERGENT B0 ;  /* 0x0000000000007941 */ /* 0x000fea0003800200 */
.L_x_429:
[----:B------:R-:W-:Y:S04]  /*0920*/  BSSY.RECONVERGENT B0, `(.L_x_431) ;  /* 0x0000007000007945 */ /* 0x000fe80003800200 */
[----:B------:R-:W-:Y:S05]  /*0930*/  @P0 BRA `(.L_x_432) ;  /* 0x0000000000140947 */ /* 0x000fea0003800000 */
[----:B01234-:R-:W2:Y:S04]  /*0940*/  LDG.E.64 R10, desc[UR4][R6.64+0x80] ;  /* 0x00008004060a7981 */ /* 0x01fea8000c1e1b00 */
[----:B------:R-:W3:Y:S01]  /*0950*/  LDG.E.64 R12, desc[UR4][R4.64] ;  /* 0x00000004040c7981 */ /* 0x000ee2000c1e1b00 */
[----:B--2---:R-:W-:-:S08]  /*0960*/  DADD R10, RZ, R10 ;  /* 0x00000000ff0a7229 */ /* 0x004fd0000000000a */
[----:B---3--:R-:W-:-:S07]  /*0970*/  DADD R10, R10, R12 ;  /* 0x000000000a0a7229 */ /* 0x008fce000000000c */
[----:B------:R0:W-:Y:S04]  /*0980*/  STG.E.64 desc[UR4][R4.64], R10 ;  /* 0x0000000a04007986 */ /* 0x0001e8000c101b04 */
.L_x_432:
[----:B------:R-:W-:Y:S05]  /*0990*/  BSYNC.RECONVERGENT B0 ;  /* 0x0000000000007941 */ /* 0x000fea0003800200 */
.L_x_431:
[----:B------:R-:W-:Y:S04]  /*09a0*/  BSSY.RECONVERGENT B0, `(.L_x_433) ;  /* 0x0000007000007945 */ /* 0x000fe80003800200 */
[----:B------:R-:W-:Y:S05]  /*09b0*/  @P0 BRA `(.L_x_434) ;  /* 0x0000000000140947 */ /* 0x000fea0003800000 */
[----:B01234-:R-:W2:Y:S04]  /*09c0*/  LDG.E.64 R10, desc[UR4][R6.64+0x88] ;  /* 0x00008804060a7981 */ /* 0x01fea8000c1e1b00 */
[----:B------:R-:W3:Y:S01]  /*09d0*/  LDG.E.64 R12, desc[UR4][R4.64] ;  /* 0x00000004040c7981 */ /* 0x000ee2000c1e1b00 */
[----:B--2---:R-:W-:-:S08]  /*09e0*/  DADD R10, RZ, R10 ;  /* 0x00000000ff0a7229 */ /* 0x004fd0000000000a */
[----:B---3--:R-:W-:-:S07]  /*09f0*/  DADD R10, R10, R12 ;  /* 0x000000000a0a7229 */ /* 0x008fce000000000c */
[----:B------:R0:W-:Y:S04]  /*0a00*/  STG.E.64 desc[UR4][R4.64], R10 ;  /* 0x0000000a04007986 */ /* 0x0001e8000c101b04 */
.L_x_434:
[----:B------:R-:W-:Y:S05]  /*0a10*/  BSYNC.RECONVERGENT B0 ;  /* 0x0000000000007941 */ /* 0x000fea0003800200 */
.L_x_433:
[----:B------:R-:W-:Y:S04]  /*0a20*/  BSSY.RECONVERGENT B0, `(.L_x_435) ;  /* 0x0000007000007945 */ /* 0x000fe80003800200 */
[----:B------:R-:W-:Y:S05]  /*0a30*/  @P0 BRA `(.L_x_436) ;  /* 0x0000000000140947 */ /* 0x000fea0003800000 */
[----:B01234-:R-:W2:Y:S04]  /*0a40*/  LDG.E.64 R10, desc[UR4][R6.64+0x90] ;  /* 0x00009004060a7981 */ /* 0x01fea8000c1e1b00 */
[----:B------:R-:W3:Y:S01]  /*0a50*/  LDG.E.64 R12, desc[UR4][R4.64] ;  /* 0x00000004040c7981 */ /* 0x000ee2000c1e1b00 */
[----:B--2---:R-:W-:-:S08]  /*0a60*/  DADD R10, RZ, R10 ;  /* 0x00000000ff0a7229 */ /* 0x004fd0000000000a */
[----:B---3--:R-:W-:-:S07]  /*0a70*/  DADD R10, R10, R12 ;  /* 0x000000000a0a7229 */ /* 0x008fce000000000c */
[----:B------:R0:W-:Y:S04]  /*0a80*/  STG.E.64 desc[UR4][R4.64], R10 ;  /* 0x0000000a04007986 */ /* 0x0001e8000c101b04 */
.L_x_436:
[----:B------:R-:W-:Y:S05]  /*0a90*/  BSYNC.RECONVERGENT B0 ;  /* 0x0000000000007941 */ /* 0x000fea0003800200 */
.L_x_435:
[----:B------:R-:W-:Y:S04]  /*0aa0*/  BSSY.RECONVERGENT B0, `(.L_x_437) ;  /* 0x0000007000007945 */ /* 0x000fe80003800200 */
[----:B------:R-:W-:Y:S05]  /*0ab0*/  @P0 BRA `(.L_x_438) ;  /* 0x0000000000140947 */ /* 0x000fea0003800000 */
[----:B01234-:R-:W2:Y:S04]  /*0ac0*/  LDG.E.64 R10, desc[UR4][R6.64+0x98] ;  /* 0x00009804060a7981 */ /* 0x01fea8000c1e1b00 */
[----:B------:R-:W3:Y:S01]  /*0ad0*/  LDG.E.64 R12, desc[UR4][R4.64] ;  /* 0x00000004040c7981 */ /* 0x000ee2000c1e1b00 */
[----:B--2---:R-:W-:-:S08]  /*0ae0*/  DADD R10, RZ, R10 ;  /* 0x00000000ff0a7229 */ /* 0x004fd0000000000a */
[----:B---3--:R-:W-:-:S07]  /*0af0*/  DADD R10, R10, R12 ;  /* 0x000000000a0a7229 */ /* 0x008fce000000000c */
[----:B------:R0:W-:Y:S04]  /*0b00*/  STG.E.64 desc[UR4][R4.64], R10 ;  /* 0x0000000a04007986 */ /* 0x0001e8000c101b04 */
.L_x_438:
[----:B------:R-:W-:Y:S05]  /*0b10*/  BSYNC.RECONVERGENT B0 ;  /* 0x0000000000007941 */ /* 0x000fea0003800200 */
.L_x_437:
[----:B------:R-:W-:Y:S04]  /*0b20*/  BSSY.RECONVERGENT B0, `(.L_x_439) ;  /* 0x0000007000007945 */ /* 0x000fe80003800200 */
[----:B------:R-:W-:Y:S05]  /*0b30*/  @P0 BRA `(.L_x_440) ;  /* 0x0000000000140947 */ /* 0x000fea0003800000 */
[----:B01234-:R-:W2:Y:S04]  /*0b40*/  LDG.E.64 R10, desc[UR4][R6.64+0xa0] ;  /* 0x0000a004060a7981 */ /* 0x01fea8000c1e1b00 */
[----:B------:R-:W3:Y:S01]  /*0b50*/  LDG.E.64 R12, desc[UR4][R4.64] ;  /* 0x00000004040c7981 */ /* 0x000ee2000c1e1b00 */
[----:B--2---:R-:W-:-:S08]  /*0b60*/  DADD R10, RZ, R10 ;  /* 0x00000000ff0a7229 */ /* 0x004fd0000000000a */
[----:B---3--:R-:W-:-:S07]  /*0b70*/  DADD R10, R10, R12 ;  /* 0x000000000a0a7229 */ /* 0x008fce000000000c */
[----:B------:R0:W-:Y:S04]  /*0b80*/  STG.E.64 desc[UR4][R4.64], R10 ;  /* 0x0000000a04007986 */ /* 0x0001e8000c101b04 */
.L_x_440:
[----:B------:R-:W-:Y:S05]  /*0b90*/  BSYNC.RECONVERGENT B0 ;  /* 0x0000000000007941 */ /* 0x000fea0003800200 */
.L_x_439:
[----:B------:R-:W-:Y:S04]  /*0ba0*/  BSSY.RECONVERGENT B0, `(.L_x_441) ;  /* 0x0000007000007945 */ /* 0x000fe80003800200 */
[----:B------:R-:W-:Y:S05]  /*0bb0*/  @P0 BRA `(.L_x_442) ;  /* 0x0000000000140947 */ /* 0x000fea0003800000 */
[----:B01234-:R-:W2:Y:S04]  /*0bc0*/  LDG.E.64 R10, desc[UR4][R6.64+0xa8] ;  /* 0x0000a804060a7981 */ /* 0x01fea8000c1e1b00 */
[----:B------:R-:W3:Y:S01]  /*0bd0*/  LDG.E.64 R12, desc[UR4][R4.64] ;  /* 0x00000004040c7981 */ /* 0x000ee2000c1e1b00 */
[----:B--2---:R-:W-:-:S08]  /*0be0*/  DADD R10, RZ, R10 ;  /* 0x00000000ff0a7229 */ /* 0x004fd0000000000a */
[----:B---3--:R-:W-:-:S07]  /*0bf0*/  DADD R10, R10, R12 ;  /* 0x000000000a0a7229 */ /* 0x008fce000000000c */
[----:B------:R0:W-:Y:S04]  /*0c00*/  STG.E.64 desc[UR4][R4.64], R10 ;  /* 0x0000000a04007986 */ /* 0x0001e8000c101b04 */
.L_x_442:
[----:B------:R-:W-:Y:S05]  /*0c10*/  BSYNC.RECONVERGENT B0 ;  /* 0x0000000000007941 */ /* 0x000fea0003800200 */
.L_x_441:
[----:B------:R-:W-:Y:S04]  /*0c20*/  BSSY.RECONVERGENT B0, `(.L_x_443) ;  /* 0x0000007000007945 */ /* 0x000fe80003800200 */
[----:B------:R-:W-:Y:S05]  /*0c30*/  @P0 BRA `(.L_x_444) ;  /* 0x0000000000140947 */ /* 0x000fea0003800000 */
[----:B01234-:R-:W2:Y:S04]  /*0c40*/  LDG.E.64 R10, desc[UR4][R6.64+0xb0] ;  /* 0x0000b004060a7981 */ /* 0x01fea8000c1e1b00 */
[----:B------:R-:W3:Y:S01]  /*0c50*/  LDG.E.64 R12, desc[UR4][R4.64] ;  /* 0x00000004040c7981 */ /* 0x000ee2000c1e1b00 */
[----:B--2---:R-:W-:-:S08]  /*0c60*/  DADD R10, RZ, R10 ;  /* 0x00000000ff0a7229 */ /* 0x004fd0000000000a */
[----:B---3--:R-:W-:-:S07]  /*0c70*/  DADD R10, R10, R12 ;  /* 0x000000000a0a7229 */ /* 0x008fce000000000c */
[----:B------:R0:W-:Y:S04]  /*0c80*/  STG.E.64 desc[UR4][R4.64], R10 ;  /* 0x0000000a04007986 */ /* 0x0001e8000c101b04 */
.L_x_444:
[----:B------:R-:W-:Y:S05]  /*0c90*/  BSYNC.RECONVERGENT B0 ;  /* 0x0000000000007941 */ /* 0x000fea0003800200 */
.L_x_443:
[----:B------:R-:W-:Y:S04]  /*0ca0*/  BSSY.RECONVERGENT B0, `(.L_x_445) ;  /* 0x0000007000007945 */ /* 0x000fe80003800200 */
[----:B------:R-:W-:Y:S05]  /*0cb0*/  @P0 BRA `(.L_x_446) ;  /* 0x0000000000140947 */ /* 0x000fea0003800000 */
[----:B01234-:R-:W2:Y:S04]  /*0cc0*/  LDG.E.64 R10, desc[UR4][R6.64+0xb8] ;  /* 0x0000b804060a7981 */ /* 0x01fea8000c1e1b00 */
[----:B------:R-:W3:Y:S01]  /*0cd0*/  LDG.E.64 R12, desc[UR4][R4.64] ;  /* 0x00000004040c7981 */ /* 0x000ee2000c1e1b00 */
[----:B--2---:R-:W-:-:S08]  /*0ce0*/  DADD R10, RZ, R10 ;  /* 0x00000000ff0a7229 */ /* 0x004fd0000000000a */
[----:B---3--:R-:W-:-:S07]  /*0cf0*/  DADD R10, R10, R12 ;  /* 0x000000000a0a7229 */ /* 0x008fce000000000c */
[----:B------:R0:W-:Y:S04]  /*0d00*/  STG.E.64 desc[UR4][R4.64], R10 ;  /* 0x0000000a04007986 */ /* 0x0001e8000c101b04 */
.L_x_446:
[----:B------:R-:W-:Y:S05]  /*0d10*/  BSYNC.RECONVERGENT B0 ;  /* 0x0000000000007941 */ /* 0x000fea0003800200 */
.L_x_445:
[----:B------:R-:W-:Y:S04]  /*0d20*/  BSSY.RECONVERGENT B0, `(.L_x_447) ;  /* 0x0000007000007945 */ /* 0x000fe80003800200 */
[----:B------:R-:W-:Y:S05]  /*0d30*/  @P0 BRA `(.L_x_448) ;  /* 0x0000000000140947 */ /* 0x000fea0003800000 */
[----:B01234-:R-:W2:Y:S04]  /*0d40*/  LDG.E.64 R10, desc[UR4][R6.64+0xc0] ;  /* 0x0000c004060a7981 */ /* 0x01fea8000c1e1b00 */
[----:B------:R-:W3:Y:S01]  /*0d50*/  LDG.E.64 R12, desc[UR4][R4.64] ;  /* 0x00000004040c7981 */ /* 0x000ee2000c1e1b00 */
[----:B--2---:R-:W-:-:S08]  /*0d60*/  DADD R10, RZ, R10 ;  /* 0x00000000ff0a7229 */ /* 0x004fd0000000000a */
[----:B---3--:R-:W-:-:S07]  /*0d70*/  DADD R10, R10, R12 ;  /* 0x000000000a0a7229 */ /* 0x008fce000000000c */
[----:B------:R0:W-:Y:S04]  /*0d80*/  STG.E.64 desc[UR4][R4.64], R10 ;  /* 0x0000000a04007986 */ /* 0x0001e8000c101b04 */
.L_x_448:
[----:B------:R-:W-:Y:S05]  /*0d90*/  BSYNC.RECONVERGENT B0 ;  /* 0x0000000000007941 */ /* 0x000fea0003800200 */
.L_x_447:
[----:B------:R-:W-:Y:S04]  /*0da0*/  BSSY.RECONVERGENT B0, `(.L_x_449) ;  /* 0x0000007000007945 */ /* 0x000fe80003800200 */
[----:B------:R-:W-:Y:S05]  /*0db0*/  @P0 BRA `(.L_x_450) ;  /* 0x0000000000140947 */ /* 0x000fea0003800000 */
[----:B01234-:R-:W2:Y:S04]  /*0dc0*/  LDG.E.64 R10, desc[UR4][R6.64+0xc8] ;  /* 0x0000c804060a7981 */ /* 0x01fea8000c1e1b00 */
[----:B------:R-:W3:Y:S01]  /*0dd0*/  LDG.E.64 R12, desc[UR4][R4.64] ;  /* 0x00000004040c7981 */ /* 0x000ee2000c1e1b00 */
[----:B--2---:R-:W-:-:S08]  /*0de0*/  DADD R10, RZ, R10 ;  /* 0x00000000ff0a7229 */ /* 0x004fd0000000000a */
[----:B---3--:R-:W-:-:S07]  /*0df0*/  DADD R10, R10, R12 ;  /* 0x000000000a0a7229 */ /* 0x008fce000000000c */
[----:B------:R0:W-:Y:S04]  /*0e00*/  STG.E.64 desc[UR4][R4.64], R10 ;  /* 0x0000000a04007986 */ /* 0x0001e8000c101b04 */
.L_x_450:
[----:B------:R-:W-:Y:S05]  /*0e10*/  BSYNC.RECONVERGENT B0 ;  /* 0x0000000000007941 */ /* 0x000fea0003800200 */
.L_x_449:
[----:B------:R-:W-:Y:S04]  /*0e20*/  BSSY.RECONVERGENT B0, `(.L_x_451) ;  /* 0x0000007000007945 */ /* 0x000fe80003800200 */
[----:B------:R-:W-:Y:S05]  /*0e30*/  @P0 BRA `(.L_x_452) ;  /* 0x0000000000140947 */ /* 0x000fea0003800000 */
[----:B01234-:R-:W2:Y:S04]  /*0e40*/  LDG.E.64 R10, desc[UR4][R6.64+0xd0] ;  /* 0x0000d004060a7981 */ /* 0x01fea8000c1e1b00 */
[----:B------:R-:W3:Y:S01]  /*0e50*/  LDG.E.64 R12, desc[UR4][R4.64] ;  /* 0x00000004040c7981 */ /* 0x000ee2000c1e1b00 */
[----:B--2---:R-:W-:-:S08]  /*0e60*/  DADD R10, RZ, R10 ;  /* 0x00000000ff0a7229 */ /* 0x004fd0000000000a */
[----:B---3--:R-:W-:-:S07]  /*0e70*/  DADD R10, R10, R12 ;  /* 0x000000000a0a7229 */ /* 0x008fce000000000c */
[----:B------:R0:W-:Y:S04]  /*0e80*/  STG.E.64 desc[UR4][R4.64], R10 ;  /* 0x0000000a04007986 */ /* 0x0001e8000c101b04 */
.L_x_452:
[----:B------:R-:W-:Y:S05]  /*0e90*/  BSYNC.RECONVERGENT B0 ;  /* 0x0000000000007941 */ /* 0x000fea0003800200 */
.L_x_451:
[----:B------:R-:W-:Y:S04]  /*0ea0*/  BSSY.RECONVERGENT B0, `(.L_x_453) ;  /* 0x0000007000007945 */ /* 0x000fe80003800200 */
[----:B------:R-:W-:Y:S05]  /*0eb0*/  @P0 BRA `(.L_x_454) ;  /* 0x0000000000140947 */ /* 0x000fea0003800000 */
[----:B01234-:R-:W2:Y:S04]  /*0ec0*/  LDG.E.64 R10, desc[UR4][R6.64+0xd8] ;  /* 0x0000d804060a7981 */ /* 0x01fea8000c1e1b00 */
[----:B------:R-:W3:Y:S01]  /*0ed0*/  LDG.E.64 R12, desc[UR4][R4.64] ;  /* 0x00000004040c7981 */ /* 0x000ee2000c1e1b00 */
[----:B--2---:R-:W-:-:S08]  /*0ee0*/  DADD R10, RZ, R10 ;  /* 0x00000000ff0a7229 */ /* 0x004fd0000000000a */
[----:B---3--:R-:W-:-:S07]  /*0ef0*/  DADD R10, R10, R12 ;  /* 0x000000000a0a7229 */ /* 0x008fce000000000c */
[----:B------:R0:W-:Y:S04]  /*0f00*/  STG.E.64 desc[UR4][R4.64], R10 ;  /* 0x0000000a04007986 */ /* 0x0001e8000c101b04 */
.L_x_454:
[----:B------:R-:W-:Y:S05]  /*0f10*/  BSYNC.RECONVERGENT B0 ;  /* 0x0000000000007941 */ /* 0x000fea0003800200 */
.L_x_453:
[----:B------:R-:W-:Y:S04]  /*0f20*/  BSSY.RECONVERGENT B0, `(.L_x_455) ;  /* 0x0000007000007945 */ /* 0x000fe80003800200 */
[----:B------:R-:W-:Y:S05]  /*0f30*/  @P0 BRA `(.L_x_456) ;  /* 0x0000000000140947 */ /* 0x000fea0003800000 */
[----:B01234-:R-:W2:Y:S04]  /*0f40*/  LDG.E.64 R10, desc[UR4][R6.64+0xe0] ;  /* 0x0000e004060a7981 */ /* 0x01fea8000c1e1b00 */
[----:B------:R-:W3:Y:S01]  /*0f50*/  LDG.E.64 R12, desc[UR4][R4.64] ;  /* 0x00000004040c7981 */ /* 0x000ee2000c1e1b00 */
[----:B--2---:R-:W-:-:S08]  /*0f60*/  DADD R10, RZ, R10 ;  /* 0x00000000ff0a7229 */ /* 0x004fd0000000000a */
[----:B---3--:R-:W-:-:S07]  /*0f70*/  DADD R10, R10, R12 ;  /* 0x000000000a0a7229 */ /* 0x008fce000000000c */
[----:B------:R0:W-:Y:S04]  /*0f80*/  STG.E.64 desc[UR4][R4.64], R10 ;  /* 0x0000000a04007986 */ /* 0x0001e8000c101b04 */
.L_x_456:
[----:B------:R-:W-:Y:S05]  /*0f90*/  BSYNC.RECONVERGENT B0 ;  /* 0x0000000000007941 */ /* 0x000fea0003800200 */
.L_x_455:
[----:B------:R-:W-:Y:S04]  /*0fa0*/  BSSY.RECONVERGENT B0, `(.L_x_457) ;  /* 0x0000007000007945 */ /* 0x000fe80003800200 */
[----:B------:R-:W-:Y:S05]  /*0fb0*/  @P0 BRA `(.L_x_458) ;  /* 0x0000000000140947 */ /* 0x000fea0003800000 */
[----:B01234-:R-:W2:Y:S04]  /*0fc0*/  LDG.E.64 R10, desc[UR4][R6.64+0xe8] ;  /* 0x0000e804060a7981 */ /* 0x01fea8000c1e1b00 */
[----:B------:R-:W3:Y:S01]  /*0fd0*/  LDG.E.64 R12, desc[UR4][R4.64] ;  /* 0x00000004040c7981 */ /* 0x000ee2000c1e1b00 */
[----:B--2---:R-:W-:-:S08]  /*0fe0*/  DADD R10, RZ, R10 ;  /* 0x00000000ff0a7229 */ /* 0x004fd0000000000a */
[----:B---3--:R-:W-:-:S07]  /*0ff0*/  DADD R10, R10, R12 ;  /* 0x000000000a0a7229 */ /* 0x008fce000000000c */
[----:B------:R0:W-:Y:S04]  /*1000*/  STG.E.64 desc[UR4][R4.64], R10 ;  /* 0x0000000a04007986 */ /* 0x0001e8000c101b04 */
.L_x_458:
[----:B------:R-:W-:Y:S05]  /*1010*/  BSYNC.RECONVERGENT B0 ;  /* 0x0000000000007941 */ /* 0x000fea0003800200 */
.L_x_457:
[----:B------:R-:W-:Y:S04]  /*1020*/  BSSY.RECONVERGENT B0, `(.L_x_459) ;  /* 0x0000007000007945 */ /* 0x000fe80003800200 */
[----:B------:R-:W-:Y:S05]  /*1030*/  @P0 BRA `(.L_x_460) ;  /* 0x0000000000140947 */ /* 0x000fea0003800000 */
[----:B01234-:R-:W2:Y:S04]  /*1040*/  LDG.E.64 R10, desc[UR4][R6.64+0xf0] ;  /* 0x0000f004060a7981 */ /* 0x01fea8000c1e1b00 */
[----:B------:R-:W3:Y:S01]  /*1050*/  LDG.E.64 R12, desc[UR4][R4.64] ;  /* 0x00000004040c7981 */ /* 0x000ee2000c1e1b00 */
[----:B--2---:R-:W-:-:S08]  /*1060*/  DADD R10, RZ, R10 ;  /* 0x00000000ff0a7229 */ /* 0x004fd0000000000a */
[----:B---3--:R-:W-:-:S07]  /*1070*/  DADD R10, R10, R12 ;  /* 0x000000000a0a7229 */ /* 0x008fce000000000c */
[----:B------:R0:W-:Y:S04]  /*1080*/  STG.E.64 desc[UR4][R4.64], R10 ;  /* 0x0000000a04007986 */ /* 0x0001e8000c101b04 */
.L_x_460:
[----:B------:R-:W-:Y:S05]  /*1090*/  BSYNC.RECONVERGENT B0 ;  /* 0x0000000000007941 */ /* 0x000fea0003800200 */
.L_x_459:
[----:B------:R-:W-:Y:S04]  /*10a0*/  BSSY.RECONVERGENT B0, `(.L_x_461) ;  /* 0x0000007000007945 */ /* 0x000fe80003800200 */
[----:B------:R-:W-:Y:S05]  /*10b0*/  @P0 BRA `(.L_x_462) ;  /* 0x0000000000140947 */ /* 0x000fea0003800000 */
[----:B------:R-:W0:Y:S04]  /*10c0*/  LDG.E.64 R6, desc[UR4][R6.64+0xf8] ;  /* 0x0000f80406067981 */ /* 0x000e28000c1e1b00 */
[----:B------:R-:W5:Y:S01]  /*10d0*/  LDG.E.64 R12, desc[UR4][R4.64] ;  /* 0x00000004040c7981 */ /* 0x000f62000c1e1b00 */
[----:B01234-:R-:W-:-:S08]  /*10e0*/  DADD R10, RZ, R6 ;  /* 0x00000000ff0a7229 */ /* 0x01ffd00000000006 */
[----:B-----5:R-:W-:-:S07]  /*10f0*/  DADD R10, R10, R12 ;  /* 0x000000000a0a7229 */ /* 0x020fce000000000c */
[----:B------:R0:W-:Y:S04]  /*1100*/  STG.E.64 desc[UR4][R4.64], R10 ;  /* 0x0000000a04007986 */ /* 0x0001e8000c101b04 */
.L_x_462:
[----:B------:R-:W-:Y:S05]  /*1110*/  BSYNC.RECONVERGENT B0 ;  /* 0x0000000000007941 */ /* 0x000fea0003800200 */
.L_x_461:
[----:B------:R-:W-:Y:S01]  /*1120*/  VIADD R9, R9, 0x400 ;  /* 0x0000040009097836 */ /* 0x000fe20000000000 */
[----:B------:R-:W-:Y:S06]  /*1130*/  @P1 BRA `(.L_x_463) ;  /* 0xffffffec00f41947 */ /* 0x000fec000383ffff */
[----:B------:R-:W-:Y:S05]  /*1140*/  EXIT ;  /* 0x000000000000794d */ /* 0x000fea0003800000 */
.L_x_464:
        /* <DEDUP_REMOVED lines=11> */
.L_x_1389:


//--------------------- .text._Z12gpukernelHNrILi32EEvPdS0_S0_i --------------------------
	.section	.text._Z12gpukernelHNrILi32EEvPdS0_S0_i,"ax",@progbits
	.align	128
        .global         _Z12gpukernelHNrILi32EEvPdS0_S0_i
        .type           _Z12gpukernelHNrILi32EEvPdS0_S0_i,@function
        .size           _Z12gpukernelHNrILi32EEvPdS0_S0_i,(.L_x_1390 - _Z12gpukernelHNrILi32EEvPdS0_S0_i)
        .other          _Z12gpukernelHNrILi32EEvPdS0_S0_i,@"STO_CUDA_ENTRY STV_DEFAULT"
_Z12gpukernelHNrILi32EEvPdS0_S0_i:
.text._Z12gpukernelHNrILi32EEvPdS0_S0_i:
[----:B------:R-:W-:Y:S08]  /*0000*/  LDC R1, c[0x0][0x37c] ;  /* 0x0000df00ff017b82 */ /* 0x000ff00000000800 */
[----:B------:R-:W0:Y:S02]  /*0010*/  LDC R21, c[0x0][0x398] ;  /* 0x0000e600ff157b82 */ /* 0x000e240000000800 */
[----:B0-----:R-:W-:-:S13]  /*0020*/  ISETP.GE.AND P0, PT, R21, 0x1, PT ;  /* 0x000000011500780c */ /* 0x001fda0003f06270 */
[----:B------:R-:W-:Y:S05]  /*0030*/  @!P0 EXIT ;  /* 0x000000000000894d */ /* 0x000fea0003800000 */
[----:B------:R-:W0:Y:S01]  /*0040*/  S2R R0, SR_TID.X ;  /* 0x0000000000007919 */ /* 0x000e220000002100 */
[----:B------:R-:W1:Y:S01]  /*0050*/  LDCU.64 UR6, c[0x0][0x388] ;  /* 0x00007100ff0677ac */ /* 0x000e620008000a00 */
[----:B------:R-:W-:Y:S01]  /*0060*/  IMAD.MOV R21, RZ, RZ, -R21 ;  /* 0x000000ffff157224 */ /* 0x000fe200078e0a15 */
[----:B------:R-:W2:Y:S01]  /*0070*/  LDCU.64 UR4, c[0x0][0x358] ;  /* 0x00006b00ff0477ac */ /* 0x000ea20008000a00 */
[C---:B0-----:R-:W-:Y:S02]  /*0080*/  LOP3.LUT R2, R0.reuse, 0x1f, RZ, 0xc0, !PT ;  /* 0x0000001f00027812 */ /* 0x041fe400078ec0ff */
[----:B------:R-:W-:Y:S02]  /*0090*/  SHF.R.U32.HI R5, RZ, 0x2, R0 ;  /* 0x00000002ff057819 */ /* 0x000fe40000011600 */
[----:B------:R-:W-:Y:S01]  /*00a0*/  ISETP.GT.U32.AND P0, PT, R0, 0x1f, PT ;  /* 0x0000001f0000780c */ /* 0x000fe20003f04070 */
[----:B------:R-:W-:-:S03]  /*00b0*/  IMAD.WIDE.U32 R2, R2, 0x100, RZ ;  /* 0x0000010002027825 */ /* 0x000fc600078e00ff */
[----:B------:R-:W-:-:S04]  /*00c0*/  LOP3.LUT R5, R2, 0xf8, R5, 0xf8, !PT ;  /* 0x000000f802057812 */ /* 0x000fc800078ef805 */
[----:B-1----:R-:W-:-:S04]  /*00d0*/  IADD3 R20, P1, PT, R5, UR6, RZ ;  /* 0x0000000605147c10 */ /* 0x002fc8000ff3e0ff */
[----:B------:R-:W-:-:S04]  /*00e0*/  IADD3 R20, P2, PT, R20, 0x80, RZ ;  /* 0x0000008014147810 */ /* 0x000fc80007f5e0ff */
[----:B--2---:R-:W-:-:S09]  /*00f0*/  IADD3.X R3, PT, PT, RZ, UR7, R3, P2, P1 ;  /* 0x00000007ff037c10 */ /* 0x004fd200097e2403 */
.L_x_467:
[----:B------:R-:W-:Y:S01]  /*0100*/  VIADD R21, R21, 0x1 ;  /* 0x0000000115157836 */ /* 0x000fe20000000000 */
[----:B------:R-:W-:Y:S01]  /*0110*/  BSSY.RECONVERGENT B0, `(.L_x_465) ;  /* 0x000004a000007945 */ /* 0x000fe20003800200 */
[----:B------:R-:W-:-:S03]  /*0120*/  IMAD.MOV.U32 R2, RZ, RZ, R20 ;  /* 0x000000ffff027224 */ /* 0x000fc600078e0014 */
[----:B------:R-:W-:Y:S02]  /*0130*/  ISETP.NE.AND P2, PT, R21, RZ, PT ;  /* 0x000000ff1500720c */ /* 0x000fe40003f45270 */
[----:B------:R-:W-:Y:S01]  /*0140*/  IADD3 R20, P1, PT, R2, 0x2000, RZ ;  /* 0x0000200002147810 */ /* 0x000fe20007f3e0ff */
[----:B0-----:R-:W-:-:S12]  /*0150*/  @P0 BRA `(.L_x_466) ;  /* 0x0000000400140947 */ /* 0x001fd80003800000 */
        /* <DEDUP_REMOVED lines=9> */
[----:B--2---:R-:W-:-:S03]  /*01f0*/  DADD R24, RZ, R6 ;  /* 0x00000000ff187229 */ /* 0x004fc60000000006 */
[----:B------:R-:W2:Y:S05]  /*0200*/  LDG.E.64 R6, desc[UR4][R2.64+-0x38] ;  /* 0xffffc80402067981 */ /* 0x000eaa000c1e1b00 */
[----:B---3--:R-:W-:Y:S01]  /*0210*/  DADD R24, R8, R24 ;  /* 0x0000000008187229 */ /* 0x008fe20000000018 */
[----:B------:R-:W3:Y:S07]  /*0220*/  LDG.E.64 R8, desc[UR4][R2.64+-0x30] ;  /* 0xffffd00402087981 */ /* 0x000eee000c1e1b00 */
[----:B----4-:R-:W-:Y:S01]  /*0230*/  DADD R24, R12, R24 ;  /* 0x000000000c187229 */ /* 0x010fe20000000018 */
[----:B------:R-:W4:Y:S07]  /*0240*/  LDG.E.64 R12, desc[UR4][R2.64+-0x28] ;  /* 0xffffd804020c7981 */ /* 0x000f2e000c1e1b00 */
[----:B-----5:R-:W-:Y:S01]  /*0250*/  DADD R24, R10, R24 ;  /* 0x000000000a187229 */ /* 0x020fe20000000018 */
[----:B------:R-:W5:Y:S07]  /*0260*/  LDG.E.64 R10, desc[UR4][R2.64+-0x20] ;  /* 0xffffe004020a7981 */ /* 0x000f6e000c1e1b00 */
[----:B------:R-:W-:Y:S01]  /*0270*/  DADD R24, R18, R24 ;  /* 0x0000000012187229 */ /* 0x000fe20000000018 */
        /* <DEDUP_REMOVED lines=9> */
[----:B--2---:R-:W-:Y:S01]  /*0310*/  DADD R24, R6, R24 ;  /* 0x0000000006187229 */ /* 0x004fe20000000018 */
[----:B------:R-:W2:Y:S07]  /*0320*/  LDG.E.64 R6, desc[UR4][R2.64+0x10] ;  /* 0x0000100402067981 */ /* 0x000eae000c1e1b00 */
        /* <DEDUP_REMOVED lines=12> */
[----:B------:R-:W-:-:S08]  /*03f0*/  DADD R4, R4, R24 ;  /* 0x0000000004047229 */ /* 0x000fd00000000018 */
[----:B------:R-:W-:Y:S02]  /*0400*/  DADD R14, R14, R4 ;  /* 0x000000000e0e7229 */ /* 0x000fe40000000004 */
[----:B------:R-:W5:Y:S06]  /*0410*/  LDG.E.64 R4, desc[UR4][R2.64+0x48] ;  /* 0x0000480402047981 */ /* 0x000f6c000c1e1b00 */
[----:B--2---:R-:W-:Y:S01]  /*0420*/  DADD R14, R6, R14 ;  /* 0x00000000060e7229 */ /* 0x004fe2000000000e */
[----:B------:R-:W2:Y:S07]  /*0430*/  LDG.E.64 R6, desc[UR4][R2.64+0x50] ;  /* 0x0000500402067981 */ /* 0x000eae000c1e1b00 */
[----:B---3--:R-:W-:Y:S01]  /*0440*/  DADD R14, R8, R14 ;  /* 0x00000000080e7229 */ /* 0x008fe2000000000e */
[----:B------:R-:W3:Y:S07]  /*0450*/  LDG.E.64 R8, desc[UR4][R2.64+0x58] ;  /* 0x0000580402087981 */ /* 0x000eee000c1e1b00 */
[----:B----4-:R-:W-:-:S02]  /*0460*/  DADD R24, R12, R14 ;  /* 0x000000000c187229 */ /* 0x010fc4000000000e */
[----:B------:R-:W4:Y:S01]  /*0470*/  LDG.E.64 R14, desc[UR4][R2.64+0x60] ;  /* 0x00006004020e7981 */ /* 0x000f22000c1e1b00 */
[----:B------:R-:W0:Y:S05]  /*0480*/  LDC.64 R12, c[0x0][0x380] ;  /* 0x0000e000ff0c7b82 */ /* 0x000e2a0000000a00 */
[----:B-----5:R-:W-:Y:S01]  /*0490*/  DADD R24, R10, R24 ;  /* 0x000000000a187229 */ /* 0x020fe20000000018 */
        /* <DEDUP_REMOVED lines=17> */
.L_x_466:
[----:B------:R-:W-:Y:S05]  /*05b0*/  BSYNC.RECONVERGENT B0 ;  /* 0x0000000000007941 */ /* 0x000fea0003800200 */
.L_x_465:
[----:B------:R-:W-:Y:S01]  /*05c0*/  IMAD.X R3, RZ, RZ, R3, P1 ;  /* 0x000000ffff037224 */ /* 0x000fe200008e0603 */
[----:B------:R-:W-:Y:S06]  /*05d0*/  @P2 BRA `(.L_x_467) ;  /* 0xfffffff800c82947 */ /* 0x000fec000383ffff */
[----:B------:R-:W-:Y:S05]  /*05e0*/  EXIT ;  /* 0x000000000000794d */ /* 0x000fea0003800000 */
.L_x_468:
        /* <DEDUP_REMOVED lines=9> */
.L_x_1390:


//--------------------- .text._Z13gpukernelWNc2ILi1EEvPdS0_S0_i --------------------------
	.section	.text._Z13gpukernelWNc2ILi1EEvPdS0_S0_i,"ax",@progbits
	.align	128
        .global         _Z13gpukernelWNc2ILi1EEvPdS0_S0_i
        .type           _Z13gpukernelWNc2ILi1EEvPdS0_S0_i,@function
        .size           _Z13gpukernelWNc2ILi1EEvPdS0_S0_i,(.L_x_1391 - _Z13gpukernelWNc2ILi1EEvPdS0_S0_i)
        .other          _Z13gpukernelWNc2ILi1EEvPdS0_S0_i,@"STO_CUDA_ENTRY STV_DEFAULT"
_Z13gpukernelWNc2ILi1EEvPdS0_S0_i:
.text._Z13gpukernelWNc2ILi1EEvPdS0_S0_i:
[----:B------:R-:W-:Y:S08]  /*0000*/  LDC R1, c[0x0][0x37c] ;  /* 0x0000df00ff017b82 */ /* 0x000ff00000000800 */
[----:B------:R-:W0:Y:S02]  /*0010*/  LDC R0, c[0x0][0x398] ;  /* 0x0000e600ff007b82 */ /* 0x000e240000000800 */
[----:B0-----:R-:W-:-:S13]  /*0020*/  ISETP.GE.AND P0, PT, R0, 0x1, PT ;  /* 0x000000010000780c */ /* 0x001fda0003f06270 */
[----:B------:R-:W-:Y:S05]  /*0030*/  @!P0 EXIT ;  /* 0x000000000000894d */ /* 0x000fea0003800000 */
[----:B------:R-:W0:Y:S01]  /*0040*/  S2R R9, SR_TID.X ;  /* 0x0000000000097919 */ /* 0x000e220000002100 */
[----:B------:R-:W1:Y:S01]  /*0050*/  LDC.64 R4, c[0x0][0x380] ;  /* 0x0000e000ff047b82 */ /* 0x000e620000000a00 */
[----:B------:R-:W-:Y:S01]  /*0060*/  IMAD.MOV R0, RZ, RZ, -R0 ;  /* 0x000000ffff007224 */ /* 0x000fe200078e0a00 */
[----:B------:R-:W2:Y:S06]  /*0070*/  LDCU.64 UR4, c[0x0][0x358] ;  /* 0x00006b00ff0477ac */ /* 0x000eac0008000a00 */
[----:B------:R-:W3:Y:S01]  /*0080*/  LDC.64 R2, c[0x0][0x388] ;  /* 0x0000e200ff027b82 */ /* 0x000ee20000000a00 */
[C---:B0-----:R-:W-:Y:S01]  /*0090*/  ISETP.GT.U32.AND P0, PT, R9.reuse, 0x1f, PT ;  /* 0x0000001f0900780c */ /* 0x041fe20003f04070 */
[----:B-1----:R-:W-:-:S04]  /*00a0*/  IMAD.WIDE.U32 R4, R9, 0x8, R4 ;  /* 0x0000000809047825 */ /* 0x002fc800078e0004 */
[----:B--2---:R-:W-:-:S08]  /*00b0*/  IMAD.SHL.U32 R9, R9, 0x20, RZ ;  /* 0x0000002009097824 */ /* 0x004fd000078e00ff */
.L_x_471:
[----:B------:R-:W-:Y:S01]  /*00c0*/  IADD3 R0, PT, PT, R0, 0x1, RZ ;  /* 0x0000000100007810 */ /* 0x000fe20007ffe0ff */
[----:B------:R-:W-:Y:S03]  /*00d0*/  BSSY.RECONVERGENT B0, `(.L_x_469) ;  /* 0x0000085000007945 */ /* 0x000fe60003800200 */
[----:B------:R-:W-:Y:S01]  /*00e0*/  ISETP.NE.AND P1, PT, R0, RZ, PT ;  /* 0x000000ff0000720c */ /* 0x000fe20003f25270 */
[----:B0-----:R-:W-:-:S12]  /*00f0*/  @P0 BRA `(.L_x_470) ;  /* 0x0000000800080947 */ /* 0x001fd80003800000 */
[----:B---3--:R-:W-:Y:S01]  /*0100*/  IMAD.WIDE.U32 R6, R9, 0x8, R2 ;  /* 0x0000000809067825 */ /* 0x008fe200078e0002 */
[----:B------:R-:W2:Y:S04]  /*0110*/  LDG.E.64 R12, desc[UR4][R4.64] ;  /* 0x00000004040c7981 */ /* 0x000ea8000c1e1b00 */
[----:B------:R-:W3:Y:S02]  /*0120*/  LDG.E.64 R10, desc[UR4][R6.64] ;  /* 0x00000004060a7981 */ /* 0x000ee4000c1e1b00 */
[----:B---3--:R-:W-:-:S08]  /*0130*/  DADD R10, RZ, R10 ;  /* 0x00000000ff0a7229 */ /* 0x008fd0000000000a */
[----:B--2---:R-:W-:-:S07]  /*0140*/  DADD R10, R10, R12 ;  /* 0x000000000a0a7229 */ /* 0x004fce000000000c */
[----:B------:R0:W-:Y:S04]  /*0150*/  STG.E.64 desc[UR4][R4.64], R10 ;  /* 0x0000000a04007986 */ /* 0x0001e8000c101b04 */
[----:B------:R-:W2:Y:S02]  /*0160*/  LDG.E.64 R12, desc[UR4][R6.64+0x8] ;  /* 0x00000804060c7981 */ /* 0x000ea4000c1e1b00 */
[----:B--2---:R-:W-:-:S08]  /*0170*/  DADD R12, RZ, R12 ;  /* 0x00000000ff0c7229 */ /* 0x004fd0000000000c */
[----:B------:R-:W-:-:S07]  /*0180*/  DADD R12, R10, R12 ;  /* 0x000000000a0c7229 */ /* 0x000fce000000000c */
[----:B------:R1:W-:Y:S04]  /*0190*/  STG.E.64 desc[UR4][R4.64], R12 ;  /* 0x0000000c04007986 */ /* 0x0003e8000c101b04 */
[----:B------:R-:W2:Y:S02]  /*01a0*/  LDG.E.64 R14, desc[UR4][R6.64+0x10] ;  /* 0x00001004060e7981 */ /* 0x000ea4000c1e1b00 */
[----:B--2---:R-:W-:-:S08]  /*01b0*/  DADD R14, RZ, R14 ;  /* 0x00000000ff0e7229 */ /* 0x004fd0000000000e */
[----:B------:R-:W-:-:S07]  /*01c0*/  DADD R14, R12, R14 ;  /* 0x000000000c0e7229 */ /* 0x000fce000000000e */
[----:B------:R2:W-:Y:S04]  /*01d0*/  STG.E.64 desc[UR4][R4.64], R14 ;  /* 0x0000000e04007986 */ /* 0x0005e8000c101b04 */
[----:B------:R-:W3:Y:S02]  /*01e0*/  LDG.E.64 R16, desc[UR4][R6.64+0x18] ;  /* 0x0000180406107981 */ /* 0x000ee4000c1e1b00 */
[----:B---3--:R-:W-:-:S08]  /*01f0*/  DADD R16, RZ, R16 ;  /* 0x00000000ff107229 */ /* 0x008fd00000000010 */
[----:B------:R-:W-:-:S07]  /*0200*/  DADD R16, R14, R16 ;  /* 0x000000000e107229 */ /* 0x000fce0000000010 */
[----:B------:R3:W-:Y:S04]  /*0210*/  STG.E.64 desc[UR4][R4.64], R16 ;  /* 0x0000001004007986 */ /* 0x0007e8000c101b04 */
[----:B0-----:R-:W4:Y:S02]  /*0220*/  LDG.E.64 R10, desc[UR4][R6.64+0x20] ;  /* 0x00002004060a7981 */ /* 0x001f24000c1e1b00 */
[----:B----4-:R-:W-:-:S08]  /*0230*/  DADD R10, RZ, R10 ;  /* 0x00000000ff0a7229 */ /* 0x010fd0000000000a */
[----:B------:R-:W-:-:S07]  /*0240*/  DADD R10, R16, R10 ;  /* 0x00000000100a7229 */ /* 0x000fce000000000a */
[----:B------:R0:W-:Y:S04]  /*0250*/  STG.E.64 desc[UR4][R4.64], R10 ;  /* 0x0000000a04007986 */ /* 0x0001e8000c101b04 */
[----:B-1----:R-:W4:Y:S02]  /*0260*/  LDG.E.64 R12, desc[UR4][R6.64+0x28] ;  /* 0x00002804060c7981 */ /* 0x002f24000c1e1b00 */
[----:B----4-:R-:W-:-:S08]  /*0270*/  DADD R12, RZ, R12 ;  /* 0x00000000ff0c7229 */ /* 0x010fd0000000000c */
[----:B------:R-:W-:-:S07]  /*0280*/  DADD R12, R10, R12 ;  /* 0x000000000a0c7229 */ /* 0x000fce000000000c */
[----:B------:R1:W-:Y:S04]  /*0290*/  STG.E.64 desc[UR4][R4.64], R12 ;  /* 0x0000000c04007986 */ /* 0x0003e8000c101b04 */
[----:B--2---:R-:W2:Y:S02]  /*02a0*/  LDG.E.64 R14, desc[UR4][R6.64+0x30] ;  /* 0x00003004060e7981 */ /* 0x004ea4000c1e1b00 */
[----:B--2---:R-:W-:-:S08]  /*02b0*/  DADD R14, RZ, R14 ;  /* 0x00000000ff0e7229 */ /* 0x004fd0000000000e */
[----:B------:R-:W-:-:S07]  /*02c0*/  DADD R14, R12, R14 ;  /* 0x000000000c0e7229 */ /* 0x000fce000000000e */
[----:B------:R2:W-:Y:S04]  /*02d0*/  STG.E.64 desc[UR4][R4.64], R14 ;  /* 0x0000000e04007986 */ /* 0x0005e8000c101b04 */
[----:B---3--:R-:W3:Y:S02]  /*02e0*/  LDG.E.64 R16, desc[UR4][R6.64+0x38] ;  /* 0x0000380406107981 */ /* 0x008ee4000c1e1b00 */
        /* <DEDUP_REMOVED lines=95> */
[----:B---3--:R-:W2:Y:S02]  /*08e0*/  LDG.E.64 R16, desc[UR4][R6.64+0xf8] ;  /* 0x0000f80406107981 */ /* 0x008ea4000c1e1b00 */
[----:B--2---:R-:W-:-:S08]  /*08f0*/  DADD R16, RZ, R16 ;  /* 0x00000000ff107229 */ /* 0x004fd00000000010 */
[----:B------:R-:W-:-:S07]  /*0900*/  DADD R16, R14, R16 ;  /* 0x000000000e107229 */ /* 0x000fce0000000010 */
[----:B------:R0:W-:Y:S04]  /*0910*/  STG.E.64 desc[UR4][R4.64], R16 ;  /* 0x0000001004007986 */ /* 0x0001e8000c101b04 */
.L_x_470:
[----:B------:R-:W-:Y:S05]  /*0920*/  BSYNC.RECONVERGENT B0 ;  /* 0x0000000000007941 */ /* 0x000fea0003800200 */
.L_x_469:
[----:B------:R-:W-:Y:S01]  /*0930*/  IADD3 R9, PT, PT, R9, 0x400, RZ ;  /* 0x0000040009097810 */ /* 0x000fe20007ffe0ff */
[----:B------:R-:W-:Y:S06]  /*0940*/  @P1 BRA `(.L_x_471) ;  /* 0xfffffff400dc1947 */ /* 0x000fec000383ffff */
[----:B------:R-:W-:Y:S05]  /*0950*/  EXIT ;  /* 0x000000000000794d */ /* 0x000fea0003800000 */
.L_x_472:
        /* <DEDUP_REMOVED lines=10> */
.L_x_1391:


//--------------------- .text._Z13gpukernelWNc2ILi2EEvPdS0_S0_i --------------------------
	.section	.text._Z13gpukernelWNc2ILi2EEvPdS0_S0_i,"ax",@progbits
	.align	128
        .global         _Z13gpukernelWNc2ILi2EEvPdS0_S0_i
        .type           _Z13gpukernelWNc2ILi2EEvPdS0_S0_i,@function
        .size           _Z13gpukernelWNc2ILi2EEvPdS0_S0_i,(.L_x_1392 - _Z13gpukernelWNc2ILi2EEvPdS0_S0_i)
        .other          _Z13gpukernelWNc2ILi2EEvPdS0_S0_i,@"STO_CUDA_ENTRY STV_DEFAULT"
_Z13gpukernelWNc2ILi2EEvPdS0_S0_i:
.text._Z13gpukernelWNc2ILi2EEvPdS0_S0_i:
[----:B------:R-:W-:Y:S08]  /*0000*/  LDC R1, c[0x0][0x37c] ;  /* 0x0000df00ff017b82 */ /* 0x000ff00000000800 */
[----:B------:R-:W0:Y:S02]  /*0010*/  LDC R0, c[0x0][0x398] ;  /* 0x0000e600ff007b82 */ /* 0x000e240000000800 */
[----:B0-----:R-:W-:-:S13]  /*0020*/  ISETP.GE.AND P0, PT, R0, 0x1, PT ;  /* 0x000000010000780c */ /* 0x001fda0003f06270 */
[----:B------:R-:W-:Y:S05]  /*0030*/  @!P0 EXIT ;  /* 0x000000000000894d */ /* 0x000fea0003800000 */
[----:B------:R-:W0:Y:S01]  /*0040*/  S2R R17, SR_TID.X ;  /* 0x0000000000117919 */ /* 0x000e220000002100 */
[----:B------:R-:W1:Y:S01]  /*0050*/  LDCU.64 UR6, c[0x0][0x380] ;  /* 0x00007000ff0677ac */ /* 0x000e620008000a00 */
[----:B------:R-:W-:Y:S01]  /*0060*/  IMAD.MOV.U32 R11, RZ, RZ, RZ ;  /* 0x000000ffff0b7224 */ /* 0x000fe200078e00ff */
[----:B------:R-:W2:Y:S01]  /*0070*/  LDCU.64 UR4, c[0x0][0x358] ;  /* 0x00006b00ff0477ac */ /* 0x000ea20008000a00 */
[----:B0-----:R-:W-:Y:S01]  /*0080*/  IMAD.SHL.U32 R0, R17, 0x4, RZ ;  /* 0x0000000411007824 */ /* 0x001fe200078e00ff */
[----:B------:R-:W-:-:S04]  /*0090*/  SHF.R.U32.HI R10, RZ, 0x1, R17 ;  /* 0x00000001ff0a7819 */ /* 0x000fc80000011611 */
[----:B------:R-:W-:-:S04]  /*00a0*/  LOP3.LUT R0, R0, 0xff8, RZ, 0xc0, !PT ;  /* 0x00000ff800007812 */ /* 0x000fc800078ec0ff */
[----:B-1----:R-:W-:Y:S02]  /*00b0*/  IADD3 R15, P0, PT, R0, UR6, RZ ;  /* 0x00000006000f7c10 */ /* 0x002fe4000ff1e0ff */
[----:B------:R-:W-:-:S03]  /*00c0*/  LOP3.LUT R0, R17, 0x1, RZ, 0xc0, !PT ;  /* 0x0000000111007812 */ /* 0x000fc600078ec0ff */
[----:B--2---:R-:W-:-:S08]  /*00d0*/  IMAD.X R16, RZ, RZ, UR7, P0 ;  /* 0x00000007ff107e24 */ /* 0x004fd000080e06ff */
.L_x_478:
[----:B------:R-:W0:Y:S01]  /*00e0*/  LDCU UR6, c[0x0][0x398] ;  /* 0x00007300ff0677ac */ /* 0x000e220008000800 */
[C---:B------:R-:W-:Y:S01]  /*00f0*/  LEA R3, R11.reuse, R10, 0x5 ;  /* 0x0000000a0b037211 */ /* 0x040fe200078e28ff */
[----:B------:R-:W-:Y:S01]  /*0100*/  VIADD R11, R11, 0x1 ;  /* 0x000000010b0b7836 */ /* 0x000fe20000000000 */
[----:B------:R-:W-:Y:S01]  /*0110*/  BSSY.RECONVERGENT B0, `(.L_x_473) ;  /* 0x0000020000007945 */ /* 0x000fe20003800200 */
[----:B------:R-:W-:Y:S02]  /*0120*/  IMAD.MOV.U32 R2, RZ, RZ, R0 ;  /* 0x000000ffff027224 */ /* 0x000fe400078e0000 */
[----:B------:R-:W-:Y:S01]  /*0130*/  IMAD.SHL.U32 R19, R3, 0x20, RZ ;  /* 0x0000002003137824 */ /* 0x000fe200078e00ff */
[----:B0-----:R-:W-:-:S13]  /*0140*/  ISETP.NE.AND P0, PT, R11, UR6, PT ;  /* 0x000000060b007c0c */ /* 0x001fda000bf05270 */
.L_x_477:
[----:B------:R-:W-:Y:S01]  /*0150*/  ISETP.GT.U32.AND P2, PT, R17, 0x3f, PT ;  /* 0x0000003f1100780c */ /* 0x000fe20003f44070 */
[----:B------:R-:W-:Y:S01]  /*0160*/  BSSY.RECONVERGENT B1, `(.L_x_474) ;  /* 0x0000018000017945 */ /* 0x000fe20003800200 */
[C---:B------:R-:W-:Y:S02]  /*0170*/  ISETP.GE.U32.AND P1, PT, R2.reuse, 0x1e, PT ;  /* 0x0000001e0200780c */ /* 0x040fe40003f26070 */
[----:B------:R-:W-:-:S09]  /*0180*/  IADD3 R14, PT, PT, R2, 0x2, RZ ;  /* 0x00000002020e7810 */ /* 0x000fd20007ffe0ff */
[----:B------:R-:W-:Y:S05]  /*0190*/  @P2 BRA `(.L_x_475) ;  /* 0x0000000000502947 */ /* 0x000fea0003800000 */
[----:B------:R-:W-:Y:S01]  /*01a0*/  IMAD.IADD R13, R19, 0x1, R2 ;  /* 0x00000001130d7824 */ /* 0x000fe200078e0202 */
[----:B------:R-:W-:Y:S01]  /*01b0*/  MOV R9, R16 ;  /* 0x0000001000097202 */ /* 0x000fe20000000f00 */
[----:B------:R-:W-:Y:S02]  /*01c0*/  IMAD.MOV.U32 R8, RZ, RZ, R15 ;  /* 0x000000ffff087224 */ /* 0x000fe400078e000f */
[----:B------:R-:W-:-:S07]  /*01d0*/  IMAD.MOV.U32 R12, RZ, RZ, R10 ;  /* 0x000000ffff0c7224 */ /* 0x000fce00078e000a */
.L_x_476:
[----:B------:R-:W-:-:S13]  /*01e0*/  ISETP.NE.AND P2, PT, R0, RZ, PT ;  /* 0x000000ff0000720c */ /* 0x000fda0003f45270 */
[----:B0-----:R-:W0:Y:S01]  /*01f0*/  @!P2 LDC.64 R4, c[0x0][0x388] ;  /* 0x0000e200ff04ab82 */ /* 0x001e220000000a00 */
[----:B------:R-:W-:Y:S01]  /*0200*/  IMAD.MOV.U32 R2, RZ, RZ, R8 ;  /* 0x000000ffff027224 */ /* 0x000fe200078e0008 */
[----:B------:R-:W-:-:S05]  /*0210*/  MOV R3, R9 ;  /* 0x0000000900037202 */ /* 0x000fca0000000f00 */
        /* <DEDUP_REMOVED lines=12> */
.L_x_475:
[----:B------:R-:W-:Y:S05]  /*02e0*/  BSYNC.RECONVERGENT B1 ;  /* 0x0000000000017941 */ /* 0x000fea0003800200 */
.L_x_474:
[----:B0-----:R-:W-:Y:S01]  /*02f0*/  IMAD.MOV.U32 R2, RZ, RZ, R14 ;  /* 0x000000ffff027224 */ /* 0x001fe200078e000e */
[----:B------:R-:W-:Y:S06]  /*0300*/  @!P1 BRA `(.L_x_477) ;  /* 0xfffffffc00909947 */ /* 0x000fec000383ffff */
[----:B------:R-:W-:Y:S05]  /*0310*/  BSYNC.RECONVERGENT B0 ;  /* 0x0000000000007941 */ /* 0x000fea0003800200 */
.L_x_473:
[----:B------:R-:W-:Y:S05]  /*0320*/  @P0 BRA `(.L_x_478) ;  /* 0xfffffffc006c0947 */ /* 0x000fea000383ffff */
[----:B------:R-:W-:Y:S05]  /*0330*/  EXIT ;  /* 0x000000000000794d */ /* 0x000fea0003800000 */
.L_x_479:
        /* <DEDUP_REMOVED lines=12> */
.L_x_1392:


//--------------------- .text._Z13gpukernelWNc2ILi4EEvPdS0_S0_i --------------------------
	.section	.text._Z13gpukernelWNc2ILi4EEvPdS0_S0_i,"ax",@progbits
	.align	128
        .global         _Z13gpukernelWNc2ILi4EEvPdS0_S0_i
        .type           _Z13gpukernelWNc2ILi4EEvPdS0_S0_i,@function
        .size           _Z13gpukernelWNc2ILi4EEvPdS0_S0_i,(.L_x_1393 - _Z13gpukernelWNc2ILi4EEvPdS0_S0_i)
        .other          _Z13gpukernelWNc2ILi4EEvPdS0_S0_i,@"STO_CUDA_ENTRY STV_DEFAULT"
_Z13gpukernelWNc2ILi4EEvPdS0_S0_i:
.text._Z13gpukernelWNc2ILi4EEvPdS0_S0_i:
        /* <DEDUP_REMOVED lines=14> */
.L_x_485:
[----:B------:R-:W0:Y:S01]  /*00e0*/  LDCU UR6, c[0x0][0x398] ;  /* 0x00007300ff0677ac */ /* 0x000e220008000800 */
[C---:B------:R-:W-:Y:S01]  /*00f0*/  LEA R3, R11.reuse, R10, 0x5 ;  /* 0x0000000a0b037211 */ /* 0x040fe200078e28ff */
[----:B------:R-:W-:Y:S01]  /*0100*/  VIADD R11, R11, 0x1 ;  /* 0x000000010b0b7836 */ /* 0x000fe20000000000 */
[----:B------:R-:W-:Y:S01]  /*0110*/  BSSY.RECONVERGENT B0, `(.L_x_480) ;  /* 0x0000020000007945 */ /* 0x000fe20003800200 */
[----:B------:R-:W-:Y:S02]  /*0120*/  IMAD.MOV.U32 R2, RZ, RZ, R0 ;  /* 0x000000ffff027224 */ /* 0x000fe400078e0000 */
[----:B------:R-:W-:Y:S01]  /*0130*/  IMAD.SHL.U32 R19, R3, 0x20, RZ ;  /* 0x0000002003137824 */ /* 0x000fe200078e00ff */
[----:B0-----:R-:W-:-:S13]  /*0140*/  ISETP.NE.AND P0, PT, R11, UR6, PT ;  /* 0x000000060b007c0c */ /* 0x001fda000bf05270 */
.L_x_484:
        /* <DEDUP_REMOVED lines=9> */
.L_x_483:
        /* <DEDUP_REMOVED lines=16> */
.L_x_482:
[----:B------:R-:W-:Y:S05]  /*02e0*/  BSYNC.RECONVERGENT B1 ;  /* 0x0000000000017941 */ /* 0x000fea0003800200 */
.L_x_481:
[----:B0-----:R-:W-:Y:S01]  /*02f0*/  IMAD.MOV.U32 R2, RZ, RZ, R14 ;  /* 0x000000ffff027224 */ /* 0x001fe200078e000e */
[----:B------:R-:W-:Y:S06]  /*0300*/  @!P1 BRA `(.L_x_484) ;  /* 0xfffffffc00909947 */ /* 0x000fec000383ffff */
[----:B------:R-:W-:Y:S05]  /*0310*/  BSYNC.RECONVERGENT B0 ;  /* 0x0000000000007941 */ /* 0x000fea0003800200 */
.L_x_480:
[----:B------:R-:W-:Y:S05]  /*0320*/  @P0 BRA `(.L_x_485) ;  /* 0xfffffffc006c0947 */ /* 0x000fea000383ffff */
[----:B------:R-:W-:Y:S05]  /*0330*/  EXIT ;  /* 0x000000000000794d */ /* 0x000fea0003800000 */
.L_x_486:
        /* <DEDUP_REMOVED lines=12> */
.L_x_1393:


//--------------------- .text._Z13gpukernelWNc2ILi8EEvPdS0_S0_i --------------------------
	.section	.text._Z13gpukernelWNc2ILi8EEvPdS0_S0_i,"ax",@progbits
	.align	128
        .global         _Z13gpukernelWNc2ILi8EEvPdS0_S0_i
        .type           _Z13gpukernelWNc2ILi8EEvPdS0_S0_i,@function
        .size           _Z13gpukernelWNc2ILi8EEvPdS0_S0_i,(.L_x_1394 - _Z13gpukernelWNc2ILi8EEvPdS0_S0_i)
        .other          _Z13gpukernelWNc2ILi8EEvPdS0_S0_i,@"STO_CUDA_ENTRY STV_DEFAULT"
_Z13gpukernelWNc2ILi8EEvPdS0_S0_i:
.text._Z13gpukernelWNc2ILi8EEvPdS0_S0_i:
        /* <DEDUP_REMOVED lines=8> */
[C---:B0-----:R-:W-:Y:S02]  /*0080*/  LOP3.LUT R15, R17.reuse, 0x3f8, RZ, 0xc0, !PT ;  /* 0x000003f8110f7812 */ /* 0x041fe400078ec0ff */
[----:B------:R-:W-:Y:S02]  /*0090*/  LOP3.LUT R0, R17, 0x7, RZ, 0xc0, !PT ;  /* 0x0000000711007812 */ /* 0x000fe400078ec0ff */
[----:B-1----:R-:W-:Y:S02]  /*00a0*/  IADD3 R15, P0, PT, R15, UR6, RZ ;  /* 0x000000060f0f7c10 */ /* 0x002fe4000ff1e0ff */
[----:B------:R-:W-:-:S03]  /*00b0*/  SHF.R.U32.HI R10, RZ, 0x3, R17 ;  /* 0x00000003ff0a7819 */ /* 0x000fc60000011611 */
[----:B--2---:R-:W-:-:S08]  /*00c0*/  IMAD.X R16, RZ, RZ, UR7, P0 ;  /* 0x00000007ff107e24 */ /* 0x004fd000080e06ff */
.L_x_492:
[----:B------:R-:W0:Y:S01]  /*00d0*/  LDCU UR6, c[0x0][0x398] ;  /* 0x00007300ff0677ac */ /* 0x000e220008000800 */
[C---:B------:R-:W-:Y:S01]  /*00e0*/  IMAD R3, R11.reuse, 0x20, R10 ;  /* 0x000000200b037824 */ /* 0x040fe200078e020a */
[----:B------:R-:W-:Y:S01]  /*00f0*/  IADD3 R11, PT, PT, R11, 0x1, RZ ;  /* 0x000000010b0b7810 */ /* 0x000fe20007ffe0ff */
[----:B------:R-:W-:Y:S01]  /*0100*/  BSSY.RECONVERGENT B0, `(.L_x_487) ;  /* 0x0000020000007945 */ /* 0x000fe20003800200 */
[----:B------:R-:W-:Y:S02]  /*0110*/  IMAD.MOV.U32 R2, RZ, RZ, R0 ;  /* 0x000000ffff027224 */ /* 0x000fe400078e0000 */
[----:B------:R-:W-:Y:S01]  /*0120*/  IMAD.SHL.U32 R19, R3, 0x20, RZ ;  /* 0x0000002003137824 */ /* 0x000fe200078e00ff */
[----:B0-----:R-:W-:-:S13]  /*0130*/  ISETP.NE.AND P0, PT, R11, UR6, PT ;  /* 0x000000060b007c0c */ /* 0x001fda000bf05270 */
.L_x_491:
        /* <DEDUP_REMOVED lines=9> */
.L_x_490:
        /* <DEDUP_REMOVED lines=16> */
.L_x_489:
[----:B------:R-:W-:Y:S05]  /*02d0*/  BSYNC.RECONVERGENT B1 ;  /* 0x0000000000017941 */ /* 0x000fea0003800200 */
.L_x_488:
[----:B0-----:R-:W-:Y:S01]  /*02e0*/  IMAD.MOV.U32 R2, RZ, RZ, R14 ;  /* 0x000000ffff027224 */ /* 0x001fe200078e000e */
[----:B------:R-:W-:Y:S06]  /*02f0*/  @!P1 BRA `(.L_x_491) ;  /* 0xfffffffc00909947 */ /* 0x000fec000383ffff */
[----:B------:R-:W-:Y:S05]  /*0300*/  BSYNC.RECONVERGENT B0 ;  /* 0x0000000000007941 */ /* 0x000fea0003800200 */
.L_x_487:
[----:B------:R-:W-:Y:S05]  /*0310*/  @P0 BRA `(.L_x_492) ;  /* 0xfffffffc006c0947 */ /* 0x000fea000383ffff */
[----:B------:R-:W-:Y:S05]  /*0320*/  EXIT ;  /* 0x000000000000794d */ /* 0x000fea0003800000 */
.L_x_493:
        /* <DEDUP_REMOVED lines=13> */
.L_x_1394:


//--------------------- .text._Z13gpukernelWNc2ILi16EEvPdS0_S0_i --------------------------
	.section	.text._Z13gpukernelWNc2ILi16EEvPdS0_S0_i,"ax",@progbits
	.align	128
        .global         _Z13gpukernelWNc2ILi16EEvPdS0_S0_i
        .type           _Z13gpukernelWNc2ILi16EEvPdS0_S0_i,@function
        .size           _Z13gpukernelWNc2ILi16EEvPdS0_S0_i,(.L_x_1395 - _Z13gpukernelWNc2ILi16EEvPdS0_S0_i)
        .other          _Z13gpukernelWNc2ILi16EEvPdS0_S0_i,@"STO_CUDA_ENTRY STV_DEFAULT"
_Z13gpukernelWNc2ILi16EEvPdS0_S0_i:
.text._Z13gpukernelWNc2ILi16EEvPdS0_S0_i:
        /* <DEDUP_REMOVED lines=8> */
[--C-:B0-----:R-:W-:Y:S02]  /*0080*/  SHF.R.U32.HI R0, RZ, 0x1, R17.reuse ;  /* 0x00000001ff007819 */ /* 0x101fe40000011611 */
[----:B------:R-:W-:Y:S02]  /*0090*/  SHF.R.U32.HI R10, RZ, 0x4, R17 ;  /* 0x00000004ff0a7819 */ /* 0x000fe40000011611 */
[----:B------:R-:W-:-:S04]  /*00a0*/  LOP3.LUT R0, R0, 0x1f8, RZ, 0xc0, !PT ;  /* 0x000001f800007812 */ /* 0x000fc800078ec0ff */
[----:B-1----:R-:W-:Y:S02]  /*00b0*/  IADD3 R15, P0, PT, R0, UR6, RZ ;  /* 0x00000006000f7c10 */ /* 0x002fe4000ff1e0ff */
[----:B------:R-:W-:-:S03]  /*00c0*/  LOP3.LUT R0, R17, 0xf, RZ, 0xc0, !PT ;  /* 0x0000000f11007812 */ /* 0x000fc600078ec0ff */
[----:B--2---:R-:W-:-:S08]  /*00d0*/  IMAD.X R16, RZ, RZ, UR7, P0 ;  /* 0x00000007ff107e24 */ /* 0x004fd000080e06ff */
.L_x_499:
[----:B------:R-:W0:Y:S01]  /*00e0*/  LDCU UR6, c[0x0][0x398] ;  /* 0x00007300ff0677ac */ /* 0x000e220008000800 */
[C---:B------:R-:W-:Y:S01]  /*00f0*/  IMAD R3, R11.reuse, 0x20, R10 ;  /* 0x000000200b037824 */ /* 0x040fe200078e020a */
[----:B------:R-:W-:Y:S01]  /*0100*/  BSSY.RECONVERGENT B0, `(.L_x_494) ;  /* 0x0000021000007945 */ /* 0x000fe20003800200 */
[----:B------:R-:W-:Y:S01]  /*0110*/  VIADD R11, R11, 0x1 ;  /* 0x000000010b0b7836 */ /* 0x000fe20000000000 */
[----:B------:R-:W-:Y:S01]  /*0120*/  MOV R2, R0 ;  /* 0x0000000000027202 */ /* 0x000fe20000000f00 */
[----:B------:R-:W-:-:S03]  /*0130*/  IMAD.SHL.U32 R19, R3, 0x20, RZ ;  /* 0x0000002003137824 */ /* 0x000fc600078e00ff */
[----:B0-----:R-:W-:-:S13]  /*0140*/  ISETP.NE.AND P0, PT, R11, UR6, PT ;  /* 0x000000060b007c0c */ /* 0x001fda000bf05270 */
.L_x_498:
[----:B------:R-:W-:Y:S01]  /*0150*/  ISETP.GT.U32.AND P2, PT, R17, 0x1ff, PT ;  /* 0x000001ff1100780c */ /* 0x000fe20003f44070 */
[----:B------:R-:W-:Y:S01]  /*0160*/  BSSY.RECONVERGENT B1, `(.L_x_495) ;  /* 0x0000018000017945 */ /* 0x000fe20003800200 */
[C---:B------:R-:W-:Y:S01]  /*0170*/  ISETP.GE.U32.AND P1, PT, R2.reuse, 0x10, PT ;  /* 0x000000100200780c */ /* 0x040fe20003f26070 */
[----:B------:R-:W-:-:S10]  /*0180*/  VIADD R14, R2, 0x10 ;  /* 0x00000010020e7836 */ /* 0x000fd40000000000 */
[----:B------:R-:W-:Y:S05]  /*0190*/  @P2 BRA `(.L_x_496) ;  /* 0x0000000000502947 */ /* 0x000fea0003800000 */
[----:B------:R-:W-:Y:S01]  /*01a0*/  IMAD.IADD R13, R19, 0x1, R2 ;  /* 0x00000001130d7824 */ /* 0x000fe200078e0202 */
[----:B------:R-:W-:Y:S01]  /*01b0*/  MOV R8, R15 ;  /* 0x0000000f00087202 */ /* 0x000fe20000000f00 */
[----:B------:R-:W-:Y:S02]  /*01c0*/  IMAD.MOV.U32 R9, RZ, RZ, R16 ;  /* 0x000000ffff097224 */ /* 0x000fe400078e0010 */
[----:B------:R-:W-:-:S07]  /*01d0*/  IMAD.MOV.U32 R12, RZ, RZ, R10 ;  /* 0x000000ffff0c7224 */ /* 0x000fce00078e000a */
.L_x_497:
        /* <DEDUP_REMOVED lines=16> */
.L_x_496:
[----:B------:R-:W-:Y:S05]  /*02e0*/  BSYNC.RECONVERGENT B1 ;  /* 0x0000000000017941 */ /* 0x000fea0003800200 */
.L_x_495:
[----:B0-----:R-:W-:Y:S01]  /*02f0*/  IMAD.MOV.U32 R2, RZ, RZ, R14 ;  /* 0x000000ffff027224 */ /* 0x001fe200078e000e */
[----:B------:R-:W-:Y:S06]  /*0300*/  @!P1 BRA `(.L_x_498) ;  /* 0xfffffffc00909947 */ /* 0x000fec000383ffff */
[----:B------:R-:W-:Y:S05]  /*0310*/  BSYNC.RECONVERGENT B0 ;  /* 0x0000000000007941 */ /* 0x000fea0003800200 */
.L_x_494:
[----:B------:R-:W-:Y:S05]  /*0320*/  @P0 BRA `(.L_x_499) ;  /* 0xfffffffc006c0947 */ /* 0x000fea000383ffff */
[----:B------:R-:W-:Y:S05]  /*0330*/  EXIT ;  /* 0x000000000000794d */ /* 0x000fea0003800000 */
.L_x_500:
        /* <DEDUP_REMOVED lines=12> */
.L_x_1395:


//--------------------- .text._Z13gpukernelWNc2ILi32EEvPdS0_S0_i --------------------------
	.section	.text._Z13gpukernelWNc2ILi32EEvPdS0_S0_i,"ax",@progbits
	.align	128
        .global         _Z13gpukernelWNc2ILi32EEvPdS0_S0_i
        .type           _Z13gpukernelWNc2ILi32EEvPdS0_S0_i,@function
        .size           _Z13gpukernelWNc2ILi32EEvPdS0_S0_i,(.L_x_1396 - _Z13gpukernelWNc2ILi32EEvPdS0_S0_i)
        .other          _Z13gpukernelWNc2ILi32EEvPdS0_S0_i,@"STO_CUDA_ENTRY STV_DEFAULT"
_Z13gpukernelWNc2ILi32EEvPdS0_S0_i:
.text._Z13gpukernelWNc2ILi32EEvPdS0_S0_i:
        /* <DEDUP_REMOVED lines=8> */
[----:B0-----:R-:W-:-:S04]  /*0080*/  SHF.R.U32.HI R0, RZ, 0x5, R3 ;  /* 0x00000005ff007819 */ /* 0x001fc80000011603 */
[C---:B------:R-:W-:Y:S01]  /*0090*/  LOP3.LUT R2, R0.reuse, 0x1f, RZ, 0x3c, !PT ;  /* 0x0000001f00027812 */ /* 0x040fe200078e3cff */
[----:B------:R-:W-:Y:S01]  /*00a0*/  IMAD.MOV R22, RZ, RZ, -R0 ;  /* 0x000000ffff167224 */ /* 0x000fe200078e0a00 */
[C---:B------:R-:W-:Y:S01]  /*00b0*/  IADD3 R6, PT, PT, R0.reuse, 0x3, RZ ;  /* 0x0000000300067810 */ /* 0x040fe20007ffe0ff */
[----:B------:R-:W-:Y:S01]  /*00c0*/  VIADD R4, R0, 0x1 ;  /* 0x0000000100047836 */ /* 0x000fe20000000000 */
[----:B------:R-:W-:Y:S01]  /*00d0*/  ISETP.GE.U32.AND P0, PT, R2, 0x3, PT ;  /* 0x000000030200780c */ /* 0x000fe20003f06070 */
[C---:B------:R-:W-:Y:S01]  /*00e0*/  VIADD R5, R0.reuse, 0x2 ;  /* 0x0000000200057836 */ /* 0x040fe20000000000 */
[C---:B------:R-:W-:Y:S01]  /*00f0*/  LOP3.LUT R2, R3.reuse, 0x1f, RZ, 0xc0, !PT ;  /* 0x0000001f03027812 */ /* 0x040fe200078ec0ff */
[----:B-1----:R-:W-:Y:S01]  /*0100*/  IMAD.WIDE.U32 R8, R0, 0x8, R8 ;  /* 0x0000000800087825 */ /* 0x002fe200078e0008 */
[----:B------:R-:W-:Y:S02]  /*0110*/  LOP3.LUT R3, R3, 0x3e0, RZ, 0xc0, !PT ;  /* 0x000003e003037812 */ /* 0x000fe400078ec0ff */
[----:B------:R-:W-:-:S02]  /*0120*/  LOP3.LUT R7, R2, 0x40, RZ, 0xfc, !PT ;  /* 0x0000004002077812 */ /* 0x000fc400078efcff */
[----:B--2---:R-:W-:-:S07]  /*0130*/  LOP3.LUT R22, R22, 0x3, RZ, 0xc0, !PT ;  /* 0x0000000316167812 */ /* 0x004fce00078ec0ff */
.L_x_512:
[----:B0-----:R-:W0:Y:S01]  /*0140*/  LDCU UR5, c[0x0][0x398] ;  /* 0x00007300ff0577ac */ /* 0x001e220008000800 */
[----:B------:R-:W-:Y:S01]  /*0150*/  ISETP.NE.AND P1, PT, R22, RZ, PT ;  /* 0x000000ff1600720c */ /* 0x000fe20003f25270 */
[----:B-1----:R-:W-:Y:S01]  /*0160*/  IMAD.U32 R14, RZ, RZ, UR4 ;  /* 0x00000004ff0e7e24 */ /* 0x002fe2000f8e00ff */
[----:B------:R-:W-:Y:S01]  /*0170*/  BSSY.RECONVERGENT B0, `(.L_x_501) ;  /* 0x000002f000007945 */ /* 0x000fe20003800200 */
[----:B------:R-:W-:Y:S01]  /*0180*/  UIADD3 UR4, UPT, UPT, UR4, 0x1, URZ ;  /* 0x0000000104047890 */ /* 0x000fe2000fffe0ff */
[----:B------:R-:W-:-:S03]  /*0190*/  IMAD.MOV.U32 R23, RZ, RZ, R0 ;  /* 0x000000ffff177224 */ /* 0x000fc600078e0000 */
[----:B0-----:R-:W-:-:S06]  /*01a0*/  UISETP.NE.AND UP0, UPT, UR4, UR5, UPT ;  /* 0x000000050400728c */ /* 0x001fcc000bf05270 */
[----:B--2---:R-:W-:Y:S05]  /*01b0*/  @!P1 BRA `(.L_x_502) ;  /* 0x0000000000a89947 */ /* 0x004fea0003800000 */
[----:B------:R-:W-:Y:S01]  /*01c0*/  ISETP.NE.AND P1, PT, R2, RZ, PT ;  /* 0x000000ff0200720c */ /* 0x000fe20003f25270 */
[----:B------:R-:W-:Y:S01]  /*01d0*/  BSSY.RECONVERGENT B1, `(.L_x_503) ;  /* 0x000000c000017945 */ /* 0x000fe20003800200 */
[----:B------:R-:W-:Y:S02]  /*01e0*/  LEA R10, R14, R2, 0xa ;  /* 0x000000020e0a7211 */ /* 0x000fe400078e50ff */
[----:B------:R-:W-:-:S03]  /*01f0*/  ISETP.NE.AND P2, PT, R22, 0x1, PT ;  /* 0x000000011600780c */ /* 0x000fc60003f45270 */
[----:B------:R-:W-:-:S06]  /*0200*/  IMAD.IADD R10, R3, 0x1, R10 ;  /* 0x00000001030a7824 */ /* 0x000fcc00078e020a */
[----:B------:R-:W-:Y:S05]  /*0210*/  @P1 BRA `(.L_x_504) ;  /* 0x00000000001c1947 */ /* 0x000fea0003800000 */
[----:B------:R-:W0:Y:S01]  /*0220*/  LDC.64 R12, c[0x0][0x388] ;  /* 0x0000e200ff0c7b82 */ /* 0x000e220000000a00 */
[----:B------:R-:W2:Y:S01]  /*0230*/  LDG.E.64 R18, desc[UR6][R8.64] ;  /* 0x0000000608127981 */ /* 0x000ea2000c1e1b00 */
[----:B0-----:R-:W-:-:S06]  /*0240*/  IMAD.WIDE.U32 R12, R10, 0x8, R12 ;  /* 0x000000080a0c7825 */ /* 0x001fcc00078e000c */
[----:B------:R-:W3:Y:S02]  /*0250*/  LDG.E.64 R12, desc[UR6][R12.64] ;  /* 0x000000060c0c7981 */ /* 0x000ee4000c1e1b00 */
[----:B---3--:R-:W-:-:S08]  /*0260*/  DADD R16, RZ, R12 ;  /* 0x00000000ff107229 */ /* 0x008fd0000000000c */
[----:B--2---:R-:W-:-:S07]  /*0270*/  DADD R16, R16, R18 ;  /* 0x0000000010107229 */ /* 0x004fce0000000012 */
[----:B------:R0:W-:Y:S04]  /*0280*/  STG.E.64 desc[UR6][R8.64], R16 ;  /* 0x0000001008007986 */ /* 0x0001e8000c101b06 */
.L_x_504:
[----:B------:R-:W-:Y:S05]  /*0290*/  BSYNC.RECONVERGENT B1 ;  /* 0x0000000000017941 */ /* 0x000fea0003800200 */
.L_x_503:
[----:B------:R-:W-:Y:S01]  /*02a0*/  IMAD.MOV.U32 R23, RZ, RZ, R4 ;  /* 0x000000ffff177224 */ /* 0x000fe200078e0004 */
[----:B------:R-:W-:Y:S06]  /*02b0*/  @!P2 BRA `(.L_x_502) ;  /* 0x000000000068a947 */ /* 0x000fec0003800000 */
[----:B------:R-:W-:Y:S01]  /*02c0*/  BSSY.RECONVERGENT B1, `(.L_x_505) ;  /* 0x000000b000017945 */ /* 0x000fe20003800200 */
[----:B------:R-:W-:-:S03]  /*02d0*/  ISETP.NE.AND P2, PT, R22, 0x2, PT ;  /* 0x000000021600780c */ /* 0x000fc60003f45270 */
[----:B------:R-:W-:Y:S10]  /*02e0*/  @P1 BRA `(.L_x_506) ;  /* 0x0000000000201947 */ /* 0x000ff40003800000 */
[----:B------:R-:W1:Y:S01]  /*02f0*/  LDC.64 R12, c[0x0][0x388] ;  /* 0x0000e200ff0c7b82 */ /* 0x000e620000000a00 */
[----:B------:R-:W-:Y:S01]  /*0300*/  IADD3 R11, PT, PT, R10, 0x20, RZ ;  /* 0x000000200a0b7810 */ /* 0x000fe20007ffe0ff */
[----:B------:R-:W2:Y:S04]  /*0310*/  LDG.E.64 R18, desc[UR6][R8.64+0x8] ;  /* 0x0000080608127981 */ /* 0x000ea8000c1e1b00 */
[----:B-1----:R-:W-:-:S06]  /*0320*/  IMAD.WIDE.U32 R12, R11, 0x8, R12 ;  /* 0x000000080b0c7825 */ /* 0x002fcc00078e000c */
[----:B------:R-:W0:Y:S02]  /*0330*/  LDG.E.64 R12, desc[UR6][R12.64] ;  /* 0x000000060c0c7981 */ /* 0x000e24000c1e1b00 */
[----:B0-----:R-:W-:-:S08]  /*0340*/  DADD R16, RZ, R12 ;  /* 0x00000000ff107229 */ /* 0x001fd0000000000c */
[----:B--2---:R-:W-:-:S07]  /*0350*/  DADD R16, R16, R18 ;  /* 0x0000000010107229 */ /* 0x004fce0000000012 */
[----:B------:R1:W-:Y:S04]  /*0360*/  STG.E.64 desc[UR6][R8.64+0x8], R16 ;  /* 0x0000081008007986 */ /* 0x0003e8000c101b06 */
.L_x_506:
[----:B------:R-:W-:Y:S05]  /*0370*/  BSYNC.RECONVERGENT B1 ;  /* 0x0000000000017941 */ /* 0x000fea0003800200 */
.L_x_505:
[----:B------:R-:W-:Y:S01]  /*0380*/  IMAD.MOV.U32 R23, RZ, RZ, R5 ;  /* 0x000000ffff177224 */ /* 0x000fe200078e0005 */
[----:B------:R-:W-:Y:S06]  /*0390*/  @!P2 BRA `(.L_x_502) ;  /* 0x000000000030a947 */ /* 0x000fec0003800000 */
[----:B------:R-:W-:Y:S01]  /*03a0*/  IMAD.MOV.U32 R23, RZ, RZ, R6 ;  /* 0x000000ffff177224 */ /* 0x000fe200078e0006 */
[----:B------:R-:W-:Y:S06]  /*03b0*/  @P1 BRA `(.L_x_502) ;  /* 0x0000000000281947 */ /* 0x000fec0003800000 */
[----:B------:R-:W0:Y:S01]  /*03c0*/  LDCU.64 UR8, c[0x0][0x388] ;  /* 0x00007100ff0877ac */ /* 0x000e220008000a00 */
[----:B------:R-:W-:Y:S01]  /*03d0*/  IADD3 R10, PT, PT, R10, 0x40, RZ ;  /* 0x000000400a0a7810 */ /* 0x000fe20007ffe0ff */
[----:B------:R-:W2:Y:S03]  /*03e0*/  LDG.E.64 R12, desc[UR6][R8.64+0x10] ;  /* 0x00001006080c7981 */ /* 0x000ea6000c1e1b00 */
[----:B01----:R-:W-:-:S04]  /*03f0*/  LEA R16, P1, R10, UR8, 0x3 ;  /* 0x000000080a107c11 */ /* 0x003fc8000f8218ff */
[----:B------:R-:W-:-:S05]  /*0400*/  LEA.HI.X R17, R10, UR9, RZ, 0x3, P1 ;  /* 0x000000090a117c11 */ /* 0x000fca00088f1cff */
[----:B------:R-:W3:Y:S01]  /*0410*/  LDG.E.64 R10, desc[UR6][R16.64] ;  /* 0x00000006100a7981 */ /* 0x000ee2000c1e1b00 */
[----:B------:R-:W-:Y:S01]  /*0420*/  IMAD.MOV.U32 R23, RZ, RZ, R6 ;  /* 0x000000ffff177224 */ /* 0x000fe200078e0006 */
[----:B---3--:R-:W-:-:S08]  /*0430*/  DADD R10, RZ, R10 ;  /* 0x00000000ff0a7229 */ /* 0x008fd0000000000a */
[----:B--2---:R-:W-:-:S07]  /*0440*/  DADD R10, R10, R12 ;  /* 0x000000000a0a7229 */ /* 0x004fce000000000c */
[----:B------:R2:W-:Y:S04]  /*0450*/  STG.E.64 desc[UR6][R8.64+0x10], R10 ;  /* 0x0000100a08007986 */ /* 0x0005e8000c101b06 */
.L_x_502:
[----:B------:R-:W-:Y:S05]  /*0460*/  BSYNC.RECONVERGENT B0 ;  /* 0x0000000000007941 */ /* 0x000fea0003800200 */
.L_x_501:
[----:B------:R-:W-:Y:S04]  /*0470*/  BSSY.RECONVERGENT B0, `(.L_x_507) ;  /* 0x000002e000007945 */ /* 0x000fe80003800200 */
[----:B------:R-:W-:Y:S05]  /*0480*/  @!P0 BRA `(.L_x_508) ;  /* 0x0000000000b08947 */ /* 0x000fea0003800000 */
[----:B--2---:R-:W2:Y:S01]  /*0490*/  LDC.64 R10, c[0x0][0x388] ;  /* 0x0000e200ff0a7b82 */ /* 0x004ea20000000a00 */
[----:B------:R-:W-:Y:S01]  /*04a0*/  IMAD R14, R14, 0x400, R7 ;  /* 0x000004000e0e7824 */ /* 0x000fe200078e0207 */
[----:B------:R-:W-:-:S04]  /*04b0*/  ISETP.NE.AND P2, PT, R2, RZ, PT ;  /* 0x000000ff0200720c */ /* 0x000fc80003f45270 */
[----:B------:R-:W-:Y:S02]  /*04c0*/  LEA R25, R23, R14, 0x5 ;  /* 0x0000000e17197211 */ /* 0x000fe400078e28ff */
[----:B------:R-:W3:Y:S07]  /*04d0*/  LDC.64 R12, c[0x0][0x380] ;  /* 0x0000e000ff0c7b82 */ /* 0x000eee0000000a00 */
.L_x_511:
[----:B01----:R-:W4:Y:S01]  /*04e0*/  @!P2 LDC.64 R14, c[0x0][0x388] ;  /* 0x0000e200ff0eab82 */ /* 0x003f220000000a00 */
[----:B------:R-:W-:-:S04]  /*04f0*/  @!P2 VIADD R27, R25, 0xffffffc0 ;  /* 0xffffffc0191ba836 */ /* 0x000fc80000000000 */
[----:B----4-:R-:W-:-:S05]  /*0500*/  @!P2 IMAD.WIDE.U32 R26, R27, 0x8, R14 ;  /* 0x000000081b1aa825 */ /* 0x010fca00078e000e */
[----:B------:R-:W4:Y:S01]  /*0510*/  @!P2 LDG.E.64 R18, desc[UR6][R26.64] ;  /* 0x000000061a12a981 */ /* 0x000f22000c1e1b00 */
[----:B---3--:R-:W-:-:S05]  /*0520*/  IMAD.WIDE.U32 R14, R23, 0x8, R12 ;  /* 0x00000008170e7825 */ /* 0x008fca00078e000c */
[----:B01----:R-:W3:Y:S01]  /*0530*/  @!P2 LDG.E.64 R16, desc[UR6][R14.64] ;  /* 0x000000060e10a981 */ /* 0x003ee2000c1e1b00 */
[----:B----4-:R-:W-:-:S08]  /*0540*/  @!P2 DADD R18, RZ, R18 ;  /* 0x00000000ff12a229 */ /* 0x010fd00000000012 */
[----:B---3--:R-:W-:-:S07]  /*0550*/  @!P2 DADD R18, R18, R16 ;  /* 0x000000001212a229 */ /* 0x008fce0000000010 */
[----:B------:R0:W-:Y:S01]  /*0560*/  @!P2 STG.E.64 desc[UR6][R14.64], R18 ;  /* 0x000000120e00a986 */ /* 0x0001e2000c101b06 */
[----:B------:R-:W-:-:S13]  /*0570*/  ISETP.NE.AND P2, PT, R2, RZ, PT ;  /* 0x000000ff0200720c */ /* 0x000fda0003f45270 */
[----:B------:R-:W1:Y:S01]  /*0580*/  @!P2 LDC.64 R16, c[0x0][0x388] ;  /* 0x0000e200ff10ab82 */ /* 0x000e620000000a00 */
[----:B------:R-:W-:Y:S01]  /*0590*/  @!P2 VIADD R29, R25, 0xffffffe0 ;  /* 0xffffffe0191da836 */ /* 0x000fe20000000000 */
[----:B0-----:R-:W3:Y:S03]  /*05a0*/  @!P2 LDG.E.64 R18, desc[UR6][R14.64+0x8] ;  /* 0x000008060e12a981 */ /* 0x001ee6000c1e1b00 */
[----:B-1----:R-:W-:-:S03]  /*05b0*/  @!P2 IMAD.WIDE.U32 R28, R29, 0x8, R16 ;  /* 0x000000081d1ca825 */ /* 0x002fc600078e0010 */
[----:B------:R-:W0:Y:S02]  /*05c0*/  @!P2 LDC.64 R16, c[0x0][0x388] ;  /* 0x0000e200ff10ab82 */ /* 0x000e240000000a00 */
[----:B------:R-:W4:Y:S01]  /*05d0*/  @!P2 LDG.E.64 R20, desc[UR6][R28.64] ;  /* 0x000000061c14a981 */ /* 0x000f22000c1e1b00 */
[----:B0-----:R-:W-:-:S03]  /*05e0*/  @!P2 IMAD.WIDE.U32 R26, R25, 0x8, R16 ;  /* 0x00000008191aa825 */ /* 0x001fc600078e0010 */
[----:B------:R-:W5:Y:S01]  /*05f0*/  @!P2 LDG.E.64 R16, desc[UR6][R14.64+0x10] ;  /* 0x000010060e10a981 */ /* 0x000f62000c1e1b00 */
[----:B----4-:R-:W-:-:S08]  /*0600*/  @!P2 DADD R20, RZ, R20 ;  /* 0x00000000ff14a229 */ /* 0x010fd00000000014 */
[----:B---3--:R-:W-:-:S07]  /*0610*/  @!P2 DADD R20, R20, R18 ;  /* 0x000000001414a229 */ /* 0x008fce0000000012 */
[----:B------:R0:W-:Y:S04]  /*0620*/  @!P2 STG.E.64 desc[UR6][R14.64+0x8], R20 ;  /* 0x000008140e00a986 */ /* 0x0001e8000c101b06 */
[----:B------:R-:W3:Y:S01]  /*0630*/  @!P2 LDG.E.64 R18, desc[UR6][R26.64] ;  /* 0x000000061a12a981 */ /* 0x000ee2000c1e1b00 */
[----:B------:R-:W-:Y:S01]  /*0640*/  IADD3 R23, PT, PT, R23, 0x4, RZ ;  /* 0x0000000417177810 */ /* 0x000fe20007ffe0ff */
[----:B------:R-:W-:Y:S03]  /*0650*/  BSSY.RECONVERGENT B1, `(.L_x_509) ;  /* 0x000000d000017945 */ /* 0x000fe60003800200 */
[----:B------:R-:W-:Y:S01]  /*0660*/  ISETP.NE.AND P1, PT, R23, 0x20, PT ;  /* 0x000000201700780c */ /* 0x000fe20003f25270 */
[----:B---3--:R-:W-:-:S08]  /*0670*/  @!P2 DADD R18, RZ, R18 ;  /* 0x00000000ff12a229 */ /* 0x008fd00000000012 */
[----:B-----5:R-:W-:-:S07]  /*0680*/  @!P2 DADD R16, R18, R16 ;  /* 0x000000001210a229 */ /* 0x020fce0000000010 */
[----:B------:R0:W-:Y:S01]  /*0690*/  @!P2 STG.E.64 desc[UR6][R14.64+0x10], R16 ;  /* 0x000010100e00a986 */ /* 0x0001e2000c101b06 */
[----:B------:R-:W-:Y:S05]  /*06a0*/  @P2 BRA `(.L_x_510) ;  /* 0x00000000001c2947 */ /* 0x000fea0003800000 */
[----:B0-----:R-:W-:Y:S01]  /*06b0*/  VIADD R21, R25, 0x20 ;  /* 0x0000002019157836 */ /* 0x001fe20000000000 */
[----:B------:R-:W3:Y:S03]  /*06c0*/  LDG.E.64 R16, desc[UR6][R14.64+0x18] ;  /* 0x000018060e107981 */ /* 0x000ee6000c1e1b00 */
[----:B--2---:R-:W-:-:S05]  /*06d0*/  IMAD.WIDE.U32 R20, R21, 0x8, R10 ;  /* 0x0000000815147825 */ /* 0x004fca00078e000a */
[----:B------:R-:W2:Y:S02]  /*06e0*/  LDG.E.64 R18, desc[UR6][R20.64] ;  /* 0x0000000614127981 */ /* 0x000ea4000c1e1b00 */
[----:B--2---:R-:W-:-:S08]  /*06f0*/  DADD R18, RZ, R18 ;  /* 0x00000000ff127229 */ /* 0x004fd00000000012 */
[----:B---3--:R-:W-:-:S07]  /*0700*/  DADD R16, R18, R16 ;  /* 0x0000000012107229 */ /* 0x008fce0000000010 */
[----:B------:R1:W-:Y:S04]  /*0710*/  STG.E.64 desc[UR6][R14.64+0x18], R16 ;  /* 0x000018100e007986 */ /* 0x0003e8000c101b06 */
.L_x_510:
[----:B------:R-:W-:Y:S05]  /*0720*/  BSYNC.RECONVERGENT B1 ;  /* 0x0000000000017941 */ /* 0x000fea0003800200 */
.L_x_509:
[----:B------:R-:W-:Y:S01]  /*0730*/  IADD3 R25, PT, PT, R25, 0x80, RZ ;  /* 0x0000008019197810 */ /* 0x000fe20007ffe0ff */
[----:B------:R-:W-:Y:S06]  /*0740*/  @P1 BRA `(.L_x_511) ;  /* 0xfffffffc00641947 */ /* 0x000fec000383ffff */
.L_x_508:
[----:B------:R-:W-:Y:S05]  /*0750*/  BSYNC.RECONVERGENT B0 ;  /* 0x0000000000007941 */ /* 0x000fea0003800200 */
.L_x_507:
[----:B------:R-:W-:Y:S05]  /*0760*/  BRA.U UP0, `(.L_x_512) ;  /* 0xfffffff900747547 */ /* 0x000fea000b83ffff */
[----:B------:R-:W-:Y:S05]  /*0770*/  EXIT ;  /* 0x000000000000794d */ /* 0x000fea0003800000 */
.L_x_513:
        /* <DEDUP_REMOVED lines=16> */
.L_x_1396:


//--------------------- .text._Z13gpukernelWNr2ILi1EEvPdS0_S0_i --------------------------
	.section	.text._Z13gpukernelWNr2ILi1EEvPdS0_S0_i,"ax",@progbits
	.align	128
        .global         _Z13gpukernelWNr2ILi1EEvPdS0_S0_i
        .type           _Z13gpukernelWNr2ILi1EEvPdS0_S0_i,@function
        .size           _Z13gpukernelWNr2ILi1EEvPdS0_S0_i,(.L_x_1397 - _Z13gpukernelWNr2ILi1EEvPdS0_S0_i)
        .other          _Z13gpukernelWNr2ILi1EEvPdS0_S0_i,@"STO_CUDA_ENTRY STV_DEFAULT"
_Z13gpukernelWNr2ILi1EEvPdS0_S0_i:
.text._Z13gpukernelWNr2ILi1EEvPdS0_S0_i:
        /* <DEDUP_REMOVED lines=12> */
.L_x_516:
[----:B------:R-:W-:Y:S01]  /*00c0*/  IADD3 R0, PT, PT, R0, 0x1, RZ ;  /* 0x0000000100007810 */ /* 0x000fe20007ffe0ff */
[----:B------:R-:W-:Y:S03]  /*00d0*/  BSSY.RECONVERGENT B0, `(.L_x_514) ;  /* 0x0000047000007945 */ /* 0x000fe60003800200 */
[----:B------:R-:W-:Y:S01]  /*00e0*/  ISETP.NE.AND P1, PT, R0, RZ, PT ;  /* 0x000000ff0000720c */ /* 0x000fe20003f25270 */
[----:B0-----:R-:W-:-:S12]  /*00f0*/  @P0 BRA `(.L_x_515) ;  /* 0x0000000400100947 */ /* 0x001fd80003800000 */
[----:B---3--:R-:W-:-:S05]  /*0100*/  IMAD.WIDE.U32 R10, R21, 0x8, R2 ;  /* 0x00000008150a7825 */ /* 0x008fca00078e0002 */
        /* <DEDUP_REMOVED lines=57> */
[----:B--2---:R-:W-:-:S08]  /*04a0*/  DADD R8, R26, R8 ;  /* 0x000000001a087229 */ /* 0x004fd00000000008 */
        /* <DEDUP_REMOVED lines=9> */
.L_x_515:
[----:B------:R-:W-:Y:S05]  /*0540*/  BSYNC.RECONVERGENT B0 ;  /* 0x0000000000007941 */ /* 0x000fea0003800200 */
.L_x_514:
[----:B------:R-:W-:Y:S01]  /*0550*/  IADD3 R21, PT, PT, R21, 0x400, RZ ;  /* 0x0000040015157810 */ /* 0x000fe20007ffe0ff */
[----:B------:R-:W-:Y:S06]  /*0560*/  @P1 BRA `(.L_x_516) ;  /* 0xfffffff800d41947 */ /* 0x000fec000383ffff */
[----:B------:R-:W-:Y:S05]  /*0570*/  EXIT ;  /* 0x000000000000794d */ /* 0x000fea0003800000 */
.L_x_517:
        /* <DEDUP_REMOVED lines=16> */
.L_x_1397:


//--------------------- .text._Z13gpukernelWNr2ILi2EEvPdS0_S0_i --------------------------
	.section	.text._Z13gpukernelWNr2ILi2EEvPdS0_S0_i,"ax",@progbits
	.align	128
        .global         _Z13gpukernelWNr2ILi2EEvPdS0_S0_i
        .type           _Z13gpukernelWNr2ILi2EEvPdS0_S0_i,@function
        .size           _Z13gpukernelWNr2ILi2EEvPdS0_S0_i,(.L_x_1398 - _Z13gpukernelWNr2ILi2EEvPdS0_S0_i)
        .other          _Z13gpukernelWNr2ILi2EEvPdS0_S0_i,@"STO_CUDA_ENTRY STV_DEFAULT"
_Z13gpukernelWNr2ILi2EEvPdS0_S0_i:
.text._Z13gpukernelWNr2ILi2EEvPdS0_S0_i:
        /* <DEDUP_REMOVED lines=8> */
[C---:B0-----:R-:W-:Y:S01]  /*0080*/  IMAD.SHL.U32 R2, R0.reuse, 0x4, RZ ;  /* 0x0000000400027824 */ /* 0x041fe200078e00ff */
[----:B------:R-:W-:Y:S02]  /*0090*/  SHF.R.U32.HI R5, RZ, 0x1, R0 ;  /* 0x00000001ff057819 */ /* 0x000fe40000011600 */
[----:B------:R-:W-:Y:S02]  /*00a0*/  LOP3.LUT R24, R0, 0x1, RZ, 0xc0, !PT ;  /* 0x0000000100187812 */ /* 0x000fe400078ec0ff */
[----:B------:R-:W-:-:S04]  /*00b0*/  LOP3.LUT R2, R2, 0xff8, RZ, 0xc0, !PT ;  /* 0x00000ff802027812 */ /* 0x000fc800078ec0ff */
[----:B-1----:R-:W-:-:S05]  /*00c0*/  IADD3 R2, P0, PT, R2, UR6, RZ ;  /* 0x0000000602027c10 */ /* 0x002fca000ff1e0ff */
[----:B--2---:R-:W-:-:S08]  /*00d0*/  IMAD.X R4, RZ, RZ, UR7, P0 ;  /* 0x00000007ff047e24 */ /* 0x004fd000080e06ff */
.L_x_523:
[----:B------:R-:W-:Y:S01]  /*00e0*/  ISETP.GT.U32.AND P0, PT, R0, 0x3f, PT ;  /* 0x0000003f0000780c */ /* 0x000fe20003f04070 */
[----:B------:R-:W-:-:S12]  /*00f0*/  BSSY.RECONVERGENT B0, `(.L_x_518) ;  /* 0x0000039000007945 */ /* 0x000fd80003800200 */
[----:B------:R-:W-:Y:S05]  /*0100*/  @P0 BRA `(.L_x_519) ;  /* 0x0000000000dc0947 */ /* 0x000fea0003800000 */
[----:B------:R-:W0:Y:S01]  /*0110*/  LDC.64 R6, c[0x0][0x388] ;  /* 0x0000e200ff067b82 */ /* 0x000e220000000a00 */
[----:B------:R-:W-:Y:S02]  /*0120*/  IMAD R8, R5, 0x20, R24 ;  /* 0x0000002005087824 */ /* 0x000fe400078e0218 */
[----:B------:R-:W-:Y:S02]  /*0130*/  IMAD.MOV.U32 R25, RZ, RZ, R5 ;  /* 0x000000ffff197224 */ /* 0x000fe400078e0005 */
[----:B------:R-:W-:Y:S02]  /*0140*/  IMAD R9, R3, 0x400, R8 ;  /* 0x0000040003097824 */ /* 0x000fe400078e0208 */
[----:B------:R-:W-:Y:S02]  /*0150*/  IMAD.MOV.U32 R8, RZ, RZ, R2 ;  /* 0x000000ffff087224 */ /* 0x000fe400078e0002 */
[----:B0-----:R-:W-:Y:S01]  /*0160*/  IMAD.WIDE.U32 R6, R9, 0x8, R6 ;  /* 0x0000000809067825 */ /* 0x001fe200078e0006 */
[----:B------:R-:W-:-:S02]  /*0170*/  MOV R9, R4 ;  /* 0x0000000400097202 */ /* 0x000fc40000000f00 */
[----:B------:R-:W-:-:S05]  /*0180*/  IADD3 R6, P0, PT, R6, 0x80, RZ ;  /* 0x0000008006067810 */ /* 0x000fca0007f1e0ff */
[----:B------:R-:W-:-:S08]  /*0190*/  IMAD.X R7, RZ, RZ, R7, P0 ;  /* 0x000000ffff077224 */ /* 0x000fd000000e0607 */
.L_x_522:
[----:B------:R-:W-:Y:S01]  /*01a0*/  ISETP.NE.AND P1, PT, R24, RZ, PT ;  /* 0x000000ff1800720c */ /* 0x000fe20003f25270 */
[----:B------:R-:W-:Y:S01]  /*01b0*/  BSSY.RECONVERGENT B1, `(.L_x_520) ;  /* 0x0000026000017945 */ /* 0x000fe20003800200 */
[----:B------:R-:W-:-:S11]  /*01c0*/  ISETP.GE.U32.AND P0, PT, R25, 0x10, PT ;  /* 0x000000101900780c */ /* 0x000fd60003f06070 */
[----:B------:R-:W-:Y:S05]  /*01d0*/  @P1 BRA `(.L_x_521) ;  /* 0x00000000008c1947 */ /* 0x000fea0003800000 */
[----:B------:R-:W2:Y:S04]  /*01e0*/  LDG.E.64 R22, desc[UR4][R6.64+-0x80] ;  /* 0xffff800406167981 */ /* 0x000ea8000c1e1b00 */
[----:B------:R-:W3:Y:S04]  /*01f0*/  LDG.E.64 R14, desc[UR4][R6.64+-0x70] ;  /* 0xffff9004060e7981 */ /* 0x000ee8000c1e1b00 */
[----:B------:R-:W4:Y:S04]  /*0200*/  LDG.E.64 R12, desc[UR4][R6.64+-0x60] ;  /* 0xffffa004060c7981 */ /* 0x000f28000c1e1b00 */
[----:B------:R-:W5:Y:S04]  /*0210*/  LDG.E.64 R10, desc[UR4][R6.64+-0x50] ;  /* 0xffffb004060a7981 */ /* 0x000f68000c1e1b00 */
[----:B------:R-:W5:Y:S04]  /*0220*/  LDG.E.64 R20, desc[UR4][R6.64+-0x40] ;  /* 0xffffc00406147981 */ /* 0x000f68000c1e1b00 */
[----:B------:R-:W5:Y:S04]  /*0230*/  LDG.E.64 R18, desc[UR4][R6.64+-0x30] ;  /* 0xffffd00406127981 */ /* 0x000f68000c1e1b00 */
[----:B------:R-:W5:Y:S01]  /*0240*/  LDG.E.64 R16, desc[UR4][R6.64+-0x20] ;  /* 0xffffe00406107981 */ /* 0x000f62000c1e1b00 */
[----:B--2---:R-:W-:-:S08]  /*0250*/  DADD R22, RZ, R22 ;  /* 0x00000000ff167229 */ /* 0x004fd00000000016 */
[----:B---3--:R-:W-:Y:S01]  /*0260*/  DADD R22, R14, R22 ;  /* 0x000000000e167229 */ /* 0x008fe20000000016 */
[----:B------:R-:W2:Y:S07]  /*0270*/  LDG.E.64 R14, desc[UR4][R6.64+-0x10] ;  /* 0xfffff004060e7981 */ /* 0x000eae000c1e1b00 */
[----:B----4-:R-:W-:Y:S01]  /*0280*/  DADD R22, R12, R22 ;  /* 0x000000000c167229 */ /* 0x010fe20000000016 */
[----:B------:R-:W3:Y:S07]  /*0290*/  LDG.E.64 R12, desc[UR4][R6.64] ;  /* 0x00000004060c7981 */ /* 0x000eee000c1e1b00 */
[----:B-----5:R-:W-:Y:S01]  /*02a0*/  DADD R22, R10, R22 ;  /* 0x000000000a167229 */ /* 0x020fe20000000016 */
[----:B------:R-:W4:Y:S07]  /*02b0*/  LDG.E.64 R10, desc[UR4][R6.64+0x10] ;  /* 0x00001004060a7981 */ /* 0x000f2e000c1e1b00 */
        /* <DEDUP_REMOVED lines=12> */
[----:B-----5:R-:W-:-:S02]  /*0380*/  DADD R20, R20, R22 ;  /* 0x0000000014147229 */ /* 0x020fc40000000016 */
[----:B------:R-:W5:Y:S06]  /*0390*/  LDG.E.64 R22, desc[UR4][R8.64] ;  /* 0x0000000408167981 */ /* 0x000f6c000c1e1b00 */
[----:B------:R-:W-:-:S08]  /*03a0*/  DADD R18, R18, R20 ;  /* 0x0000000012127229 */ /* 0x000fd00000000014 */
[----:B------:R-:W-:-:S08]  /*03b0*/  DADD R16, R16, R18 ;  /* 0x0000000010107229 */ /* 0x000fd00000000012 */
[----:B--2---:R-:W-:-:S08]  /*03c0*/  DADD R14, R14, R16 ;  /* 0x000000000e0e7229 */ /* 0x004fd00000000010 */
[----:B---3--:R-:W-:-:S08]  /*03d0*/  DADD R12, R12, R14 ;  /* 0x000000000c0c7229 */ /* 0x008fd0000000000e */
[----:B----4-:R-:W-:-:S08]  /*03e0*/  DADD R10, R10, R12 ;  /* 0x000000000a0a7229 */ /* 0x010fd0000000000c */
[----:B-----5:R-:W-:-:S07]  /*03f0*/  DADD R10, R22, R10 ;  /* 0x00000000160a7229 */ /* 0x020fce000000000a */
[----:B------:R0:W-:Y:S04]  /*0400*/  STG.E.64 desc[UR4][R8.64], R10 ;  /* 0x0000000a08007986 */ /* 0x0001e8000c101b04 */
.L_x_521:
[----:B------:R-:W-:Y:S05]  /*0410*/  BSYNC.RECONVERGENT B1 ;  /* 0x0000000000017941 */ /* 0x000fea0003800200 */
.L_x_520:
[----:B0-----:R-:W-:Y:S01]  /*0420*/  IADD3 R8, P1, PT, R8, 0x80, RZ ;  /* 0x0000008008087810 */ /* 0x001fe20007f3e0ff */
[----:B------:R-:W-:Y:S01]  /*0430*/  VIADD R25, R25, 0x10 ;  /* 0x0000001019197836 */ /* 0x000fe20000000000 */
[----:B------:R-:W-:-:S03]  /*0440*/  IADD3 R6, P2, PT, R6, 0x1000, RZ ;  /* 0x0000100006067810 */ /* 0x000fc60007f5e0ff */
[----:B------:R-:W-:Y:S01]  /*0450*/  IMAD.X R9, RZ, RZ, R9, P1 ;  /* 0x000000ffff097224 */ /* 0x000fe200008e0609 */
[----:B------:R-:W-:Y:S01]  /*0460*/  IADD3.X R7, PT, PT, RZ, R7, RZ, P2, !PT ;  /* 0x00000007ff077210 */ /* 0x000fe200017fe4ff */
[----:B------:R-:W-:Y:S08]  /*0470*/  @!P0 BRA `(.L_x_522) ;  /* 0xfffffffc00488947 */ /* 0x000ff0000383ffff */
.L_x_519:
[----:B------:R-:W-:Y:S05]  /*0480*/  BSYNC.RECONVERGENT B0 ;  /* 0x0000000000007941 */ /* 0x000fea0003800200 */
.L_x_518:
[----:B------:R-:W0:Y:S01]  /*0490*/  LDCU UR6, c[0x0][0x398] ;  /* 0x00007300ff0677ac */ /* 0x000e220008000800 */
[----:B------:R-:W-:-:S05]  /*04a0*/  VIADD R3, R3, 0x1 ;  /* 0x0000000103037836 */ /* 0x000fca0000000000 */
[----:B0-----:R-:W-:-:S13]  /*04b0*/  ISETP.NE.AND P0, PT, R3, UR6, PT ;  /* 0x0000000603007c0c */ /* 0x001fda000bf05270 */
[----:B------:R-:W-:Y:S05]  /*04c0*/  @P0 BRA `(.L_x_523) ;  /* 0xfffffffc00040947 */ /* 0x000fea000383ffff */
[----:B------:R-:W-:Y:S05]  /*04d0*/  EXIT ;  /* 0x000000000000794d */ /* 0x000fea0003800000 */
.L_x_524:
        /* <DEDUP_REMOVED lines=10> */
.L_x_1398:


//--------------------- .text._Z13gpukernelWNr2ILi4EEvPdS0_S0_i --------------------------
	.section	.text._Z13gpukernelWNr2ILi4EEvPdS0_S0_i,"ax",@progbits
	.align	128
        .global         _Z13gpukernelWNr2ILi4EEvPdS0_S0_i
        .type           _Z13gpukernelWNr2ILi4EEvPdS0_S0_i,@function
        .size           _Z13gpukernelWNr2ILi4EEvPdS0_S0_i,(.L_x_1399 - _Z13gpukernelWNr2ILi4EEvPdS0_S0_i)
        .other          _Z13gpukernelWNr2ILi4EEvPdS0_S0_i,@"STO_CUDA_ENTRY STV_DEFAULT"
_Z13gpukernelWNr2ILi4EEvPdS0_S0_i:
.text._Z13gpukernelWNr2ILi4EEvPdS0_S0_i:
        /* <DEDUP_REMOVED lines=14> */
.L_x_528:
[----:B------:R-:W-:Y:S01]  /*00e0*/  ISETP.GT.U32.AND P0, PT, R0, 0x7f, PT ;  /* 0x0000007f0000780c */ /* 0x000fe20003f04070 */
[----:B------:R-:W-:-:S12]  /*00f0*/  BSSY.RECONVERGENT B0, `(.L_x_525) ;  /* 0x0000028000007945 */ /* 0x000fd80003800200 */
[----:B0-----:R-:W-:Y:S05]  /*0100*/  @P0 BRA `(.L_x_526) ;  /* 0x0000000000980947 */ /* 0x001fea0003800000 */
[----:B------:R-:W0:Y:S01]  /*0110*/  LDC.64 R8, c[0x0][0x388] ;  /* 0x0000e200ff087b82 */ /* 0x000e220000000a00 */
[----:B------:R-:W-:Y:S01]  /*0120*/  IMAD R10, R5, 0x20, R6 ;  /* 0x00000020050a7824 */ /* 0x000fe200078e0206 */
[----:B------:R-:W-:Y:S01]  /*0130*/  MOV R24, R2 ;  /* 0x0000000200187202 */ /* 0x000fe20000000f00 */
[----:B------:R-:W-:Y:S02]  /*0140*/  IMAD.MOV.U32 R25, RZ, RZ, R4 ;  /* 0x000000ffff197224 */ /* 0x000fe400078e0004 */
[----:B------:R-:W-:-:S04]  /*0150*/  IMAD R7, R3, 0x400, R10 ;  /* 0x0000040003077824 */ /* 0x000fc800078e020a */
[----:B0-----:R-:W-:-:S04]  /*0160*/  IMAD.WIDE.U32 R8, R7, 0x8, R8 ;  /* 0x0000000807087825 */ /* 0x001fc800078e0008 */
[----:B------:R-:W-:Y:S01]  /*0170*/  IMAD.MOV.U32 R7, RZ, RZ, R5 ;  /* 0x000000ffff077224 */ /* 0x000fe200078e0005 */
[----:B------:R-:W-:-:S05]  /*0180*/  IADD3 R10, P0, PT, R8, 0x80, RZ ;  /* 0x00000080080a7810 */ /* 0x000fca0007f1e0ff */
[----:B------:R-:W-:-:S08]  /*0190*/  IMAD.X R11, RZ, RZ, R9, P0 ;  /* 0x000000ffff0b7224 */ /* 0x000fd000000e0609 */
.L_x_527:
[----:B------:R-:W-:-:S13]  /*01a0*/  ISETP.NE.AND P0, PT, R6, RZ, PT ;  /* 0x000000ff0600720c */ /* 0x000fda0003f05270 */
[----:B------:R-:W2:Y:S04]  /*01b0*/  @!P0 LDG.E.64 R22, desc[UR4][R10.64+-0x80] ;  /* 0xffff80040a168981 */ /* 0x000ea8000c1e1b00 */
[----:B0-----:R-:W3:Y:S04]  /*01c0*/  @!P0 LDG.E.64 R20, desc[UR4][R10.64+-0x60] ;  /* 0xffffa0040a148981 */ /* 0x001ee8000c1e1b00 */
[----:B------:R-:W4:Y:S04]  /*01d0*/  @!P0 LDG.E.64 R18, desc[UR4][R10.64+-0x40] ;  /* 0xffffc0040a128981 */ /* 0x000f28000c1e1b00 */
[----:B------:R-:W5:Y:S04]  /*01e0*/  @!P0 LDG.E.64 R8, desc[UR4][R10.64+-0x20] ;  /* 0xffffe0040a088981 */ /* 0x000f68000c1e1b00 */
[----:B------:R-:W5:Y:S04]  /*01f0*/  @!P0 LDG.E.64 R16, desc[UR4][R10.64] ;  /* 0x000000040a108981 */ /* 0x000f68000c1e1b00 */
[----:B------:R-:W5:Y:S04]  /*0200*/  @!P0 LDG.E.64 R14, desc[UR4][R10.64+0x20] ;  /* 0x000020040a0e8981 */ /* 0x000f68000c1e1b00 */
[----:B------:R-:W5:Y:S01]  /*0210*/  @!P0 LDG.E.64 R12, desc[UR4][R10.64+0x40] ;  /* 0x000040040a0c8981 */ /* 0x000f62000c1e1b00 */
[----:B--2---:R-:W-:-:S08]  /*0220*/  @!P0 DADD R22, RZ, R22 ;  /* 0x00000000ff168229 */ /* 0x004fd00000000016 */
[----:B---3--:R-:W-:Y:S02]  /*0230*/  @!P0 DADD R20, R20, R22 ;  /* 0x0000000014148229 */ /* 0x008fe40000000016 */
[----:B------:R0:W2:Y:S06]  /*0240*/  @!P0 LDG.E.64 R22, desc[UR4][R10.64+0x60] ;  /* 0x000060040a168981 */ /* 0x0000ac000c1e1b00 */
[----:B----4-:R-:W-:Y:S01]  /*0250*/  @!P0 DADD R18, R18, R20 ;  /* 0x0000000012128229 */ /* 0x010fe20000000014 */
[----:B------:R-:W-:Y:S01]  /*0260*/  MOV R20, R24 ;  /* 0x0000001800147202 */ /* 0x000fe20000000f00 */
[----:B------:R-:W-:-:S05]  /*0270*/  IMAD.MOV.U32 R21, RZ, RZ, R25 ;  /* 0x000000ffff157224 */ /* 0x000fca00078e0019 */
[----:B------:R-:W3:Y:S01]  /*0280*/  @!P0 LDG.E.64 R24, desc[UR4][R20.64] ;  /* 0x0000000414188981 */ /* 0x000ee2000c1e1b00 */
[----:B-----5:R-:W-:-:S08]  /*0290*/  @!P0 DADD R8, R8, R18 ;  /* 0x0000000008088229 */ /* 0x020fd00000000012 */
[----:B------:R-:W-:-:S08]  /*02a0*/  @!P0 DADD R8, R16, R8 ;  /* 0x0000000010088229 */ /* 0x000fd00000000008 */
[----:B------:R-:W-:-:S08]  /*02b0*/  @!P0 DADD R8, R14, R8 ;  /* 0x000000000e088229 */ /* 0x000fd00000000008 */
[----:B------:R-:W-:Y:S01]  /*02c0*/  @!P0 DADD R8, R12, R8 ;  /* 0x000000000c088229 */ /* 0x000fe20000000008 */
[C---:B------:R-:W-:Y:S02]  /*02d0*/  ISETP.GE.U32.AND P2, PT, R7.reuse, 0x18, PT ;  /* 0x000000180700780c */ /* 0x040fe40003f46070 */
[----:B0-----:R-:W-:Y:S02]  /*02e0*/  IADD3 R10, P1, PT, R10, 0x800, RZ ;  /* 0x000008000a0a7810 */ /* 0x001fe40007f3e0ff */
[----:B------:R-:W-:-:S03]  /*02f0*/  IADD3 R7, PT, PT, R7, 0x8, RZ ;  /* 0x0000000807077810 */ /* 0x000fc60007ffe0ff */
[----:B------:R-:W-:Y:S01]  /*0300*/  IMAD.X R11, RZ, RZ, R11, P1 ;  /* 0x000000ffff0b7224 */ /* 0x000fe200008e060b */
[----:B--2---:R-:W-:-:S08]  /*0310*/  @!P0 DADD R8, R22, R8 ;  /* 0x0000000016088229 */ /* 0x004fd00000000008 */
[----:B---3--:R-:W-:-:S07]  /*0320*/  @!P0 DADD R8, R24, R8 ;  /* 0x0000000018088229 */ /* 0x008fce0000000008 */
[----:B------:R0:W-:Y:S01]  /*0330*/  @!P0 STG.E.64 desc[UR4][R20.64], R8 ;  /* 0x0000000814008986 */ /* 0x0001e2000c101b04 */
[----:B------:R-:W-:-:S05]  /*0340*/  IADD3 R24, P0, PT, R20, 0x40, RZ ;  /* 0x0000004014187810 */ /* 0x000fca0007f1e0ff */
[----:B------:R-:W-:Y:S01]  /*0350*/  IMAD.X R25, RZ, RZ, R21, P0 ;  /* 0x000000ffff197224 */ /* 0x000fe200000e0615 */
[----:B------:R-:W-:Y:S07]  /*0360*/  @!P2 BRA `(.L_x_527) ;  /* 0xfffffffc008ca947 */ /* 0x000fee000383ffff */
.L_x_526:
[----:B------:R-:W-:Y:S05]  /*0370*/  BSYNC.RECONVERGENT B0 ;  /* 0x0000000000007941 */ /* 0x000fea0003800200 */
.L_x_525:
[----:B------:R-:W1:Y:S01]  /*0380*/  LDCU UR6, c[0x0][0x398] ;  /* 0x00007300ff0677ac */ /* 0x000e620008000800 */
[----:B------:R-:W-:-:S05]  /*0390*/  VIADD R3, R3, 0x1 ;  /* 0x0000000103037836 */ /* 0x000fca0000000000 */
[----:B-1----:R-:W-:-:S13]  /*03a0*/  ISETP.NE.AND P0, PT, R3, UR6, PT ;  /* 0x0000000603007c0c */ /* 0x002fda000bf05270 */
[----:B------:R-:W-:Y:S05]  /*03b0*/  @P0 BRA `(.L_x_528) ;  /* 0xfffffffc00480947 */ /* 0x000fea000383ffff */
[----:B------:R-:W-:Y:S05]  /*03c0*/  EXIT ;  /* 0x000000000000794d */ /* 0x000fea0003800000 */
.L_x_529:
        /* <DEDUP_REMOVED lines=11> */
.L_x_1399:


//--------------------- .text._Z13gpukernelWNr2ILi8EEvPdS0_S0_i --------------------------
	.section	.text._Z13gpukernelWNr2ILi8EEvPdS0_S0_i,"ax",@progbits
	.align	128
        .global         _Z13gpukernelWNr2ILi8EEvPdS0_S0_i
        .type           _Z13gpukernelWNr2ILi8EEvPdS0_S0_i,@function
        .size           _Z13gpukernelWNr2ILi8EEvPdS0_S0_i,(.L_x_1400 - _Z13gpukernelWNr2ILi8EEvPdS0_S0_i)
        .other          _Z13gpukernelWNr2ILi8EEvPdS0_S0_i,@"STO_CUDA_ENTRY STV_DEFAULT"
_Z13gpukernelWNr2ILi8EEvPdS0_S0_i:
.text._Z13gpukernelWNr2ILi8EEvPdS0_S0_i:
[----:B------:R-:W-:Y:S08]  /*0000*/  LDC R1, c[0x0][0x37c] ;  /* 0x0000df00ff017b82 */ /* 0x000ff00000000800 */
[----:B------:R-:W0:Y:S02]  /*0010*/  LDC R0, c[0x0][0x398] ;  /* 0x0000e600ff007b82 */ /* 0x000e240000000800 */
[----:B0-----:R-:W-:-:S13]  /*0020*/  ISETP.GE.AND P0, PT, R0, 0x1, PT ;  /* 0x000000010000780c */ /* 0x001fda0003f06270 */
[----:B------:R-:W-:Y:S05]  /*0030*/  @!P0 EXIT ;  /* 0x000000000000894d */ /* 0x000fea0003800000 */
[----:B------:R-:W0:Y:S01]  /*0040*/  S2R R5, SR_TID.X ;  /* 0x0000000000057919 */ /* 0x000e220000002100 */
[----:B------:R-:W-:Y:S01]  /*0050*/  IMAD.MOV.U32 R12, RZ, RZ, RZ ;  /* 0x000000ffff0c7224 */ /* 0x000fe200078e00ff */
[----:B------:R-:W1:Y:S01]  /*0060*/  LDCU.64 UR4, c[0x0][0x358] ;  /* 0x00006b00ff0477ac */ /* 0x000e620008000a00 */
[----:B0-----:R-:W-:Y:S02]  /*0070*/  SHF.R.U32.HI R4, RZ, 0x3, R5 ;  /* 0x00000003ff047819 */ /* 0x001fe40000011605 */
[----:B-1----:R-:W-:-:S07]  /*0080*/  LOP3.LUT R0, R5, 0x7, RZ, 0xc0, !PT ;  /* 0x0000000705007812 */ /* 0x002fce00078ec0ff */
.L_x_537:
[----:B------:R-:W-:Y:S01]  /*0090*/  ISETP.GT.U32.AND P0, PT, R5, 0xff, PT ;  /* 0x000000ff0500780c */ /* 0x000fe20003f04070 */
[----:B------:R-:W-:-:S12]  /*00a0*/  BSSY.RECONVERGENT B0, `(.L_x_530) ;  /* 0x0000024000007945 */ /* 0x000fd80003800200 */
[----:B0-----:R-:W-:Y:S05]  /*00b0*/  @P0 BRA `(.L_x_531) ;  /* 0x0000000000880947 */ /* 0x001fea0003800000 */
[----:B------:R-:W-:Y:S02]  /*00c0*/  IMAD.SHL.U32 R2, R12, 0x400, RZ ;  /* 0x000004000c027824 */ /* 0x000fe400078e00ff */
[----:B------:R-:W-:-:S03]  /*00d0*/  IMAD.MOV.U32 R11, RZ, RZ, R4 ;  /* 0x000000ffff0b7224 */ /* 0x000fc600078e0004 */
[----:B------:R-:W-:-:S07]  /*00e0*/  LOP3.LUT R13, R2, 0x7, R5, 0xf8, !PT ;  /* 0x00000007020d7812 */ /* 0x000fce00078ef805 */
.L_x_536:
[----:B0-----:R-:W0:Y:S01]  /*00f0*/  LDCU.64 UR6, c[0x0][0x388] ;  /* 0x00007100ff0677ac */ /* 0x001e220008000a00 */
[----:B------:R-:W-:Y:S01]  /*0100*/  IMAD.MOV.U32 R2, RZ, RZ, R13 ;  /* 0x000000ffff027224 */ /* 0x000fe200078e000d */
[----:B------:R-:W-:Y:S01]  /*0110*/  BSSY.RECONVERGENT B1, `(.L_x_532) ;  /* 0x0000010000017945 */ /* 0x000fe20003800200 */
[----:B------:R-:W-:Y:S02]  /*0120*/  IMAD.MOV.U32 R3, RZ, RZ, RZ ;  /* 0x000000ffff037224 */ /* 0x000fe400078e00ff */
[----:B------:R-:W-:Y:S02]  /*0130*/  IMAD.MOV.U32 R8, RZ, RZ, R0 ;  /* 0x000000ffff087224 */ /* 0x000fe400078e0000 */
[----:B------:R-:W-:Y:S01]  /*0140*/  IMAD.WIDE.U32 R6, R11, 0x20, R2 ;  /* 0x000000200b067825 */ /* 0x000fe200078e0002 */
[----:B------:R-:W-:Y:S02]  /*0150*/  CS2R R2, SRZ ;  /* 0x0000000000027805 */ /* 0x000fe4000001ff00 */
[----:B0-----:R-:W-:-:S04]  /*0160*/  LEA R9, P0, R6, UR6, 0x3 ;  /* 0x0000000606097c11 */ /* 0x001fc8000f8018ff */
[----:B------:R-:W-:-:S09]  /*0170*/  LEA.HI.X R10, R6, UR7, R7, 0x3, P0 ;  /* 0x00000007060a7c11 */ /* 0x000fd200080f1c07 */
.L_x_533:
[----:B------:R-:W-:Y:S01]  /*0180*/  MOV R6, R9 ;  /* 0x0000000900067202 */ /* 0x000fe20000000f00 */
[----:B------:R-:W-:-:S06]  /*0190*/  IMAD.MOV.U32 R7, RZ, RZ, R10 ;  /* 0x000000ffff077224 */ /* 0x000fcc00078e000a */
[----:B------:R-:W2:Y:S01]  /*01a0*/  LDG.E.64 R6, desc[UR4][R6.64] ;  /* 0x0000000406067981 */ /* 0x000ea2000c1e1b00 */
[C---:B------:R-:W-:Y:S01]  /*01b0*/  ISETP.GE.U32.AND P0, PT, R8.reuse, 0x18, PT ;  /* 0x000000180800780c */ /* 0x040fe20003f06070 */
[----:B------:R-:W-:Y:S01]  /*01c0*/  VIADD R8, R8, 0x8 ;  /* 0x0000000808087836 */ /* 0x000fe20000000000 */
[----:B------:R-:W-:-:S05]  /*01d0*/  IADD3 R9, P1, PT, R9, 0x40, RZ ;  /* 0x0000004009097810 */ /* 0x000fca0007f3e0ff */
[----:B------:R-:W-:Y:S01]  /*01e0*/  IMAD.X R10, RZ, RZ, R10, P1 ;  /* 0x000000ffff0a7224 */ /* 0x000fe200008e060a */
[----:B--2---:R-:W-:-:S05]  /*01f0*/  DADD R2, R6, R2 ;  /* 0x0000000006027229 */ /* 0x004fca0000000002 */
[----:B------:R-:W-:Y:S06]  /*0200*/  @!P0 BRA `(.L_x_533) ;  /* 0xfffffffc00dc8947 */ /* 0x000fec000383ffff */
[----:B------:R-:W-:Y:S05]  /*0210*/  BSYNC.RECONVERGENT B1 ;  /* 0x0000000000017941 */ /* 0x000fea0003800200 */
.L_x_532:
[----:B------:R-:W-:Y:S01]  /*0220*/  ISETP.NE.AND P0, PT, R0, RZ, PT ;  /* 0x000000ff0000720c */ /* 0x000fe20003f05270 */
[----:B------:R-:W-:-:S12]  /*0230*/  BSSY.RECONVERGENT B1, `(.L_x_534) ;  /* 0x0000007000017945 */ /* 0x000fd80003800200 */
[----:B------:R-:W-:Y:S05]  /*0240*/  @P0 BRA `(.L_x_535) ;  /* 0x0000000000140947 */ /* 0x000fea0003800000 */
[----:B------:R-:W0:Y:S02]  /*0250*/  LDC.64 R6, c[0x0][0x380] ;  /* 0x0000e000ff067b82 */ /* 0x000e240000000a00 */
[----:B0-----:R-:W-:-:S05]  /*0260*/  IMAD.WIDE.U32 R6, R11, 0x8, R6 ;  /* 0x000000080b067825 */ /* 0x001fca00078e0006 */
[----:B------:R-:W2:Y:S02]  /*0270*/  LDG.E.64 R8, desc[UR4][R6.64] ;  /* 0x0000000406087981 */ /* 0x000ea4000c1e1b00 */
[----:B--2---:R-:W-:-:S07]  /*0280*/  DADD R8, R2, R8 ;  /* 0x0000000002087229 */ /* 0x004fce0000000008 */
[----:B------:R0:W-:Y:S04]  /*0290*/  STG.E.64 desc[UR4][R6.64], R8 ;  /* 0x0000000806007986 */ /* 0x0001e8000c101b04 */
.L_x_535:
[----:B------:R-:W-:Y:S05]  /*02a0*/  BSYNC.RECONVERGENT B1 ;  /* 0x0000000000017941 */ /* 0x000fea0003800200 */
.L_x_534:
[C---:B------:R-:W-:Y:S02]  /*02b0*/  ISETP.GE.U32.AND P0, PT, R11.reuse, 0x1c, PT ;  /* 0x0000001c0b00780c */ /* 0x040fe40003f06070 */
[----:B------:R-:W-:-:S11]  /*02c0*/  IADD3 R11, PT, PT, R11, 0x4, RZ ;  /* 0x000000040b0b7810 */ /* 0x000fd60007ffe0ff */
[----:B------:R-:W-:Y:S05]  /*02d0*/  @!P0 BRA `(.L_x_536) ;  /* 0xfffffffc00848947 */ /* 0x000fea000383ffff */
.L_x_531:
[----:B------:R-:W-:Y:S05]  /*02e0*/  BSYNC.RECONVERGENT B0 ;  /* 0x0000000000007941 */ /* 0x000fea0003800200 */
.L_x_530:
[----:B------:R-:W1:Y:S01]  /*02f0*/  LDCU UR6, c[0x0][0x398] ;  /* 0x00007300ff0677ac */ /* 0x000e620008000800 */
[----:B------:R-:W-:-:S05]  /*0300*/  VIADD R12, R12, 0x1 ;  /* 0x000000010c0c7836 */ /* 0x000fca0000000000 */
[----:B-1----:R-:W-:-:S13]  /*0310*/  ISETP.NE.AND P0, PT, R12, UR6, PT ;  /* 0x000000060c007c0c */ /* 0x002fda000bf05270 */
[----:B------:R-:W-:Y:S05]  /*0320*/  @P0 BRA `(.L_x_537) ;  /* 0xfffffffc00580947 */ /* 0x000fea000383ffff */
[----:B------:R-:W-:Y:S05]  /*0330*/  EXIT ;  /* 0x000000000000794d */ /* 0x000fea0003800000 */
.L_x_538:
        /* <DEDUP_REMOVED lines=12> */
.L_x_1400:


//--------------------- .text._Z13gpukernelWNr2ILi16EEvPdS0_S0_i --------------------------
	.section	.text._Z13gpukernelWNr2ILi16EEvPdS0_S0_i,"ax",@progbits
	.align	128
        .global         _Z13gpukernelWNr2ILi16EEvPdS0_S0_i
        .type           _Z13gpukernelWNr2ILi16EEvPdS0_S0_i,@function
        .size           _Z13gpukernelWNr2ILi16EEvPdS0_S0_i,(.L_x_1401 - _Z13gpukernelWNr2ILi16EEvPdS0_S0_i)
        .other          _Z13gpukernelWNr2ILi16EEvPdS0_S0_i,@"STO_CUDA_ENTRY STV_DEFAULT"
_Z13gpukernelWNr2ILi16EEvPdS0_S0_i:
.text._Z13gpukernelWNr2ILi16EEvPdS0_S0_i:
        /* <DEDUP_REMOVED lines=9> */
.L_x_546:
[----:B------:R-:W-:Y:S01]  /*0090*/  ISETP.GT.U32.AND P0, PT, R5, 0x1ff, PT ;  /* 0x000001ff0500780c */ /* 0x000fe20003f04070 */
[----:B------:R-:W-:-:S12]  /*00a0*/  BSSY.RECONVERGENT B0, `(.L_x_539) ;  /* 0x0000024000007945 */ /* 0x000fd80003800200 */
[----:B0-----:R-:W-:Y:S05]  /*00b0*/  @P0 BRA `(.L_x_540) ;  /* 0x0000000000880947 */ /* 0x001fea0003800000 */
[----:B------:R-:W-:Y:S02]  /*00c0*/  IMAD.SHL.U32 R2, R12, 0x400, RZ ;  /* 0x000004000c027824 */ /* 0x000fe400078e00ff */
[----:B------:R-:W-:-:S03]  /*00d0*/  IMAD.MOV.U32 R11, RZ, RZ, R4 ;  /* 0x000000ffff0b7224 */ /* 0x000fc600078e0004 */
[----:B------:R-:W-:-:S07]  /*00e0*/  LOP3.LUT R13, R2, 0xf, R5, 0xf8, !PT ;  /* 0x0000000f020d7812 */ /* 0x000fce00078ef805 */
.L_x_545:
        /* <DEDUP_REMOVED lines=9> */
.L_x_542:
        /* <DEDUP_REMOVED lines=10> */
.L_x_541:
        /* <DEDUP_REMOVED lines=8> */
.L_x_544:
[----:B------:R-:W-:Y:S05]  /*02a0*/  BSYNC.RECONVERGENT B1 ;  /* 0x0000000000017941 */ /* 0x000fea0003800200 */
.L_x_543:
[C---:B------:R-:W-:Y:S02]  /*02b0*/  ISETP.GE.U32.AND P0, PT, R11.reuse, 0x1e, PT ;  /* 0x0000001e0b00780c */ /* 0x040fe40003f06070 */
[----:B------:R-:W-:-:S11]  /*02c0*/  IADD3 R11, PT, PT, R11, 0x2, RZ ;  /* 0x000000020b0b7810 */ /* 0x000fd60007ffe0ff */
[----:B------:R-:W-:Y:S05]  /*02d0*/  @!P0 BRA `(.L_x_545) ;  /* 0xfffffffc00848947 */ /* 0x000fea000383ffff */
.L_x_540:
[----:B------:R-:W-:Y:S05]  /*02e0*/  BSYNC.RECONVERGENT B0 ;  /* 0x0000000000007941 */ /* 0x000fea0003800200 */
.L_x_539:
[----:B------:R-:W1:Y:S01]  /*02f0*/  LDCU UR6, c[0x0][0x398] ;  /* 0x00007300ff0677ac */ /* 0x000e620008000800 */
[----:B------:R-:W-:-:S05]  /*0300*/  VIADD R12, R12, 0x1 ;  /* 0x000000010c0c7836 */ /* 0x000fca0000000000 */
[----:B-1----:R-:W-:-:S13]  /*0310*/  ISETP.NE.AND P0, PT, R12, UR6, PT ;  /* 0x000000060c007c0c */ /* 0x002fda000bf05270 */
[----:B------:R-:W-:Y:S05]  /*0320*/  @P0 BRA `(.L_x_546) ;  /* 0xfffffffc00580947 */ /* 0x000fea000383ffff */
[----:B------:R-:W-:Y:S05]  /*0330*/  EXIT ;  /* 0x000000000000794d */ /* 0x000fea0003800000 */
.L_x_547:
        /* <DEDUP_REMOVED lines=12> */
.L_x_1401:


//--------------------- .text._Z13gpukernelWNr2ILi32EEvPdS0_S0_i --------------------------
	.section	.text._Z13gpukernelWNr2ILi32EEvPdS0_S0_i,"ax",@progbits
	.align	128
        .global         _Z13gpukernelWNr2ILi32EEvPdS0_S0_i
        .type           _Z13gpukernelWNr2ILi32EEvPdS0_S0_i,@function
        .size           _Z13gpukernelWNr2ILi32EEvPdS0_S0_i,(.L_x_1402 - _Z13gpukernelWNr2ILi32EEvPdS0_S0_i)
        .other          _Z13gpukernelWNr2ILi32EEvPdS0_S0_i,@"STO_CUDA_ENTRY STV_DEFAULT"
_Z13gpukernelWNr2ILi32EEvPdS0_S0_i:
.text._Z13gpukernelWNr2ILi32EEvPdS0_S0_i:
        /* <DEDUP_REMOVED lines=20> */
.L_x_559:
        /* <DEDUP_REMOVED lines=21> */
.L_x_551:
[----:B------:R-:W-:Y:S05]  /*0290*/  BSYNC.RECONVERGENT B1 ;  /* 0x0000000000017941 */ /* 0x000fea0003800200 */
.L_x_550:
        /* <DEDUP_REMOVED lines=13> */
.L_x_553:
[----:B------:R-:W-:Y:S05]  /*0370*/  BSYNC.RECONVERGENT B1 ;  /* 0x0000000000017941 */ /* 0x000fea0003800200 */
.L_x_552:
        /* <DEDUP_REMOVED lines=14> */
.L_x_549:
[----:B------:R-:W-:Y:S05]  /*0460*/  BSYNC.RECONVERGENT B0 ;  /* 0x0000000000007941 */ /* 0x000fea0003800200 */
.L_x_548:
[----:B------:R-:W-:Y:S04]  /*0470*/  BSSY.RECONVERGENT B0, `(.L_x_554) ;  /* 0x000002e000007945 */ /* 0x000fe80003800200 */
[----:B------:R-:W-:Y:S05]  /*0480*/  @!P0 BRA `(.L_x_555) ;  /* 0x0000000000b08947 */ /* 0x000fea0003800000 */
[----:B--2---:R-:W2:Y:S01]  /*0490*/  LDC.64 R10, c[0x0][0x388] ;  /* 0x0000e200ff0a7b82 */ /* 0x004ea20000000a00 */
[----:B------:R-:W-:Y:S01]  /*04a0*/  IMAD R14, R14, 0x400, R7 ;  /* 0x000004000e0e7824 */ /* 0x000fe200078e0207 */
[----:B------:R-:W-:-:S04]  /*04b0*/  ISETP.NE.AND P2, PT, R2, RZ, PT ;  /* 0x000000ff0200720c */ /* 0x000fc80003f45270 */
[----:B------:R-:W-:Y:S02]  /*04c0*/  LEA R25, R23, R14, 0x5 ;  /* 0x0000000e17197211 */ /* 0x000fe400078e28ff */
[----:B------:R-:W3:Y:S07]  /*04d0*/  LDC.64 R12, c[0x0][0x380] ;  /* 0x0000e000ff0c7b82 */ /* 0x000eee0000000a00 */
.L_x_558:
        /* <DEDUP_REMOVED lines=36> */
.L_x_557:
[----:B------:R-:W-:Y:S05]  /*0720*/  BSYNC.RECONVERGENT B1 ;  /* 0x0000000000017941 */ /* 0x000fea0003800200 */
.L_x_556:
[----:B------:R-:W-:Y:S01]  /*0730*/  IADD3 R25, PT, PT, R25, 0x80, RZ ;  /* 0x0000008019197810 */ /* 0x000fe20007ffe0ff */
[----:B------:R-:W-:Y:S06]  /*0740*/  @P1 BRA `(.L_x_558) ;  /* 0xfffffffc00641947 */ /* 0x000fec000383ffff */
.L_x_555:
[----:B------:R-:W-:Y:S05]  /*0750*/  BSYNC.RECONVERGENT B0 ;  /* 0x0000000000007941 */ /* 0x000fea0003800200 */
.L_x_554:
[----:B------:R-:W-:Y:S05]  /*0760*/  BRA.U UP0, `(.L_x_559) ;  /* 0xfffffff900747547 */ /* 0x000fea000b83ffff */
[----:B------:R-:W-:Y:S05]  /*0770*/  EXIT ;  /* 0x000000000000794d */ /* 0x000fea0003800000 */
.L_x_560:
        /* <DEDUP_REMOVED lines=16> */
.L_x_1402:


//--------------------- .text._Z12gpukernelWNcILi1EEvPdS0_S0_i --------------------------
	.section	.text._Z12gpukernelWNcILi1EEvPdS0_S0_i,"ax",@progbits
	.align	128
        .global         _Z12gpukernelWNcILi1EEvPdS0_S0_i
        .type           _Z12gpukernelWNcILi1EEvPdS0_S0_i,@function
        .size           _Z12gpukernelWNcILi1EEvPdS0_S0_i,(.L_x_1403 - _Z12gpukernelWNcILi1EEvPdS0_S0_i)
        .other          _Z12gpukernelWNcILi1EEvPdS0_S0_i,@"STO_CUDA_ENTRY STV_DEFAULT"
_Z12gpukernelWNcILi1EEvPdS0_S0_i:
.text._Z12gpukernelWNcILi1EEvPdS0_S0_i:
[----:B------:R-:W-:Y:S08]  /*0000*/  LDC R1, c[0x0][0x37c] ;  /* 0x0000df00ff017b82 */ /* 0x000ff00000000800 */
[----:B------:R-:W0:Y:S02]  /*0010*/  LDC R0, c[0x0][0x398] ;  /* 0x0000e600ff007b82 */ /* 0x000e240000000800 */
[----:B0-----:R-:W-:-:S13]  /*0020*/  ISETP.GE.AND P0, PT, R0, 0x1, PT ;  /* 0x000000010000780c */ /* 0x001fda0003f06270 */
[----:B------:R-:W-:Y:S05]  /*0030*/  @!P0 EXIT ;  /* 0x000000000000894d */ /* 0x000fea0003800000 */
[----:B------:R-:W0:Y:S01]  /*0040*/  S2R R9, SR_TID.X ;  /* 0x0000000000097919 */ /* 0x000e220000002100 */
[----:B------:R-:W0:Y:S01]  /*0050*/  LDC.64 R2, c[0x0][0x380] ;  /* 0x0000e000ff027b82 */ /* 0x000e220000000a00 */
[----:B------:R-:W1:Y:S07]  /*0060*/  LDCU.64 UR4, c[0x0][0x358] ;  /* 0x00006b00ff0477ac */ /* 0x000e6e0008000a00 */
[----:B------:R-:W2:Y:S01]  /*0070*/  LDC.64 R4, c[0x0][0x388] ;  /* 0x0000e200ff047b82 */ /* 0x000ea20000000a00 */
[----:B0-----:R-:W-:-:S05]  /*0080*/  IMAD.WIDE.U32 R2, R9, 0x8, R2 ;  /* 0x0000000809027825 */ /* 0x001fca00078e0002 */
[----:B-1----:R0:W5:Y:S01]  /*0090*/  LDG.E.64 R6, desc[UR4][R2.64] ;  /* 0x0000000402067981 */ /* 0x002162000c1e1b00 */
[----:B--2---:R-:W-:-:S04]  /*00a0*/  IMAD.WIDE.U32 R4, R9, 0x100, R4 ;  /* 0x0000010009047825 */ /* 0x004fc800078e0004 */
[----:B------:R-:W-:Y:S01]  /*00b0*/  IMAD.MOV R0, RZ, RZ, -R0 ;  /* 0x000000ffff007224 */ /* 0x000fe200078e0a00 */
[----:B------:R-:W-:-:S05]  /*00c0*/  IADD3 R8, P0, PT, R4, 0x80, RZ ;  /* 0x0000008004087810 */ /* 0x000fca0007f1e0ff */
[----:B0-----:R-:W-:-:S08]  /*00d0*/  IMAD.X R9, RZ, RZ, R5, P0 ;  /* 0x000000ffff097224 */ /* 0x001fd000000e0605 */
.L_x_561:
[----:B------:R-:W-:Y:S01]  /*00e0*/  MOV R4, R8 ;  /* 0x0000000800047202 */ /* 0x000fe20000000f00 */
[----:B------:R-:W-:-:S05]  /*00f0*/  IMAD.MOV.U32 R5, RZ, RZ, R9 ;  /* 0x000000ffff057224 */ /* 0x000fca00078e0009 */
[----:B------:R-:W2:Y:S02]  /*0100*/  LDG.E.64 R8, desc[UR4][R4.64+-0x80] ;  /* 0xffff800404087981 */ /* 0x000ea4000c1e1b00 */
[----:B--2---:R-:W-:-:S08]  /*0110*/  DADD R8, RZ, R8 ;  /* 0x00000000ff087229 */ /* 0x004fd00000000008 */
[----:B-----5:R-:W-:-:S07]  /*0120*/  DADD R8, R8, R6 ;  /* 0x0000000008087229 */ /* 0x020fce0000000006 */
[----:B------:R0:W-:Y:S04]  /*0130*/  STG.E.64 desc[UR4][R2.64], R8 ;  /* 0x0000000802007986 */ /* 0x0001e8000c101b04 */
[----:B-1----:R-:W2:Y:S02]  /*0140*/  LDG.E.64 R6, desc[UR4][R4.64+-0x78] ;  /* 0xffff880404067981 */ /* 0x002ea4000c1e1b00 */
        /* <DEDUP_REMOVED lines=113> */
[----:B--2---:R-:W-:-:S07]  /*0860*/  DADD R10, R8, R6 ;  /* 0x00000000080a7229 */ /* 0x004fce0000000006 */
[----:B------:R1:W-:Y:S04]  /*0870*/  STG.E.64 desc[UR4][R2.64], R10 ;  /* 0x0000000a02007986 */ /* 0x0003e8000c101b04 */
[----:B------:R-:W2:Y:S02]  /*0880*/  LDG.E.64 R6, desc[UR4][R4.64+0x70] ;  /* 0x0000700404067981 */ /* 0x000ea4000c1e1b00 */
[----:B--2---:R-:W-:-:S08]  /*0890*/  DADD R6, RZ, R6 ;  /* 0x00000000ff067229 */ /* 0x004fd00000000006 */
[----:B---3--:R-:W-:-:S07]  /*08a0*/  DADD R12, R10, R6 ;  /* 0x000000000a0c7229 */ /* 0x008fce0000000006 */
[----:B------:R1:W-:Y:S04]  /*08b0*/  STG.E.64 desc[UR4][R2.64], R12 ;  /* 0x0000000c02007986 */ /* 0x0003e8000c101b04 */
[----:B------:R-:W2:Y:S01]  /*08c0*/  LDG.E.64 R6, desc[UR4][R4.64+0x78] ;  /* 0x0000780404067981 */ /* 0x000ea2000c1e1b00 */
[----:B------:R-:W-:Y:S02]  /*08d0*/  IADD3 R0, PT, PT, R0, 0x1, RZ ;  /* 0x0000000100007810 */ /* 0x000fe40007ffe0ff */
[----:B0-----:R-:W-:Y:S02]  /*08e0*/  IADD3 R8, P1, PT, R4, 0x2000, RZ ;  /* 0x0000200004087810 */ /* 0x001fe40007f3e0ff */
[----:B------:R-:W-:-:S03]  /*08f0*/  ISETP.NE.AND P0, PT, R0, RZ, PT ;  /* 0x000000ff0000720c */ /* 0x000fc60003f05270 */
[----:B------:R-:W-:Y:S01]  /*0900*/  IMAD.X R9, RZ, RZ, R5, P1 ;  /* 0x000000ffff097224 */ /* 0x000fe200008e0605 */
[----:B--2---:R-:W-:-:S08]  /*0910*/  DADD R6, RZ, R6 ;  /* 0x00000000ff067229 */ /* 0x004fd00000000006 */
[----:B------:R-:W-:-:S07]  /*0920*/  DADD R6, R12, R6 ;  /* 0x000000000c067229 */ /* 0x000fce0000000006 */
[----:B------:R1:W-:Y:S01]  /*0930*/  STG.E.64 desc[UR4][R2.64], R6 ;  /* 0x0000000602007986 */ /* 0x0003e2000c101b04 */
[----:B------:R-:W-:Y:S05]  /*0940*/  @P0 BRA `(.L_x_561) ;  /* 0xfffffff400e40947 */ /* 0x000fea000383ffff */
[----:B------:R-:W-:Y:S05]  /*0950*/  EXIT ;  /* 0x000000000000794d */ /* 0x000fea0003800000 */
.L_x_562:
        /* <DEDUP_REMOVED lines=10> */
.L_x_1403:


//--------------------- .text._Z12gpukernelWNrILi1EEvPdS0_S0_i --------------------------
	.section	.text._Z12gpukernelWNrILi1EEvPdS0_S0_i,"ax",@progbits
	.align	128
        .global         _Z12gpukernelWNrILi1EEvPdS0_S0_i
        .type           _Z12gpukernelWNrILi1EEvPdS0_S0_i,@function
        .size           _Z12gpukernelWNrILi1EEvPdS0_S0_i,(.L_x_1404 - _Z12gpukernelWNrILi1EEvPdS0_S0_i)
        .other          _Z12gpukernelWNrILi1EEvPdS0_S0_i,@"STO_CUDA_ENTRY STV_DEFAULT"
_Z12gpukernelWNrILi1EEvPdS0_S0_i:
.text._Z12gpukernelWNrILi1EEvPdS0_S0_i:
        /* <DEDUP_REMOVED lines=14> */
.L_x_563:
[----:B------:R-:W2:Y:S04]  /*00e0*/  LDG.E.64 R8, desc[UR4][R4.64+-0x80] ;  /* 0xffff800404087981 */ /* 0x000ea8000c1e1b00 */
[----:B------:R-:W3:Y:S04]  /*00f0*/  LDG.E.64 R24, desc[UR4][R4.64+-0x78] ;  /* 0xffff880404187981 */ /* 0x000ee8000c1e1b00 */
[----:B------:R-:W4:Y:S04]  /*0100*/  LDG.E.64 R14, desc[UR4][R4.64+-0x70] ;  /* 0xffff9004040e7981 */ /* 0x000f28000c1e1b00 */
[----:B------:R-:W4:Y:S04]  /*0110*/  LDG.E.64 R18, desc[UR4][R4.64+-0x68] ;  /* 0xffff980404127981 */ /* 0x000f28000c1e1b00 */
[----:B------:R-:W4:Y:S04]  /*0120*/  LDG.E.64 R22, desc[UR4][R4.64+-0x60] ;  /* 0xffffa00404167981 */ /* 0x000f28000c1e1b00 */
[----:B------:R-:W4:Y:S04]  /*0130*/  LDG.E.64 R20, desc[UR4][R4.64+-0x58] ;  /* 0xffffa80404147981 */ /* 0x000f28000c1e1b00 */
[----:B------:R-:W4:Y:S04]  /*0140*/  LDG.E.64 R16, desc[UR4][R4.64+-0x50] ;  /* 0xffffb00404107981 */ /* 0x000f28000c1e1b00 */
[----:B------:R-:W4:Y:S04]  /*0150*/  LDG.E.64 R12, desc[UR4][R4.64+-0x48] ;  /* 0xffffb804040c7981 */ /* 0x000f28000c1e1b00 */
[----:B------:R-:W4:Y:S01]  /*0160*/  LDG.E.64 R10, desc[UR4][R4.64+-0x40] ;  /* 0xffffc004040a7981 */ /* 0x000f22000c1e1b00 */
[----:B--2---:R-:W-:-:S08]  /*0170*/  DADD R8, RZ, R8 ;  /* 0x00000000ff087229 */ /* 0x004fd00000000008 */
[----:B---3--:R-:W-:Y:S02]  /*0180*/  DADD R24, R8, R24 ;  /* 0x0000000008187229 */ /* 0x008fe40000000018 */
[----:B------:R-:W2:Y:S06]  /*0190*/  LDG.E.64 R8, desc[UR4][R4.64+-0x38] ;  /* 0xffffc80404087981 */ /* 0x000eac000c1e1b00 */
[----:B----4-:R-:W-:Y:S01]  /*01a0*/  DADD R24, R24, R14 ;  /* 0x0000000018187229 */ /* 0x010fe2000000000e */
[----:B------:R-:W3:Y:S07]  /*01b0*/  LDG.E.64 R14, desc[UR4][R4.64+-0x30] ;  /* 0xffffd004040e7981 */ /* 0x000eee000c1e1b00 */
[----:B------:R-:W-:Y:S01]  /*01c0*/  DADD R24, R24, R18 ;  /* 0x0000000018187229 */ /* 0x000fe20000000012 */
[----:B------:R-:W4:Y:S07]  /*01d0*/  LDG.E.64 R18, desc[UR4][R4.64+-0x28] ;  /* 0xffffd80404127981 */ /* 0x000f2e000c1e1b00 */
        /* <DEDUP_REMOVED lines=10> */
[----:B--2---:R-:W-:Y:S01]  /*0280*/  DADD R24, R24, R8 ;  /* 0x0000000018187229 */ /* 0x004fe20000000008 */
[----:B------:R-:W2:Y:S07]  /*0290*/  LDG.E.64 R8, desc[UR4][R4.64+0x8] ;  /* 0x0000080404087981 */ /* 0x000eae000c1e1b00 */
[----:B---3--:R-:W-:Y:S01]  /*02a0*/  DADD R24, R24, R14 ;  /* 0x0000000018187229 */ /* 0x008fe2000000000e */
[----:B------:R-:W3:Y:S07]  /*02b0*/  LDG.E.64 R14, desc[UR4][R4.64+0x10] ;  /* 0x00001004040e7981 */ /* 0x000eee000c1e1b00 */
[----:B----4-:R-:W-:Y:S01]  /*02c0*/  DADD R24, R24, R18 ;  /* 0x0000000018187229 */ /* 0x010fe20000000012 */
        /* <DEDUP_REMOVED lines=24> */
[----:B0-----:R0:W4:Y:S07]  /*0450*/  LDG.E.64 R12, desc[UR4][R4.64+0x78] ;  /* 0x00007804040c7981 */ /* 0x00112e000c1e1b00 */
[----:B------:R-:W-:Y:S01]  /*0460*/  DADD R10, R24, R10 ;  /* 0x00000000180a7229 */ /* 0x000fe2000000000a */
[----:B------:R-:W-:-:S04]  /*0470*/  IADD3 R0, PT, PT, R0, 0x1, RZ ;  /* 0x0000000100007810 */ /* 0x000fc80007ffe0ff */
[----:B------:R-:W-:Y:S02]  /*0480*/  ISETP.NE.AND P0, PT, R0, RZ, PT ;  /* 0x000000ff0000720c */ /* 0x000fe40003f05270 */
[----:B0-----:R-:W-:-:S05]  /*0490*/  IADD3 R4, P1, PT, R4, 0x2000, RZ ;  /* 0x0000200004047810 */ /* 0x001fca0007f3e0ff */
[----:B------:R-:W-:Y:S01]  /*04a0*/  IMAD.X R5, RZ, RZ, R5, P1 ;  /* 0x000000ffff057224 */ /* 0x000fe200008e0605 */
[----:B--2---:R-:W-:-:S08]  /*04b0*/  DADD R8, R10, R8 ;  /* 0x000000000a087229 */ /* 0x004fd00000000008 */
[----:B---3--:R-:W-:-:S08]  /*04c0*/  DADD R8, R8, R14 ;  /* 0x0000000008087229 */ /* 0x008fd0000000000e */
[----:B----4-:R-:W-:-:S08]  /*04d0*/  DADD R8, R8, R18 ;  /* 0x0000000008087229 */ /* 0x010fd00000000012 */
[----:B------:R-:W-:-:S08]  /*04e0*/  DADD R8, R8, R22 ;  /* 0x0000000008087229 */ /* 0x000fd00000000016 */
[----:B------:R-:W-:-:S08]  /*04f0*/  DADD R8, R8, R20 ;  /* 0x0000000008087229 */ /* 0x000fd00000000014 */
[----:B------:R-:W-:-:S08]  /*0500*/  DADD R8, R8, R16 ;  /* 0x0000000008087229 */ /* 0x000fd00000000010 */
[----:B------:R-:W-:-:S08]  /*0510*/  DADD R8, R8, R12 ;  /* 0x0000000008087229 */ /* 0x000fd0000000000c */
[----:B-----5:R-:W-:-:S07]  /*0520*/  DADD R6, R8, R6 ;  /* 0x0000000008067229 */ /* 0x020fce0000000006 */
[----:B------:R0:W-:Y:S01]  /*0530*/  STG.E.64 desc[UR4][R2.64], R6 ;  /* 0x0000000602007986 */ /* 0x0001e2000c101b04 */
[----:B------:R-:W-:Y:S05]  /*0540*/  @P0 BRA `(.L_x_563) ;  /* 0xfffffff800e40947 */ /* 0x000fea000383ffff */
[----:B------:R-:W-:Y:S05]  /*0550*/  EXIT ;  /* 0x000000000000794d */ /* 0x000fea0003800000 */
.L_x_564:
        /* <DEDUP_REMOVED lines=10> */
.L_x_1404:


//--------------------- .text._Z12gpukernelWNcILi2EEvPdS0_S0_i --------------------------
	.section	.text._Z12gpukernelWNcILi2EEvPdS0_S0_i,"ax",@progbits
	.align	128
        .global         _Z12gpukernelWNcILi2EEvPdS0_S0_i
        .type           _Z12gpukernelWNcILi2EEvPdS0_S0_i,@function
        .size           _Z12gpukernelWNcILi2EEvPdS0_S0_i,(.L_x_1405 - _Z12gpukernelWNcILi2EEvPdS0_S0_i)
        .other          _Z12gpukernelWNcILi2EEvPdS0_S0_i,@"STO_CUDA_ENTRY STV_DEFAULT"
_Z12gpukernelWNcILi2EEvPdS0_S0_i:
.text._Z12gpukernelWNcILi2EEvPdS0_S0_i:
        /* <DEDUP_REMOVED lines=9> */
[----:B0-----:R-:W-:-:S02]  /*0090*/  LOP3.LUT R0, R9, 0x1, RZ, 0xc0, !PT ;  /* 0x0000000109007812 */ /* 0x001fc400078ec0ff */
[----:B------:R-:W-:Y:S02]  /*00a0*/  SHF.R.U32.HI R9, RZ, 0x1, R9 ;  /* 0x00000001ff097819 */ /* 0x000fe40000011609 */
[----:B------:R-:W-:-:S03]  /*00b0*/  ISETP.NE.AND P0, PT, R0, RZ, PT ;  /* 0x000000ff0000720c */ /* 0x000fc60003f05270 */
[----:B-1----:R-:W-:-:S04]  /*00c0*/  IMAD.WIDE.U32 R4, R9, 0x8, R4 ;  /* 0x0000000809047825 */ /* 0x002fc800078e0004 */
[----:B--2---:R-:W-:-:S07]  /*00d0*/  IMAD R9, R9, 0x20, R0 ;  /* 0x0000002009097824 */ /* 0x004fce00078e0200 */
.L_x_627:
[----:B---3--:R-:W-:Y:S01]  /*00e0*/  IMAD.WIDE.U32 R6, R9, 0x8, R2 ;  /* 0x0000000809067825 */ /* 0x008fe200078e0002 */
[----:B0-2---:R-:W2:Y:S04]  /*00f0*/  @!P0 LDG.E.64 R12, desc[UR4][R4.64] ;  /* 0x00000004040c8981 */ /* 0x005ea8000c1e1b00 */
[----:B-1--4-:R-:W3:Y:S01]  /*0100*/  @!P0 LDG.E.64 R10, desc[UR4][R6.64] ;  /* 0x00000004060a8981 */ /* 0x012ee2000c1e1b00 */
[----:B------:R-:W-:Y:S01]  /*0110*/  IADD3 R8, PT, PT, R8, 0x1, RZ ;  /* 0x0000000108087810 */ /* 0x000fe20007ffe0ff */
[----:B------:R-:W-:Y:S03]  /*0120*/  BSSY.RECONVERGENT B0, `(.L_x_565) ;  /* 0x000000e000007945 */ /* 0x000fe60003800200 */
[----:B------:R-:W-:Y:S01]  /*0130*/  ISETP.NE.AND P1, PT, R8, RZ, PT ;  /* 0x000000ff0800720c */ /* 0x000fe20003f25270 */
[----:B---3--:R-:W-:-:S08]  /*0140*/  @!P0 DADD R10, RZ, R10 ;  /* 0x00000000ff0a8229 */ /* 0x008fd0000000000a */
[----:B--2---:R-:W-:-:S07]  /*0150*/  @!P0 DADD R10, R10, R12 ;  /* 0x000000000a0a8229 */ /* 0x004fce000000000c */
[----:B------:R0:W-:Y:S01]  /*0160*/  @!P0 STG.E.64 desc[UR4][R4.64], R10 ;  /* 0x0000000a04008986 */ /* 0x0001e2000c101b04 */
[----:B------:R-:W-:-:S13]  /*0170*/  ISETP.NE.AND P0, PT, R0, RZ, PT ;  /* 0x000000ff0000720c */ /* 0x000fda0003f05270 */
        /* <DEDUP_REMOVED lines=8> */
.L_x_566:
[----:B------:R-:W-:Y:S05]  /*0200*/  BSYNC.RECONVERGENT B0 ;  /* 0x0000000000007941 */ /* 0x000fea0003800200 */
.L_x_565:
[----:B------:R-:W-:Y:S04]  /*0210*/  BSSY.RECONVERGENT B0, `(.L_x_567) ;  /* 0x0000007000007945 */ /* 0x000fe80003800200 */
[----:B------:R-:W-:Y:S05]  /*0220*/  @P0 BRA `(.L_x_568) ;  /* 0x0000000000140947 */ /* 0x000fea0003800000 */
[----:B------:R-:W2:Y:S04]  /*0230*/  LDG.E.64 R10, desc[UR4][R6.64+0x10] ;  /* 0x00001004060a7981 */ /* 0x000ea8000c1e1b00 */
[----:B0-----:R-:W3:Y:S01]  /*0240*/  LDG.E.64 R12, desc[UR4][R4.64] ;  /* 0x00000004040c7981 */ /* 0x001ee2000c1e1b00 */
[----:B--2---:R-:W-:-:S08]  /*0250*/  DADD R10, RZ, R10 ;  /* 0x00000000ff0a7229 */ /* 0x004fd0000000000a */
[----:B---3--:R-:W-:-:S07]  /*0260*/  DADD R10, R10, R12 ;  /* 0x000000000a0a7229 */ /* 0x008fce000000000c */
[----:B------:R1:W-:Y:S04]  /*0270*/  STG.E.64 desc[UR4][R4.64], R10 ;  /* 0x0000000a04007986 */ /* 0x0003e8000c101b04 */
.L_x_568:
[----:B------:R-:W-:Y:S05]  /*0280*/  BSYNC.RECONVERGENT B0 ;  /* 0x0000000000007941 */ /* 0x000fea0003800200 */
.L_x_567:
[----:B------:R-:W-:Y:S04]  /*0290*/  BSSY.RECONVERGENT B0, `(.L_x_569) ;  /* 0x0000007000007945 */ /* 0x000fe80003800200 */
[----:B------:R-:W-:Y:S05]  /*02a0*/  @P0 BRA `(.L_x_570) ;  /* 0x0000000000140947 */ /* 0x000fea0003800000 */
[----:B-1----:R-:W2:Y:S04]  /*02b0*/  LDG.E.64 R10, desc[UR4][R6.64+0x1010] ;  /* 0x00101004060a7981 */ /* 0x002ea8000c1e1b00 */
[----:B0-----:R-:W3:Y:S01]  /*02c0*/  LDG.E.64 R12, desc[UR4][R4.64+0x80] ;  /* 0x00008004040c7981 */ /* 0x001ee2000c1e1b00 */
[----:B--2---:R-:W-:-:S08]  /*02d0*/  DADD R10, RZ, R10 ;  /* 0x00000000ff0a7229 */ /* 0x004fd0000000000a */
[----:B---3--:R-:W-:-:S07]  /*02e0*/  DADD R10, R10, R12 ;  /* 0x000000000a0a7229 */ /* 0x008fce000000000c */
[----:B------:R2:W-:Y:S04]  /*02f0*/  STG.E.64 desc[UR4][R4.64+0x80], R10 ;  /* 0x0000800a04007986 */ /* 0x0005e8000c101b04 */
.L_x_570:
[----:B------:R-:W-:Y:S05]  /*0300*/  BSYNC.RECONVERGENT B0 ;  /* 0x0000000000007941 */ /* 0x000fea0003800200 */
.L_x_569:
[----:B------:R-:W-:Y:S04]  /*0310*/  BSSY.RECONVERGENT B0, `(.L_x_571) ;  /* 0x0000007000007945 */ /* 0x000fe80003800200 */
[----:B------:R-:W-:Y:S05]  /*0320*/  @P0 BRA `(.L_x_572) ;  /* 0x0000000000140947 */ /* 0x000fea0003800000 */
[----:B-12---:R-:W2:Y:S04]  /*0330*/  LDG.E.64 R10, desc[UR4][R6.64+0x20] ;  /* 0x00002004060a7981 */ /* 0x006ea8000c1e1b00 */
[----:B0-----:R-:W3:Y:S01]  /*0340*/  LDG.E.64 R12, desc[UR4][R4.64] ;  /* 0x00000004040c7981 */ /* 0x001ee2000c1e1b00 */
[----:B--2---:R-:W-:-:S08]  /*0350*/  DADD R10, RZ, R10 ;  /* 0x00000000ff0a7229 */ /* 0x004fd0000000000a */
[----:B---3--:R-:W-:-:S07]  /*0360*/  DADD R10, R10, R12 ;  /* 0x000000000a0a7229 */ /* 0x008fce000000000c */
[----:B------:R3:W-:Y:S04]  /*0370*/  STG.E.64 desc[UR4][R4.64], R10 ;  /* 0x0000000a04007986 */ /* 0x0007e8000c101b04 */
.L_x_572:
[----:B------:R-:W-:Y:S05]  /*0380*/  BSYNC.RECONVERGENT B0 ;  /* 0x0000000000007941 */ /* 0x000fea0003800200 */
.L_x_571:
[----:B------:R-:W-:Y:S04]  /*0390*/  BSSY.RECONVERGENT B0, `(.L_x_573) ;  /* 0x0000007000007945 */ /* 0x000fe80003800200 */
[----:B------:R-:W-:Y:S05]  /*03a0*/  @P0 BRA `(.L_x_574) ;  /* 0x0000000000140947 */ /* 0x000fea0003800000 */
[----:B-123--:R-:W2:Y:S04]  /*03b0*/  LDG.E.64 R10, desc[UR4][R6.64+0x1020] ;  /* 0x00102004060a7981 */ /* 0x00eea8000c1e1b00 */
[----:B0-----:R-:W3:Y:S01]  /*03c0*/  LDG.E.64 R12, desc[UR4][R4.64+0x80] ;  /* 0x00008004040c7981 */ /* 0x001ee2000c1e1b00 */
[----:B--2---:R-:W-:-:S08]  /*03d0*/  DADD R10, RZ, R10 ;  /* 0x00000000ff0a7229 */ /* 0x004fd0000000000a */
[----:B---3--:R-:W-:-:S07]  /*03e0*/  DADD R10, R10, R12 ;  /* 0x000000000a0a7229 */ /* 0x008fce000000000c */
[----:B------:R4:W-:Y:S04]  /*03f0*/  STG.E.64 desc[UR4][R4.64+0x80], R10 ;  /* 0x0000800a04007986 */ /* 0x0009e8000c101b04 */
.L_x_574:
[----:B------:R-:W-:Y:S05]  /*0400*/  BSYNC.RECONVERGENT B0 ;  /* 0x0000000000007941 */ /* 0x000fea0003800200 */
.L_x_573:
[----:B------:R-:W-:Y:S04]  /*0410*/  BSSY.RECONVERGENT B0, `(.L_x_575) ;  /* 0x0000007000007945 */ /* 0x000fe80003800200 */
[----:B------:R-:W-:Y:S05]  /*0420*/  @P0 BRA `(.L_x_576) ;  /* 0x0000000000140947 */ /* 0x000fea0003800000 */
[----:B-1234-:R-:W2:Y:S04]  /*0430*/  LDG.E.64 R10, desc[UR4][R6.64+0x30] ;  /* 0x00003004060a7981 */ /* 0x01eea8000c1e1b00 */
[----:B0-----:R-:W3:Y:S01]  /*0440*/  LDG.E.64 R12, desc[UR4][R4.64] ;  /* 0x00000004040c7981 */ /* 0x001ee2000c1e1b00 */
[----:B--2---:R-:W-:-:S08]  /*0450*/  DADD R10, RZ, R10 ;  /* 0x00000000ff0a7229 */ /* 0x004fd0000000000a */
[----:B---3--:R-:W-:-:S07]  /*0460*/  DADD R10, R10, R12 ;  /* 0x000000000a0a7229 */ /* 0x008fce000000000c */
[----:B------:R0:W-:Y:S04]  /*0470*/  STG.E.64 desc[UR4][R4.64], R10 ;  /* 0x0000000a04007986 */ /* 0x0001e8000c101b04 */
.L_x_576:
[----:B------:R-:W-:Y:S05]  /*0480*/  BSYNC.RECONVERGENT B0 ;  /* 0x0000000000007941 */ /* 0x000fea0003800200 */
.L_x_575:
[----:B------:R-:W-:Y:S04]  /*0490*/  BSSY.RECONVERGENT B0, `(.L_x_577) ;  /* 0x0000007000007945 */ /* 0x000fe80003800200 */
[----:B------:R-:W-:Y:S05]  /*04a0*/  @P0 BRA `(.L_x_578) ;  /* 0x0000000000140947 */ /* 0x000fea0003800000 */
[----:B01234-:R-:W2:Y:S04]  /*04b0*/  LDG.E.64 R10, desc[UR4][R6.64+0x1030] ;  /* 0x00103004060a7981 */ /* 0x01fea8000c1e1b00 */
[----:B------:R-:W3:Y:S01]  /*04c0*/  LDG.E.64 R12, desc[UR4][R4.64+0x80] ;  /* 0x00008004040c7981 */ /* 0x000ee2000c1e1b00 */
[----:B--2---:R-:W-:-:S08]  /*04d0*/  DADD R10, RZ, R10 ;  /* 0x00000000ff0a7229 */ /* 0x004fd0000000000a */
[----:B---3--:R-:W-:-:S07]  /*04e0*/  DADD R10, R10, R12 ;  /* 0x000000000a0a7229 */ /* 0x008fce000000000c */
[----:B------:R0:W-:Y:S04]  /*04f0*/  STG.E.64 desc[UR4][R4.64+0x80], R10 ;  /* 0x0000800a04007986 */ /* 0x0001e8000c101b04 */
.L_x_578:
[----:B------:R-:W-:Y:S05]  /*0500*/  BSYNC.RECONVERGENT B0 ;  /* 0x0000000000007941 */ /* 0x000fea0003800200 */
.L_x_577:
[----:B------:R-:W-:Y:S04]  /*0510*/  BSSY.RECONVERGENT B0, `(.L_x_579) ;  /* 0x0000007000007945 */ /* 0x000fe80003800200 */
[----:B------:R-:W-:Y:S05]  /*0520*/  @P0 BRA `(.L_x_580) ;  /* 0x0000000000140947 */ /* 0x000fea0003800000 */
[----:B01234-:R-:W2:Y:S04]  /*0530*/  LDG.E.64 R10, desc[UR4][R6.64+0x40] ;  /* 0x00004004060a7981 */ /* 0x01fea8000c1e1b00 */
[----:B------:R-:W3:Y:S01]  /*0540*/  LDG.E.64 R12, desc[UR4][R4.64] ;  /* 0x00000004040c7981 */ /* 0x000ee2000c1e1b00 */
[----:B--2---:R-:W-:-:S08]  /*0550*/  DADD R10, RZ, R10 ;  /* 0x00000000ff0a7229 */ /* 0x004fd0000000000a */
[----:B---3--:R-:W-:-:S07]  /*0560*/  DADD R10, R10, R12 ;  /* 0x000000000a0a7229 */ /* 0x008fce000000000c */
[----:B------:R0:W-:Y:S04]  /*0570*/  STG.E.64 desc[UR4][R4.64], R10 ;  /* 0x0000000a04007986 */ /* 0x0001e8000c101b04 */
.L_x_580:
[----:B------:R-:W-:Y:S05]  /*0580*/  BSYNC.RECONVERGENT B0 ;  /* 0x0000000000007941 */ /* 0x000fea0003800200 */
.L_x_579:
[----:B------:R-:W-:Y:S04]  /*0590*/  BSSY.RECONVERGENT B0, `(.L_x_581) ;  /* 0x0000007000007945 */ /* 0x000fe80003800200 */
[----:B------:R-:W-:Y:S05]  /*05a0*/  @P0 BRA `(.L_x_582) ;  /* 0x0000000000140947 */ /* 0x000fea0003800000 */
[----:B01234-:R-:W2:Y:S04]  /*05b0*/  LDG.E.64 R10, desc[UR4][R6.64+0x1040] ;  /* 0x00104004060a7981 */ /* 0x01fea8000c1e1b00 */
[----:B------:R-:W3:Y:S01]  /*05c0*/  LDG.E.64 R12, desc[UR4][R4.64+0x80] ;  /* 0x00008004040c7981 */ /* 0x000ee2000c1e1b00 */
[----:B--2---:R-:W-:-:S08]  /*05d0*/  DADD R10, RZ, R10 ;  /* 0x00000000ff0a7229 */ /* 0x004fd0000000000a */
[----:B---3--:R-:W-:-:S07]  /*05e0*/  DADD R10, R10, R12 ;  /* 0x000000000a0a7229 */ /* 0x008fce000000000c */
[----:B------:R0:W-:Y:S04]  /*05f0*/  STG.E.64 desc[UR4][R4.64+0x80], R10 ;  /* 0x0000800a04007986 */ /* 0x0001e8000c101b04 */
.L_x_582:
[----:B------:R-:W-:Y:S05]  /*0600*/  BSYNC.RECONVERGENT B0 ;  /* 0x0000000000007941 */ /* 0x000fea0003800200 */
.L_x_581:
[----:B------:R-:W-:Y:S04]  /*0610*/  BSSY.RECONVERGENT B0, `(.L_x_583) ;  /* 0x0000007000007945 */ /* 0x000fe80003800200 */
[----:B------:R-:W-:Y:S05]  /*0620*/  @P0 BRA `(.L_x_584) ;  /* 0x0000000000140947 */ /* 0x000fea0003800000 */
[----:B01234-:R-:W2:Y:S04]  /*0630*/  LDG.E.64 R10, desc[UR4][R6.64+0x50] ;  /* 0x00005004060a7981 */ /* 0x01fea8000c1e1b00 */
[----:B------:R-:W3:Y:S01]  /*0640*/  LDG.E.64 R12, desc[UR4][R4.64] ;  /* 0x00000004040c7981 */ /* 0x000ee2000c1e1b00 */
[----:B--2---:R-:W-:-:S08]  /*0650*/  DADD R10, RZ, R10 ;  /* 0x00000000ff0a7229 */ /* 0x004fd0000000000a */
[----:B---3--:R-:W-:-:S07]  /*0660*/  DADD R10, R10, R12 ;  /* 0x000000000a0a7229 */ /* 0x008fce000000000c */
[----:B------:R0:W-:Y:S04]  /*0670*/  STG.E.64 desc[UR4][R4.64], R10 ;  /* 0x0000000a04007986 */ /* 0x0001e8000c101b04 */
.L_x_584:
[----:B------:R-:W-:Y:S05]  /*0680*/  BSYNC.RECONVERGENT B0 ;  /* 0x0000000000007941 */ /* 0x000fea0003800200 */
.L_x_583:
[----:B------:R-:W-:Y:S04]  /*0690*/  BSSY.RECONVERGENT B0, `(.L_x_585) ;  /* 0x0000007000007945 */ /* 0x000fe80003800200 */
[----:B------:R-:W-:Y:S05]  /*06a0*/  @P0 BRA `(.L_x_586) ;  /* 0x0000000000140947 */ /* 0x000fea0003800000 */
[----:B01234-:R-:W2:Y:S04]  /*06b0*/  LDG.E.64 R10, desc[UR4][R6.64+0x1050] ;  /* 0x00105004060a7981 */ /* 0x01fea8000c1e1b00 */
[----:B------:R-:W3:Y:S01]  /*06c0*/  LDG.E.64 R12, desc[UR4][R4.64+0x80] ;  /* 0x00008004040c7981 */ /* 0x000ee2000c1e1b00 */
[----:B--2---:R-:W-:-:S08]  /*06d0*/  DADD R10, RZ, R10 ;  /* 0x00000000ff0a7229 */ /* 0x004fd0000000000a */
[----:B---3--:R-:W-:-:S07]  /*06e0*/  DADD R10, R10, R12 ;  /* 0x000000000a0a7229 */ /* 0x008fce000000000c */
[----:B------:R0:W-:Y:S04]  /*06f0*/  STG.E.64 desc[UR4][R4.64+0x80], R10 ;  /* 0x0000800a04007986 */ /* 0x0001e8000c101b04 */
.L_x_586:
[----:B------:R-:W-:Y:S05]  /*0700*/  BSYNC.RECONVERGENT B0 ;  /* 0x0000000000007941 */ /* 0x000fea0003800200 */
.L_x_585:
[----:B------:R-:W-:Y:S04]  /*0710*/  BSSY.RECONVERGENT B0, `(.L_x_587) ;  /* 0x0000007000007945 */ /* 0x000fe80003800200 */
[----:B------:R-:W-:Y:S05]  /*0720*/  @P0 BRA `(.L_x_588) ;  /* 0x0000000000140947 */ /* 0x000fea0003800000 */
[----:B01234-:R-:W2:Y:S04]  /*0730*/  LDG.E.64 R10, desc[UR4][R6.64+0x60] ;  /* 0x00006004060a7981 */ /* 0x01fea8000c1e1b00 */
[----:B------:R-:W3:Y:S01]  /*0740*/  LDG.E.64 R12, desc[UR4][R4.64] ;  /* 0x00000004040c7981 */ /* 0x000ee2000c1e1b00 */
[----:B--2---:R-:W-:-:S08]  /*0750*/  DADD R10, RZ, R10 ;  /* 0x00000000ff0a7229 */ /* 0x004fd0000000000a */
[----:B---3--:R-:W-:-:S07]  /*0760*/  DADD R10, R10, R12 ;  /* 0x000000000a0a7229 */ /* 0x008fce000000000c */
[----:B------:R0:W-:Y:S04]  /*0770*/  STG.E.64 desc[UR4][R4.64], R10 ;  /* 0x0000000a04007986 */ /* 0x0001e8000c101b04 */
.L_x_588:
[----:B------:R-:W-:Y:S05]  /*0780*/  BSYNC.RECONVERGENT B0 ;  /* 0x0000000000007941 */ /* 0x000fea0003800200 */
.L_x_587:
[----:B------:R-:W-:Y:S04]  /*0790*/  BSSY.RECONVERGENT B0, `(.L_x_589) ;  /* 0x0000007000007945 */ /* 0x000fe80003800200 */
[----:B------:R-:W-:Y:S05]  /*07a0*/  @P0 BRA `(.L_x_590) ;  /* 0x0000000000140947 */ /* 0x000fea0003800000 */
[----:B01234-:R-:W2:Y:S04]  /*07b0*/  LDG.E.64 R10, desc[UR4][R6.64+0x1060] ;  /* 0x00106004060a7981 */ /* 0x01fea8000c1e1b00 */
[----:B------:R-:W3:Y:S01]  /*07c0*/  LDG.E.64 R12, desc[UR4][R4.64+0x80] ;  /* 0x00008004040c7981 */ /* 0x000ee2000c1e1b00 */
[----:B--2---:R-:W-:-:S08]  /*07d0*/  DADD R10, RZ, R10 ;  /* 0x00000000ff0a7229 */ /* 0x004fd0000000000a */
[----:B---3--:R-:W-:-:S07]  /*07e0*/  DADD R10, R10, R12 ;  /* 0x000000000a0a7229 */ /* 0x008fce000000000c */
[----:B------:R0:W-:Y:S04]  /*07f0*/  STG.E.64 desc[UR4][R4.64+0x80], R10 ;  /* 0x0000800a04007986 */ /* 0x0001e8000c101b04 */
.L_x_590:
[----:B------:R-:W-:Y:S05]  /*0800*/  BSYNC.RECONVERGENT B0 ;  /* 0x0000000000007941 */ /* 0x000fea0003800200 */
.L_x_589:
[----:B------:R-:W-:Y:S04]  /*0810*/  BSSY.RECONVERGENT B0, `(.L_x_591) ;  /* 0x0000007000007945 */ /* 0x000fe80003800200 */
[----:B------:R-:W-:Y:S05]  /*0820*/  @P0 BRA `(.L_x_592) ;  /* 0x0000000000140947 */ /* 0x000fea0003800000 */
[----:B01234-:R-:W2:Y:S04]  /*0830*/  LDG.E.64 R10, desc[UR4][R6.64+0x70] ;  /* 0x00007004060a7981 */ /* 0x01fea8000c1e1b00 */
[----:B------:R-:W3:Y:S01]  /*0840*/  LDG.E.64 R12, desc[UR4][R4.64] ;  /* 0x00000004040c7981 */ /* 0x000ee2000c1e1b00 */
[----:B--2---:R-:W-:-:S08]  /*0850*/  DADD R10, RZ, R10 ;  /* 0x00000000ff0a7229 */ /* 0x004fd0000000000a */
[----:B---3--:R-:W-:-:S07]  /*0860*/  DADD R10, R10, R12 ;  /* 0x000000000a0a7229 */ /* 0x008fce000000000c */
[----:B------:R0:W-:Y:S04]  /*0870*/  STG.E.64 desc[UR4][R4.64], R10 ;  /* 0x0000000a04007986 */ /* 0x0001e8000c101b04 */
.L_x_592:
[----:B------:R-:W-:Y:S05]  /*0880*/  BSYNC.RECONVERGENT B0 ;  /* 0x0000000000007941 */ /* 0x000fea0003800200 */
.L_x_591:
[----:B------:R-:W-:Y:S04]  /*0890*/  BSSY.RECONVERGENT B0, `(.L_x_593) ;  /* 0x0000007000007945 */ /* 0x000fe80003800200 */
[----:B------:R-:W-:Y:S05]  /*08a0*/  @P0 BRA `(.L_x_594) ;  /* 0x0000000000140947 */ /* 0x000fea0003800000 */
[----:B01234-:R-:W2:Y:S04]  /*08b0*/  LDG.E.64 R10, desc[UR4][R6.64+0x1070] ;  /* 0x00107004060a7981 */ /* 0x01fea8000c1e1b00 */
[----:B------:R-:W3:Y:S01]  /*08c0*/  LDG.E.64 R12, desc[UR4][R4.64+0x80] ;  /* 0x00008004040c7981 */ /* 0x000ee2000c1e1b00 */
[----:B--2---:R-:W-:-:S08]  /*08d0*/  DADD R10, RZ, R10 ;  /* 0x00000000ff0a7229 */ /* 0x004fd0000000000a */
[----:B---3--:R-:W-:-:S07]  /*08e0*/  DADD R10, R10, R12 ;  /* 0x000000000a0a7229 */ /* 0x008fce000000000c */
[----:B------:R0:W-:Y:S04]  /*08f0*/  STG.E.64 desc[UR4][R4.64+0x80], R10 ;  /* 0x0000800a04007986 */ /* 0x0001e8000c101b04 */
.L_x_594:
[----:B------:R-:W-:Y:S05]  /*0900*/  BSYNC.RECONVERGENT B0 ;  /* 0x0000000000007941 */ /* 0x000fea0003800200 */
.L_x_593:
[----:B------:R-:W-:Y:S04]  /*0910*/  BSSY.RECONVERGENT B0, `(.L_x_595) ;  /* 0x0000007000007945 */ /* 0x000fe80003800200 */
[----:B------:R-:W-:Y:S05]  /*0920*/  @P0 BRA `(.L_x_596) ;  /* 0x0000000000140947 */ /* 0x000fea0003800000 */
[----:B01234-:R-:W2:Y:S04]  /*0930*/  LDG.E.64 R10, desc[UR4][R6.64+0x80] ;  /* 0x00008004060a7981 */ /* 0x01fea8000c1e1b00 */
[----:B------:R-:W3:Y:S01]  /*0940*/  LDG.E.64 R12, desc[UR4][R4.64] ;  /* 0x00000004040c7981 */ /* 0x000ee2000c1e1b00 */
[----:B--2---:R-:W-:-:S08]  /*0950*/  DADD R10, RZ, R10 ;  /* 0x00000000ff0a7229 */ /* 0x004fd0000000000a */
[----:B---3--:R-:W-:-:S07]  /*0960*/  DADD R10, R10, R12 ;  /* 0x000000000a0a7229 */ /* 0x008fce000000000c */
[----:B------:R0:W-:Y:S04]  /*0970*/  STG.E.64 desc[UR4][R4.64], R10 ;  /* 0x0000000a04007986 */ /* 0x0001e8000c101b04 */
.L_x_596:
[----:B------:R-:W-:Y:S05]  /*0980*/  BSYNC.RECONVERGENT B0 ;  /* 0x0000000000007941 */ /* 0x000fea0003800200 */
.L_x_595:
[----:B------:R-:W-:Y:S04]  /*0990*/  BSSY.RECONVERGENT B0, `(.L_x_597) ;  /* 0x0000007000007945 */ /* 0x000fe80003800200 */
[----:B------:R-:W-:Y:S05]  /*09a0*/  @P0 BRA `(.L_x_598) ;  /* 0x0000000000140947 */ /* 0x000fea0003800000 */
[----:B01234-:R-:W2:Y:S04]  /*09b0*/  LDG.E.64 R10, desc[UR4][R6.64+0x1080] ;  /* 0x00108004060a7981 */ /* 0x01fea8000c1e1b00 */
[----:B------:R-:W3:Y:S01]  /*09c0*/  LDG.E.64 R12, desc[UR4][R4.64+0x80] ;  /* 0x00008004040c7981 */ /* 0x000ee2000c1e1b00 */
[----:B--2---:R-:W-:-:S08]  /*09d0*/  DADD R10, RZ, R10 ;  /* 0x00000000ff0a7229 */ /* 0x004fd0000000000a */
[----:B---3--:R-:W-:-:S07]  /*09e0*/  DADD R10, R10, R12 ;  /* 0x000000000a0a7229 */ /* 0x008fce000000000c */
[----:B------:R0:W-:Y:S04]  /*09f0*/  STG.E.64 desc[UR4][R4.64+0x80], R10 ;  /* 0x0000800a04007986 */ /* 0x0001e8000c101b04 */
.L_x_598:
[----:B------:R-:W-:Y:S05]  /*0a00*/  BSYNC.RECONVERGENT B0 ;  /* 0x0000000000007941 */ /* 0x000fea0003800200 */
.L_x_597:
[----:B------:R-:W-:Y:S04]  /*0a10*/  BSSY.RECONVERGENT B0, `(.L_x_599) ;  /* 0x0000007000007945 */ /* 0x000fe80003800200 */
[----:B------:R-:W-:Y:S05]  /*0a20*/  @P0 BRA `(.L_x_600) ;  /* 0x0000000000140947 */ /* 0x000fea0003800000 */
[----:B01234-:R-:W2:Y:S04]  /*0a30*/  LDG.E.64 R10, desc[UR4][R6.64+0x90] ;  /* 0x00009004060a7981 */ /* 0x01fea8000c1e1b00 */
[----:B------:R-:W3:Y:S01]  /*0a40*/  LDG.E.64 R12, desc[UR4][R4.64] ;  /* 0x00000004040c7981 */ /* 0x000ee2000c1e1b00 */
[----:B--2---:R-:W-:-:S08]  /*0a50*/  DADD R10, RZ, R10 ;  /* 0x00000000ff0a7229 */ /* 0x004fd0000000000a */
[----:B---3--:R-:W-:-:S07]  /*0a60*/  DADD R10, R10, R12 ;  /* 0x000000000a0a7229 */ /* 0x008fce000000000c */
[----:B------:R0:W-:Y:S04]  /*0a70*/  STG.E.64 desc[UR4][R4.64], R10 ;  /* 0x0000000a04007986 */ /* 0x0001e8000c101b04 */
.L_x_600:
[----:B------:R-:W-:Y:S05]  /*0a80*/  BSYNC.RECONVERGENT B0 ;  /* 0x0000000000007941 */ /* 0x000fea0003800200 */
.L_x_599:
[----:B------:R-:W-:Y:S04]  /*0a90*/  BSSY.RECONVERGENT B0, `(.L_x_601) ;  /* 0x0000007000007945 */ /* 0x000fe80003800200 */
[----:B------:R-:W-:Y:S05]  /*0aa0*/  @P0 BRA `(.L_x_602) ;  /* 0x0000000000140947 */ /* 0x000fea0003800000 */
[----:B01234-:R-:W2:Y:S04]  /*0ab0*/  LDG.E.64 R10, desc[UR4][R6.64+0x1090] ;  /* 0x00109004060a7981 */ /* 0x01fea8000c1e1b00 */
[----:B------:R-:W3:Y:S01]  /*0ac0*/  LDG.E.64 R12, desc[UR4][R4.64+0x80] ;  /* 0x00008004040c7981 */ /* 0x000ee2000c1e1b00 */
[----:B--2---:R-:W-:-:S08]  /*0ad0*/  DADD R10, RZ, R10 ;  /* 0x00000000ff0a7229 */ /* 0x004fd0000000000a */
[----:B---3--:R-:W-:-:S07]  /*0ae0*/  DADD R10, R10, R12 ;  /* 0x000000000a0a7229 */ /* 0x008fce000000000c */
[----:B------:R0:W-:Y:S04]  /*0af0*/  STG.E.64 desc[UR4][R4.64+0x80], R10 ;  /* 0x0000800a04007986 */ /* 0x0001e8000c101b04 */
.L_x_602:
[----:B------:R-:W-:Y:S05]  /*0b00*/  BSYNC.RECONVERGENT B0 ;  /* 0x0000000000007941 */ /* 0x000fea0003800200 */
.L_x_601:
[----:B------:R-:W-:Y:S04]  /*0b10*/  BSSY.RECONVERGENT B0, `(.L_x_603) ;  /* 0x0000007000007945 */ /* 0x000fe80003800200 */
[----:B------:R-:W-:Y:S05]  /*0b20*/  @P0 BRA `(.L_x_604) ;  /* 0x0000000000140947 */ /* 0x000fea0003800000 */
[----:B01234-:R-:W2:Y:S04]  /*0b30*/  LDG.E.64 R10, desc[UR4][R6.64+0xa0] ;  /* 0x0000a004060a7981 */ /* 0x01fea8000c1e1b00 */
[----:B------:R-:W3:Y:S01]  /*0b40*/  LDG.E.64 R12, desc[UR4][R4.64] ;  /* 0x00000004040c7981 */ /* 0x000ee2000c1e1b00 */
[----:B--2---:R-:W-:-:S08]  /*0b50*/  DADD R10, RZ, R10 ;  /* 0x00000000ff0a7229 */ /* 0x004fd0000000000a */
[----:B---3--:R-:W-:-:S07]  /*0b60*/  DADD R10, R10, R12 ;  /* 0x000000000a0a7229 */ /* 0x008fce000000000c */
[----:B------:R0:W-:Y:S04]  /*0b70*/  STG.E.64 desc[UR4][R4.64], R10 ;  /* 0x0000000a04007986 */ /* 0x0001e8000c101b04 */
.L_x_604:
[----:B------:R-:W-:Y:S05]  /*0b80*/  BSYNC.RECONVERGENT B0 ;  /* 0x0000000000007941 */ /* 0x000fea0003800200 */
.L_x_603:
[----:B------:R-:W-:Y:S04]  /*0b90*/  BSSY.RECONVERGENT B0, `(.L_x_605) ;  /* 0x0000007000007945 */ /* 0x000fe80003800200 */
[----:B------:R-:W-:Y:S05]  /*0ba0*/  @P0 BRA `(.L_x_606) ;  /* 0x0000000000140947 */ /* 0x000fea0003800000 */
[----:B01234-:R-:W2:Y:S04]  /*0bb0*/  LDG.E.64 R10, desc[UR4][R6.64+0x10a0] ;  /* 0x0010a004060a7981 */ /* 0x01fea8000c1e1b00 */
[----:B------:R-:W3:Y:S01]  /*0bc0*/  LDG.E.64 R12, desc[UR4][R4.64+0x80] ;  /* 0x00008004040c7981 */ /* 0x000ee2000c1e1b00 */
[----:B--2---:R-:W-:-:S08]  /*0bd0*/  DADD R10, RZ, R10 ;  /* 0x00000000ff0a7229 */ /* 0x004fd0000000000a */
[----:B---3--:R-:W-:-:S07]  /*0be0*/  DADD R10, R10, R12 ;  /* 0x000000000a0a7229 */ /* 0x008fce000000000c */
[----:B------:R0:W-:Y:S04]  /*0bf0*/  STG.E.64 desc[UR4][R4.64+0x80], R10 ;  /* 0x0000800a04007986 */ /* 0x0001e8000c101b04 */
.L_x_606:
[----:B------:R-:W-:Y:S05]  /*0c00*/  BSYNC.RECONVERGENT B0 ;  /* 0x0000000000007941 */ /* 0x000fea0003800200 */
.L_x_605:
[----:B------:R-:W-:Y:S04]  /*0c10*/  BSSY.RECONVERGENT B0, `(.L_x_607) ;  /* 0x0000007000007945 */ /* 0x000fe80003800200 */
[----:B------:R-:W-:Y:S05]  /*0c20*/  @P0 BRA `(.L_x_608) ;  /* 0x0000000000140947 */ /* 0x000fea0003800000 */
[----:B01234-:R-:W2:Y:S04]  /*0c30*/  LDG.E.64 R10, desc[UR4][R6.64+0xb0] ;  /* 0x0000b004060a7981 */ /* 0x01fea8000c1e1b00 */
[----:B------:R-:W3:Y:S01]  /*0c40*/  LDG.E.64 R12, desc[UR4][R4.64] ;  /* 0x00000004040c7981 */ /* 0x000ee2000c1e1b00 */
[----:B--2---:R-:W-:-:S08]  /*0c50*/  DADD R10, RZ, R10 ;  /* 0x00000000ff0a7229 */ /* 0x004fd0000000000a */
[----:B---3--:R-:W-:-:S07]  /*0c60*/  DADD R10, R10, R12 ;  /* 0x000000000a0a7229 */ /* 0x008fce000000000c */
[----:B------:R0:W-:Y:S04]  /*0c70*/  STG.E.64 desc[UR4][R4.64], R10 ;  /* 0x0000000a04007986 */ /* 0x0001e8000c101b04 */
.L_x_608:
[----:B------:R-:W-:Y:S05]  /*0c80*/  BSYNC.RECONVERGENT B0 ;  /* 0x0000000000007941 */ /* 0x000fea0003800200 */
.L_x_607:
[----:B------:R-:W-:Y:S04]  /*0c90*/  BSSY.RECONVERGENT B0, `(.L_x_609) ;  /* 0x0000007000007945 */ /* 0x000fe80003800200 */
[----:B------:R-:W-:Y:S05]  /*0ca0*/  @P0 BRA `(.L_x_610) ;  /* 0x0000000000140947 */ /* 0x000fea0003800000 */
[----:B01234-:R-:W2:Y:S04]  /*0cb0*/  LDG.E.64 R10, desc[UR4][R6.64+0x10b0] ;  /* 0x0010b004060a7981 */ /* 0x01fea8000c1e1b00 */
[----:B------:R-:W3:Y:S01]  /*0cc0*/  LDG.E.64 R12, desc[UR4][R4.64+0x80] ;  /* 0x00008004040c7981 */ /* 0x000ee2000c1e1b00 */
[----:B--2---:R-:W-:-:S08]  /*0cd0*/  DADD R10, RZ, R10 ;  /* 0x00000000ff0a7229 */ /* 0x004fd0000000000a */
[----:B---3--:R-:W-:-:S07]  /*0ce0*/  DADD R10, R10, R12 ;  /* 0x000000000a0a7229 */ /* 0x008fce000000000c */
[----:B------:R0:W-:Y:S04]  /*0cf0*/  STG.E.64 desc[UR4][R4.64+0x80], R10 ;  /* 0x0000800a04007986 */ /* 0x0001e8000c101b04 */
.L_x_610:
[----:B------:R-:W-:Y:S05]  /*0d00*/  BSYNC.RECONVERGENT B0 ;  /* 0x0000000000007941 */ /* 0x000fea0003800200 */
.L_x_609:
[----:B------:R-:W-:Y:S04]  /*0d10*/  BSSY.RECONVERGENT B0, `(.L_x_611) ;  /* 0x0000007000007945 */ /* 0x000fe80003800200 */
[----:B------:R-:W-:Y:S05]  /*0d20*/  @P0 BRA `(.L_x_612) ;  /* 0x0000000000140947 */ /* 0x000fea0003800000 */
[----:B01234-:R-:W2:Y:S04]  /*0d30*/  LDG.E.64 R10, desc[UR4][R6.64+0xc0] ;  /* 0x0000c004060a7981 */ /* 0x01fea8000c1e1b00 */
[----:B------:R-:W3:Y:S01]  /*0d40*/  LDG.E.64 R12, desc[UR4][R4.64] ;  /* 0x00000004040c7981 */ /* 0x000ee2000c1e1b00 */
[----:B--2---:R-:W-:-:S08]  /*0d50*/  DADD R10, RZ, R10 ;  /* 0x00000000ff0a7229 */ /* 0x004fd0000000000a */
[----:B---3--:R-:W-:-:S07]  /*0d60*/  DADD R10, R10, R12 ;  /* 0x000000000a0a7229 */ /* 0x008fce000000000c */
[----:B------:R0:W-:Y:S04]  /*0d70*/  STG.E.64 desc[UR4][R4.64], R10 ;  /* 0x0000000a04007986 */ /* 0x0001e8000c101b04 */
.L_x_612:
[----:B------:R-:W-:Y:S05]  /*0d80*/  BSYNC.RECONVERGENT B0 ;  /* 0x0000000000007941 */ /* 0x000fea0003800200 */
.L_x_611:
[----:B------:R-:W-:Y:S04]  /*0d90*/  BSSY.RECONVERGENT B0, `(.L_x_613) ;  /* 0x0000007000007945 */ /* 0x000fe80003800200 */
[----:B------:R-:W-:Y:S05]  /*0da0*/  @P0 BRA `(.L_x_614) ;  /* 0x0000000000140947 */ /* 0x000fea0003800000 */
[----:B01234-:R-:W2:Y:S04]  /*0db0*/  LDG.E.64 R10, desc[UR4][R6.64+0x10c0] ;  /* 0x0010c004060a7981 */ /* 0x01fea8000c1e1b00 */
[----:B------:R-:W3:Y:S01]  /*0dc0*/  LDG.E.64 R12, desc[UR4][R4.64+0x80] ;  /* 0x00008004040c7981 */ /* 0x000ee2000c1e1b00 */
[----:B--2---:R-:W-:-:S08]  /*0dd0*/  DADD R10, RZ, R10 ;  /* 0x00000000ff0a7229 */ /* 0x004fd0000000000a */
[----:B---3--:R-:W-:-:S07]  /*0de0*/  DADD R10, R10, R12 ;  /* 0x000000000a0a7229 */ /* 0x008fce000000000c */
[----:B------:R0:W-:Y:S04]  /*0df0*/  STG.E.64 desc[UR4][R4.64+0x80], R10 ;  /* 0x0000800a04007986 */ /* 0x0001e8000c101b04 */
.L_x_614:
[----:B------:R-:W-:Y:S05]  /*0e00*/  BSYNC.RECONVERGENT B0 ;  /* 0x0000000000007941 */ /* 0x000fea0003800200 */
.L_x_613:
[----:B------:R-:W-:Y:S04]  /*0e10*/  BSSY.RECONVERGENT B0, `(.L_x_615) ;  /* 0x0000007000007945 */ /* 0x000fe80003800200 */
[----:B------:R-:W-:Y:S05]  /*0e20*/  @P0 BRA `(.L_x_616) ;  /* 0x0000000000140947 */ /* 0x000fea0003800000 */
[----:B01234-:R-:W2:Y:S04]  /*0e30*/  LDG.E.64 R10, desc[UR4][R6.64+0xd0] ;  /* 0x0000d004060a7981 */ /* 0x01fea8000c1e1b00 */
[----:B------:R-:W3:Y:S01]  /*0e40*/  LDG.E.64 R12, desc[UR4][R4.64] ;  /* 0x00000004040c7981 */ /* 0x000ee2000c1e1b00 */
[----:B--2---:R-:W-:-:S08]  /*0e50*/  DADD R10, RZ, R10 ;  /* 0x00000000ff0a7229 */ /* 0x004fd0000000000a */
[----:B---3--:R-:W-:-:S07]  /*0e60*/  DADD R10, R10, R12 ;  /* 0x000000000a0a7229 */ /* 0x008fce000000000c */
[----:B------:R0:W-:Y:S04]  /*0e70*/  STG.E.64 desc[UR4][R4.64], R10 ;  /* 0x0000000a04007986 */ /* 0x0001e8000c101b04 */
.L_x_616:
[----:B------:R-:W-:Y:S05]  /*0e80*/  BSYNC.RECONVERGENT B0 ;  /* 0x0000000000007941 */ /* 0x000fea0003800200 */
.L_x_615:
[----:B------:R-:W-:Y:S04]  /*0e90*/  BSSY.RECONVERGENT B0, `(.L_x_617) ;  /* 0x0000007000007945 */ /* 0x000fe80003800200 */
[----:B------:R-:W-:Y:S05]  /*0ea0*/  @P0 BRA `(.L_x_618) ;  /* 0x0000000000140947 */ /* 0x000fea0003800000 */
[----:B01234-:R-:W2:Y:S04]  /*0eb0*/  LDG.E.64 R10, desc[UR4][R6.64+0x10d0] ;  /* 0x0010d004060a7981 */ /* 0x01fea8000c1e1b00 */
[----:B------:R-:W3:Y:S01]  /*0ec0*/  LDG.E.64 R12, desc[UR4][R4.64+0x80] ;  /* 0x00008004040c7981 */ /* 0x000ee2000c1e1b00 */
[----:B--2---:R-:W-:-:S08]  /*0ed0*/  DADD R10, RZ, R10 ;  /* 0x00000000ff0a7229 */ /* 0x004fd0000000000a */
[----:B---3--:R-:W-:-:S07]  /*0ee0*/  DADD R10, R10, R12 ;  /* 0x000000000a0a7229 */ /* 0x008fce000000000c */
[----:B------:R0:W-:Y:S04]  /*0ef0*/  STG.E.64 desc[UR4][R4.64+0x80], R10 ;  /* 0x0000800a04007986 */ /* 0x0001e8000c101b04 */
.L_x_618:
[----:B------:R-:W-:Y:S05]  /*0f00*/  BSYNC.RECONVERGENT B0 ;  /* 0x0000000000007941 */ /* 0x000fea0003800200 */
.L_x_617:
[----:B------:R-:W-:Y:S04]  /*0f10*/  BSSY.RECONVERGENT B0, `(.L_x_619) ;  /* 0x0000007000007945 */ /* 0x000fe80003800200 */
[----:B------:R-:W-:Y:S05]  /*0f20*/  @P0 BRA `(.L_x_620) ;  /* 0x0000000000140947 */ /* 0x000fea0003800000 */
[----:B01234-:R-:W2:Y:S04]  /*0f30*/  LDG.E.64 R10, desc[UR4][R6.64+0xe0] ;  /* 0x0000e004060a7981 */ /* 0x01fea8000c1e1b00 */
[----:B------:R-:W3:Y:S01]  /*0f40*/  LDG.E.64 R12, desc[UR4][R4.64] ;  /* 0x00000004040c7981 */ /* 0x000ee2000c1e1b00 */
[----:B--2---:R-:W-:-:S08]  /*0f50*/  DADD R10, RZ, R10 ;  /* 0x00000000ff0a7229 */ /* 0x004fd0000000000a */
[----:B---3--:R-:W-:-:S07]  /*0f60*/  DADD R10, R10, R12 ;  /* 0x000000000a0a7229 */ /* 0x008fce000000000c */
[----:B------:R0:W-:Y:S04]  /*0f70*/  STG.E.64 desc[UR4][R4.64], R10 ;  /* 0x0000000a04007986 */ /* 0x0001e8000c101b04 */
.L_x_620:
[----:B------:R-:W-:Y:S05]  /*0f80*/  BSYNC.RECONVERGENT B0 ;  /* 0x0000000000007941 */ /* 0x000fea0003800200 */
.L_x_619:
[----:B------:R-:W-:Y:S04]  /*0f90*/  BSSY.RECONVERGENT B0, `(.L_x_621) ;  /* 0x0000007000007945 */ /* 0x000fe80003800200 */
[----:B------:R-:W-:Y:S05]  /*0fa0*/  @P0 BRA `(.L_x_622) ;  /* 0x0000000000140947 */ /* 0x000fea0003800000 */
[----:B01234-:R-:W2:Y:S04]  /*0fb0*/  LDG.E.64 R10, desc[UR4][R6.64+0x10e0] ;  /* 0x0010e004060a7981 */ /* 0x01fea8000c1e1b00 */
[----:B------:R-:W3:Y:S01]  /*0fc0*/  LDG.E.64 R12, desc[UR4][R4.64+0x80] ;  /* 0x00008004040c7981 */ /* 0x000ee2000c1e1b00 */
[----:B--2---:R-:W-:-:S08]  /*0fd0*/  DADD R10, RZ, R10 ;  /* 0x00000000ff0a7229 */ /* 0x004fd0000000000a */
[----:B---3--:R-:W-:-:S07]  /*0fe0*/  DADD R10, R10, R12 ;  /* 0x000000000a0a7229 */ /* 0x008fce000000000c */
[----:B------:R0:W-:Y:S04]  /*0ff0*/  STG.E.64 desc[UR4][R4.64+0x80], R10 ;  /* 0x0000800a04007986 */ /* 0x0001e8000c101b04 */
.L_x_622:
[----:B------:R-:W-:Y:S05]  /*1000*/  BSYNC.RECONVERGENT B0 ;  /* 0x0000000000007941 */ /* 0x000fea0003800200 */
.L_x_621:
[----:B------:R-:W-:Y:S04]  /*1010*/  BSSY.RECONVERGENT B0, `(.L_x_623) ;  /* 0x0000007000007945 */ /* 0x000fe80003800200 */
[----:B------:R-:W-:Y:S05]  /*1020*/  @P0 BRA `(.L_x_624) ;  /* 0x0000000000140947 */ /* 0x000fea0003800000 */
[----:B01234-:R-:W2:Y:S04]  /*1030*/  LDG.E.64 R10, desc[UR4][R6.64+0xf0] ;  /* 0x0000f004060a7981 */ /* 0x01fea8000c1e1b00 */
[----:B------:R-:W3:Y:S01]  /*1040*/  LDG.E.64 R12, desc[UR4][R4.64] ;  /* 0x00000004040c7981 */ /* 0x000ee2000c1e1b00 */
[----:B--2---:R-:W-:-:S08]  /*1050*/  DADD R10, RZ, R10 ;  /* 0x00000000ff0a7229 */ /* 0x004fd0000000000a */
[----:B---3--:R-:W-:-:S07]  /*1060*/  DADD R10, R10, R12 ;  /* 0x000000000a0a7229 */ /* 0x008fce000000000c */
[----:B------:R0:W-:Y:S04]  /*1070*/  STG.E.64 desc[UR4][R4.64], R10 ;  /* 0x0000000a04007986 */ /* 0x0001e8000c101b04 */
.L_x_624:
[----:B------:R-:W-:Y:S05]  /*1080*/  BSYNC.RECONVERGENT B0 ;  /* 0x0000000000007941 */ /* 0x000fea0003800200 */
.L_x_623:
[----:B------:R-:W-:Y:S04]  /*1090*/  BSSY.RECONVERGENT B0, `(.L_x_625) ;  /* 0x0000007000007945 */ /* 0x000fe80003800200 */
[----:B------:R-:W-:Y:S05]  /*10a0*/  @P0 BRA `(.L_x_626) ;  /* 0x0000000000140947 */ /* 0x000fea0003800000 */
[----:B------:R-:W1:Y:S04]  /*10b0*/  LDG.E.64 R6, desc[UR4][R6.64+0x10f0] ;  /* 0x0010f00406067981 */ /* 0x000e68000c1e1b00 */
[----:B0-----:R-:W5:Y:S01]  /*10c0*/  LDG.E.64 R12, desc[UR4][R4.64+0x80] ;  /* 0x00008004040c7981 */ /* 0x001f62000c1e1b00 */
[----:B-1234-:R-:W-:-:S08]  /*10d0*/  DADD R10, RZ, R6 ;  /* 0x00000000ff0a7229 */ /* 0x01efd00000000006 */
[----:B-----5:R-:W-:-:S07]  /*10e0*/  DADD R10, R10, R12 ;  /* 0x000000000a0a7229 */ /* 0x020fce000000000c */
[----:B------:R0:W-:Y:S04]  /*10f0*/  STG.E.64 desc[UR4][R4.64+0x80], R10 ;  /* 0x0000800a04007986 */ /* 0x0001e8000c101b04 */
.L_x_626:
[----:B------:R-:W-:Y:S05]  /*1100*/  BSYNC.RECONVERGENT B0 ;  /* 0x0000000000007941 */ /* 0x000fea0003800200 */
.L_x_625:
[----:B------:R-:W-:Y:S01]  /*1110*/  IADD3 R9, PT, PT, R9, 0x400, RZ ;  /* 0x0000040009097810 */ /* 0x000fe20007ffe0ff */
[----:B------:R-:W-:Y:S06]  /*1120*/  @P1 BRA `(.L_x_627) ;  /* 0xffffffec00ec1947 */ /* 0x000fec000383ffff */
[----:B------:R-:W-:Y:S05]  /*1130*/  EXIT ;  /* 0x000000000000794d */ /* 0x000fea0003800000 */
.L_x_628:
        /* <DEDUP_REMOVED lines=12> */
.L_x_1405:


//--------------------- .text._Z12gpukernelWNrILi2EEvPdS0_S0_i --------------------------
	.section	.text._Z12gpukernelWNrILi2EEvPdS0_S0_i,"ax",@progbits
	.align	128
        .global         _Z12gpukernelWNrILi2EEvPdS0_S0_i
        .type           _Z12gpukernelWNrILi2EEvPdS0_S0_i,@function
        .size           _Z12gpukernelWNrILi2EEvPdS0_S0_i,(.L_x_1406 - _Z12gpukernelWNrILi2EEvPdS0_S0_i)
        .other          _Z12gpukernelWNrILi2EEvPdS0_S0_i,@"STO_CUDA_ENTRY STV_DEFAULT"
_Z12gpukernelWNrILi2EEvPdS0_S0_i:
.text._Z12gpukernelWNrILi2EEvPdS0_S0_i:
        /* <DEDUP_REMOVED lines=8> */
[C---:B0-----:R-:W-:Y:S01]  /*0080*/  LOP3.LUT R4, R7.reuse, 0x1, RZ, 0xc0, !PT ;  /* 0x0000000107047812 */ /* 0x041fe200078ec0ff */
[C---:B------:R-:W-:Y:S02]  /*0090*/  IMAD.SHL.U32 R5, R7.reuse, 0x80, RZ ;  /* 0x0000008007057824 */ /* 0x040fe400078e00ff */
[----:B------:R-:W-:Y:S01]  /*00a0*/  IMAD.SHL.U32 R0, R7, 0x10, RZ ;  /* 0x0000001007007824 */ /* 0x000fe200078e00ff */
[C---:B------:R-:W-:Y:S01]  /*00b0*/  ISETP.NE.U32.AND P0, PT, R4.reuse, 0x1, PT ;  /* 0x000000010400780c */ /* 0x040fe20003f05070 */
[----:B------:R-:W-:-:S03]  /*00c0*/  IMAD.WIDE.U32 R2, R4, 0x8, RZ ;  /* 0x0000000804027825 */ /* 0x000fc600078e00ff */
[----:B------:R-:W-:Y:S02]  /*00d0*/  LOP3.LUT R0, R0, 0x3fe0, RZ, 0xc0, !PT ;  /* 0x00003fe000007812 */ /* 0x000fe400078ec0ff */
[----:B------:R-:W-:Y:S02]  /*00e0*/  LOP3.LUT R2, R2, 0x1ff00, R5, 0xf8, !PT ;  /* 0x0001ff0002027812 */ /* 0x000fe400078ef805 */
[----:B------:R-:W-:Y:S02]  /*00f0*/  LOP3.LUT R0, R0, 0x1, R7, 0xf8, !PT ;  /* 0x0000000100007812 */ /* 0x000fe400078ef807 */
[----:B-1----:R-:W-:-:S04]  /*0100*/  IADD3 R2, P1, PT, R2, UR6, RZ ;  /* 0x0000000602027c10 */ /* 0x002fc8000ff3e0ff */
[----:B------:R-:W-:-:S04]  /*0110*/  IADD3 R2, P2, PT, R2, 0x80, RZ ;  /* 0x0000008002027810 */ /* 0x000fc80007f5e0ff */
[----:B--2---:R-:W-:-:S09]  /*0120*/  IADD3.X R3, PT, PT, RZ, UR7, R3, P2, P1 ;  /* 0x00000007ff037c10 */ /* 0x004fd200097e2403 */
.L_x_633:
[----:B0-----:R-:W0:Y:S01]  /*0130*/  S2R R25, SR_TID.X ;  /* 0x0000000000197919 */ /* 0x001e220000002100 */
[----:B------:R-:W-:Y:S01]  /*0140*/  VIADD R24, R24, 0x1 ;  /* 0x0000000118187836 */ /* 0x000fe20000000000 */
[----:B------:R-:W-:Y:S04]  /*0150*/  BSSY.RECONVERGENT B0, `(.L_x_629) ;  /* 0x000002b000007945 */ /* 0x000fe80003800200 */
[----:B------:R-:W-:Y:S02]  /*0160*/  ISETP.NE.AND P2, PT, R24, RZ, PT ;  /* 0x000000ff1800720c */ /* 0x000fe40003f45270 */
[----:B0-----:R-:W-:Y:S01]  /*0170*/  LOP3.LUT R26, R25, 0x1, RZ, 0xc0, !PT ;  /* 0x00000001191a7812 */ /* 0x001fe200078ec0ff */
[----:B-1----:R-:W-:Y:S10]  /*0180*/  @!P0 BRA `(.L_x_630) ;  /* 0x00000000009c8947 */ /* 0x002ff40003800000 */
        /* <DEDUP_REMOVED lines=9> */
[----:B------:R-:W0:Y:S02]  /*0220*/  S2R R22, SR_TID.X ;  /* 0x0000000000167919 */ /* 0x000e240000002100 */
[----:B0-----:R-:W-:Y:S01]  /*0230*/  SHF.R.U32.HI R23, RZ, 0x1, R22 ;  /* 0x00000001ff177819 */ /* 0x001fe20000011616 */
[----:B--2---:R-:W-:-:S08]  /*0240*/  DADD R20, RZ, R20 ;  /* 0x00000000ff147229 */ /* 0x004fd00000000014 */
[----:B---3--:R-:W-:Y:S02]  /*0250*/  DADD R10, R10, R20 ;  /* 0x000000000a0a7229 */ /* 0x008fe40000000014 */
[----:B------:R-:W0:Y:S06]  /*0260*/  LDC.64 R20, c[0x0][0x380] ;  /* 0x0000e000ff147b82 */ /* 0x000e2c0000000a00 */
[----:B----4-:R-:W-:Y:S01]  /*0270*/  DADD R10, R4, R10 ;  /* 0x00000000040a7229 */ /* 0x010fe2000000000a */
[----:B------:R-:W2:Y:S07]  /*0280*/  LDG.E.64 R4, desc[UR4][R2.64+0x10] ;  /* 0x0000100402047981 */ /* 0x000eae000c1e1b00 */
[----:B-----5:R-:W-:Y:S01]  /*0290*/  DADD R10, R6, R10 ;  /* 0x00000000060a7229 */ /* 0x020fe2000000000a */
[----:B------:R-:W3:Y:S07]  /*02a0*/  LDG.E.64 R6, desc[UR4][R2.64+0x20] ;  /* 0x0000200402067981 */ /* 0x000eee000c1e1b00 */
[----:B------:R-:W-:Y:S01]  /*02b0*/  DADD R10, R8, R10 ;  /* 0x00000000080a7229 */ /* 0x000fe2000000000a */
[----:B------:R-:W4:Y:S07]  /*02c0*/  LDG.E.64 R8, desc[UR4][R2.64+0x30] ;  /* 0x0000300402087981 */ /* 0x000f2e000c1e1b00 */
[----:B------:R-:W-:-:S02]  /*02d0*/  DADD R18, R18, R10 ;  /* 0x0000000012127229 */ /* 0x000fc4000000000a */
[----:B------:R-:W5:Y:S06]  /*02e0*/  LDG.E.64 R10, desc[UR4][R2.64+0x40] ;  /* 0x00004004020a7981 */ /* 0x000f6c000c1e1b00 */
[----:B------:R-:W-:Y:S01]  /*02f0*/  DADD R18, R12, R18 ;  /* 0x000000000c127229 */ /* 0x000fe20000000012 */
[----:B------:R-:W5:Y:S07]  /*0300*/  LDG.E.64 R12, desc[UR4][R2.64+0x50] ;  /* 0x00005004020c7981 */ /* 0x000f6e000c1e1b00 */
[----:B------:R-:W-:Y:S01]  /*0310*/  DADD R18, R14, R18 ;  /* 0x000000000e127229 */ /* 0x000fe20000000012 */
[----:B------:R-:W5:Y:S01]  /*0320*/  LDG.E.64 R14, desc[UR4][R2.64+0x60] ;  /* 0x00006004020e7981 */ /* 0x000f62000c1e1b00 */
[----:B0-----:R-:W-:-:S06]  /*0330*/  IMAD.WIDE.U32 R20, R23, 0x8, R20 ;  /* 0x0000000817147825 */ /* 0x001fcc00078e0014 */
[----:B------:R-:W-:Y:S01]  /*0340*/  DADD R16, R16, R18 ;  /* 0x0000000010107229 */ /* 0x000fe20000000012 */
[----:B------:R-:W5:Y:S04]  /*0350*/  LDG.E.64 R22, desc[UR4][R20.64] ;  /* 0x0000000414167981 */ /* 0x000f68000c1e1b00 */
[----:B------:R-:W5:Y:S03]  /*0360*/  LDG.E.64 R18, desc[UR4][R2.64+0x70] ;  /* 0x0000700402127981 */ /* 0x000f66000c1e1b00 */
[----:B--2---:R-:W-:-:S08]  /*0370*/  DADD R4, R4, R16 ;  /* 0x0000000004047229 */ /* 0x004fd00000000010 */
[----:B---3--:R-:W-:-:S08]  /*0380*/  DADD R4, R6, R4 ;  /* 0x0000000006047229 */ /* 0x008fd00000000004 */
[----:B----4-:R-:W-:-:S08]  /*0390*/  DADD R4, R8, R4 ;  /* 0x0000000008047229 */ /* 0x010fd00000000004 */
[----:B-----5:R-:W-:-:S08]  /*03a0*/  DADD R4, R10, R4 ;  /* 0x000000000a047229 */ /* 0x020fd00000000004 */
[----:B------:R-:W-:-:S08]  /*03b0*/  DADD R4, R12, R4 ;  /* 0x000000000c047229 */ /* 0x000fd00000000004 */
[----:B------:R-:W-:-:S08]  /*03c0*/  DADD R4, R14, R4 ;  /* 0x000000000e047229 */ /* 0x000fd00000000004 */
[----:B------:R-:W-:-:S08]  /*03d0*/  DADD R4, R18, R4 ;  /* 0x0000000012047229 */ /* 0x000fd00000000004 */
[----:B------:R-:W-:-:S07]  /*03e0*/  DADD R4, R22, R4 ;  /* 0x0000000016047229 */ /* 0x000fce0000000004 */
[----:B------:R0:W-:Y:S04]  /*03f0*/  STG.E.64 desc[UR4][R20.64], R4 ;  /* 0x0000000414007986 */ /* 0x0001e8000c101b04 */
.L_x_630:
[----:B------:R-:W-:Y:S05]  /*0400*/  BSYNC.RECONVERGENT B0 ;  /* 0x0000000000007941 */ /* 0x000fea0003800200 */
.L_x_629:
[----:B------:R-:W-:Y:S01]  /*0410*/  ISETP.NE.U32.AND P0, PT, R26, 0x1, PT ;  /* 0x000000011a00780c */ /* 0x000fe20003f05070 */
[----:B------:R-:W-:-:S12]  /*0420*/  BSSY.RECONVERGENT B0, `(.L_x_631) ;  /* 0x000002b000007945 */ /* 0x000fd80003800200 */
[----:B------:R-:W-:Y:S05]  /*0430*/  @!P0 BRA `(.L_x_632) ;  /* 0x0000000000a48947 */ /* 0x000fea0003800000 */
[----:B------:R-:W1:Y:S01]  /*0440*/  LDC.64 R18, c[0x0][0x388] ;  /* 0x0000e200ff127b82 */ /* 0x000e620000000a00 */
[----:B0-----:R-:W-:-:S04]  /*0450*/  VIADD R5, R0, 0x200 ;  /* 0x0000020000057836 */ /* 0x001fc80000000000 */
[----:B-1----:R-:W-:-:S05]  /*0460*/  IMAD.WIDE.U32 R18, R5, 0x8, R18 ;  /* 0x0000000805127825 */ /* 0x002fca00078e0012 */
[----:B------:R-:W2:Y:S04]  /*0470*/  LDG.E.64 R4, desc[UR4][R18.64] ;  /* 0x0000000412047981 */ /* 0x000ea8000c1e1b00 */
[----:B------:R-:W3:Y:S04]  /*0480*/  LDG.E.64 R16, desc[UR4][R18.64+0x10] ;  /* 0x0000100412107981 */ /* 0x000ee8000c1e1b00 */
[----:B------:R-:W4:Y:S04]  /*0490*/  LDG.E.64 R14, desc[UR4][R18.64+0x20] ;  /* 0x00002004120e7981 */ /* 0x000f28000c1e1b00 */
[----:B------:R-:W5:Y:S04]  /*04a0*/  LDG.E.64 R12, desc[UR4][R18.64+0x30] ;  /* 0x00003004120c7981 */ /* 0x000f68000c1e1b00 */
[----:B------:R-:W5:Y:S04]  /*04b0*/  LDG.E.64 R10, desc[UR4][R18.64+0x40] ;  /* 0x00004004120a7981 */ /* 0x000f68000c1e1b00 */
[----:B------:R-:W5:Y:S04]  /*04c0*/  LDG.E.64 R6, desc[UR4][R18.64+0x50] ;  /* 0x0000500412067981 */ /* 0x000f68000c1e1b00 */
[----:B------:R-:W5:Y:S04]  /*04d0*/  LDG.E.64 R8, desc[UR4][R18.64+0x60] ;  /* 0x0000600412087981 */ /* 0x000f68000c1e1b00 */
[----:B------:R-:W5:Y:S01]  /*04e0*/  LDG.E.64 R20, desc[UR4][R18.64+0x70] ;  /* 0x0000700412147981 */ /* 0x000f62000c1e1b00 */
[----:B------:R-:W-:-:S03]  /*04f0*/  SHF.R.U32.HI R25, RZ, 0x1, R25 ;  /* 0x00000001ff197819 */ /* 0x000fc60000011619 */
[----:B------:R-:W5:Y:S01]  /*0500*/  LDG.E.64 R26, desc[UR4][R18.64+0xf0] ;  /* 0x0000f004121a7981 */ /* 0x000f62000c1e1b00 */
[----:B--2---:R-:W-:-:S08]  /*0510*/  DADD R4, RZ, R4 ;  /* 0x00000000ff047229 */ /* 0x004fd00000000004 */
[----:B---3--:R-:W-:Y:S02]  /*0520*/  DADD R16, R16, R4 ;  /* 0x0000000010107229 */ /* 0x008fe40000000004 */
[----:B------:R-:W2:Y:S06]  /*0530*/  LDG.E.64 R4, desc[UR4][R18.64+0x80] ;  /* 0x0000800412047981 */ /* 0x000eac000c1e1b00 */
[----:B----4-:R-:W-:Y:S02]  /*0540*/  DADD R14, R14, R16 ;  /* 0x000000000e0e7229 */ /* 0x010fe40000000010 */
[----:B------:R-:W3:Y:S06]  /*0550*/  LDG.E.64 R16, desc[UR4][R18.64+0x90] ;  /* 0x0000900412107981 */ /* 0x000eec000c1e1b00 */
[----:B-----5:R-:W-:-:S02]  /*0560*/  DADD R12, R12, R14 ;  /* 0x000000000c0c7229 */ /* 0x020fc4000000000e */
[----:B------:R-:W4:Y:S06]  /*0570*/  LDG.E.64 R14, desc[UR4][R18.64+0xa0] ;  /* 0x0000a004120e7981 */ /* 0x000f2c000c1e1b00 */
[----:B------:R-:W-:Y:S02]  /*0580*/  DADD R10, R10, R12 ;  /* 0x000000000a0a7229 */ /* 0x000fe4000000000c */
[----:B------:R-:W5:Y:S06]  /*0590*/  LDG.E.64 R12, desc[UR4][R18.64+0xb0] ;  /* 0x0000b004120c7981 */ /* 0x000f6c000c1e1b00 */
[----:B------:R-:W-:-:S02]  /*05a0*/  DADD R22, R6, R10 ;  /* 0x0000000006167229 */ /* 0x000fc4000000000a */
[----:B------:R-:W5:Y:S01]  /*05b0*/  LDG.E.64 R10, desc[UR4][R18.64+0xc0] ;  /* 0x0000c004120a7981 */ /* 0x000f62000c1e1b00 */
[----:B------:R-:W0:Y:S05]  /*05c0*/  LDC.64 R6, c[0x0][0x380] ;  /* 0x0000e000ff067b82 */ /* 0x000e2a0000000a00 */
[----:B------:R-:W-:Y:S01]  /*05d0*/  DADD R22, R8, R22 ;  /* 0x0000000008167229 */ /* 0x000fe20000000016 */
[----:B------:R-:W5:Y:S07]  /*05e0*/  LDG.E.64 R8, desc[UR4][R18.64+0xd0] ;  /* 0x0000d00412087981 */ /* 0x000f6e000c1e1b00 */
[----:B------:R-:W-:-:S02]  /*05f0*/  DADD R20, R20, R22 ;  /* 0x0000000014147229 */ /* 0x000fc40000000016 */
[----:B------:R-:W5:Y:S01]  /*0600*/  LDG.E.64 R22, desc[UR4][R18.64+0xe0] ;  /* 0x0000e00412167981 */ /* 0x000f62000c1e1b00 */
[----:B0-----:R-:W-:-:S05]  /*0610*/  IMAD.WIDE.U32 R6, R25, 0x8, R6 ;  /* 0x0000000819067825 */ /* 0x001fca00078e0006 */
[----:B------:R-:W5:Y:S01]  /*0620*/  LDG.E.64 R28, desc[UR4][R6.64+0x80] ;  /* 0x00008004061c7981 */ /* 0x000f62000c1e1b00 */
        /* <DEDUP_REMOVED lines=10> */
.L_x_632:
[----:B------:R-:W-:Y:S05]  /*06d0*/  BSYNC.RECONVERGENT B0 ;  /* 0x0000000000007941 */ /* 0x000fea0003800200 */
.L_x_631:
[----:B------:R-:W-:Y:S01]  /*06e0*/  IADD3 R2, P1, PT, R2, 0x2000, RZ ;  /* 0x0000200002027810 */ /* 0x000fe20007f3e0ff */
[----:B------:R-:W-:-:S04]  /*06f0*/  VIADD R0, R0, 0x400 ;  /* 0x0000040000007836 */ /* 0x000fc80000000000 */
[----:B------:R-:W-:Y:S01]  /*0700*/  IMAD.X R3, RZ, RZ, R3, P1 ;  /* 0x000000ffff037224 */ /* 0x000fe200008e0603 */
[----:B------:R-:W-:Y:S07]  /*0710*/  @P2 BRA `(.L_x_633) ;  /* 0xfffffff800842947 */ /* 0x000fee000383ffff */
[----:B------:R-:W-:Y:S05]  /*0720*/  EXIT ;  /* 0x000000000000794d */ /* 0x000fea0003800000 */
.L_x_634:
        /* <DEDUP_REMOVED lines=13> */
.L_x_1406:


//--------------------- .text._Z12gpukernelWNcILi4EEvPdS0_S0_i --------------------------
	.section	.text._Z12gpukernelWNcILi4EEvPdS0_S0_i,"ax",@progbits
	.align	128
        .global         _Z12gpukernelWNcILi4EEvPdS0_S0_i
        .type           _Z12gpukernelWNcILi4EEvPdS0_S0_i,@function
        .size           _Z12gpukernelWNcILi4EEvPdS0_S0_i,(.L_x_1407 - _Z12gpukernelWNcILi4EEvPdS0_S0_i)
        .other          _Z12gpukernelWNcILi4EEvPdS0_S0_i,@"STO_CUDA_ENTRY STV_DEFAULT"
_Z12gpukernelWNcILi4EEvPdS0_S0_i:
.text._Z12gpukernelWNcILi4EEvPdS0_S0_i:
        /* <DEDUP_REMOVED lines=12> */
[C---:B------:R-:W-:Y:S02]  /*00c0*/  IMAD R9, R7.reuse, 0x20, R0 ;  /* 0x0000002007097824 */ /* 0x040fe400078e0200 */
[----:B-1----:R-:W-:-:S03]  /*00d0*/  IMAD.WIDE.U32 R4, R7, 0x8, R4 ;  /* 0x0000000807047825 */ /* 0x002fc600078e0004 */
[----:B--2---:R-:W-:-:S07]  /*00e0*/  IADD3 R9, PT, PT, R9, 0x200, RZ ;  /* 0x0000020009097810 */ /* 0x004fce0007ffe0ff */
.L_x_693:
[----:B------:R-:W-:Y:S01]  /*00f0*/  VIADD R7, R9, 0xfffffe00 ;  /* 0xfffffe0009077836 */ /* 0x000fe20000000000 */
[----:B0-2---:R-:W2:Y:S03]  /*0100*/  @!P0 LDG.E.64 R12, desc[UR4][R4.64] ;  /* 0x00000004040c8981 */ /* 0x005ea6000c1e1b00 */
[----:B---3--:R-:W-:-:S05]  /*0110*/  IMAD.WIDE.U32 R6, R7, 0x8, R2 ;  /* 0x0000000807067825 */ /* 0x008fca00078e0002 */
[----:B-1--4-:R-:W3:Y:S02]  /*0120*/  @!P0 LDG.E.64 R10, desc[UR4][R6.64] ;  /* 0x00000004060a8981 */ /* 0x012ee4000c1e1b00 */
[----:B---3--:R-:W-:-:S08]  /*0130*/  @!P0 DADD R10, RZ, R10 ;  /* 0x00000000ff0a8229 */ /* 0x008fd0000000000a */
[----:B--2---:R-:W-:-:S07]  /*0140*/  @!P0 DADD R10, R10, R12 ;  /* 0x000000000a0a8229 */ /* 0x004fce000000000c */
[----:B------:R0:W-:Y:S01]  /*0150*/  @!P0 STG.E.64 desc[UR4][R4.64], R10 ;  /* 0x0000000a04008986 */ /* 0x0001e2000c101b04 */
[----:B------:R-:W-:-:S13]  /*0160*/  ISETP.NE.AND P0, PT, R0, RZ, PT ;  /* 0x000000ff0000720c */ /* 0x000fda0003f05270 */
[----:B------:R-:W-:Y:S01]  /*0170*/  @!P0 IADD3 R13, PT, PT, R9, -0x100, RZ ;  /* 0xffffff00090d8810 */ /* 0x000fe20007ffe0ff */
[----:B------:R-:W2:Y:S04]  /*0180*/  @!P0 LDG.E.64 R16, desc[UR4][R4.64+0x40] ;  /* 0x0000400404108981 */ /* 0x000ea8000c1e1b00 */
[----:B------:R-:W-:Y:S01]  /*0190*/  @!P0 IMAD.WIDE.U32 R12, R13, 0x8, R2 ;  /* 0x000000080d0c8825 */ /* 0x000fe200078e0002 */
[----:B------:R-:W3:Y:S05]  /*01a0*/  @!P0 LDG.E.64 R18, desc[UR4][R4.64+0x80] ;  /* 0x0000800404128981 */ /* 0x000eea000c1e1b00 */
[----:B------:R-:W4:Y:S02]  /*01b0*/  @!P0 LDG.E.64 R12, desc[UR4][R12.64] ;  /* 0x000000040c0c8981 */ /* 0x000f24000c1e1b00 */
[----:B----4-:R-:W-:-:S08]  /*01c0*/  @!P0 DADD R14, RZ, R12 ;  /* 0x00000000ff0e8229 */ /* 0x010fd0000000000c */
[----:B--2---:R-:W-:Y:S01]  /*01d0*/  @!P0 DADD R14, R14, R16 ;  /* 0x000000000e0e8229 */ /* 0x004fe20000000010 */
[----:B------:R-:W-:-:S06]  /*01e0*/  @!P0 IMAD.WIDE.U32 R16, R9, 0x8, R2 ;  /* 0x0000000809108825 */ /* 0x000fcc00078e0002 */
[----:B------:R1:W-:Y:S04]  /*01f0*/  @!P0 STG.E.64 desc[UR4][R4.64+0x40], R14 ;  /* 0x0000400e04008986 */ /* 0x0003e8000c101b04 */
[----:B------:R-:W0:Y:S01]  /*0200*/  @!P0 LDG.E.64 R16, desc[UR4][R16.64] ;  /* 0x0000000410108981 */ /* 0x000e22000c1e1b00 */
[----:B------:R-:W-:Y:S01]  /*0210*/  VIADD R8, R8, 0x1 ;  /* 0x0000000108087836 */ /* 0x000fe20000000000 */
[----:B------:R-:W-:Y:S04]  /*0220*/  BSSY.RECONVERGENT B0, `(.L_x_635) ;  /* 0x000000d000007945 */ /* 0x000fe80003800200 */
[----:B------:R-:W-:Y:S01]  /*0230*/  ISETP.NE.AND P1, PT, R8, RZ, PT ;  /* 0x000000ff0800720c */ /* 0x000fe20003f25270 */
[----:B0-----:R-:W-:-:S08]  /*0240*/  @!P0 DADD R10, RZ, R16 ;  /* 0x00000000ff0a8229 */ /* 0x001fd00000000010 */
[----:B---3--:R-:W-:-:S07]  /*0250*/  @!P0 DADD R10, R10, R18 ;  /* 0x000000000a0a8229 */ /* 0x008fce0000000012 */
[----:B------:R1:W-:Y:S01]  /*0260*/  @!P0 STG.E.64 desc[UR4][R4.64+0x80], R10 ;  /* 0x0000800a04008986 */ /* 0x0003e2000c101b04 */
[----:B------:R-:W-:Y:S05]  /*0270*/  @P0 BRA `(.L_x_636) ;  /* 0x00000000001c0947 */ /* 0x000fea0003800000 */
[----:B-1----:R-:W-:Y:S01]  /*0280*/  IADD3 R11, PT, PT, R9, 0x100, RZ ;  /* 0x00000100090b7810 */ /* 0x002fe20007ffe0ff */
[----:B------:R-:W2:Y:S04]  /*0290*/  LDG.E.64 R14, desc[UR4][R4.64+0xc0] ;  /* 0x0000c004040e7981 */ /* 0x000ea8000c1e1b00 */
[----:B------:R-:W-:-:S06]  /*02a0*/  IMAD.WIDE.U32 R10, R11, 0x8, R2 ;  /* 0x000000080b0a7825 */ /* 0x000fcc00078e0002 */
[----:B------:R-:W3:Y:S02]  /*02b0*/  LDG.E.64 R10, desc[UR4][R10.64] ;  /* 0x000000040a0a7981 */ /* 0x000ee4000c1e1b00 */
[----:B---3--:R-:W-:-:S08]  /*02c0*/  DADD R12, RZ, R10 ;  /* 0x00000000ff0c7229 */ /* 0x008fd0000000000a */
[----:B--2---:R-:W-:-:S07]  /*02d0*/  DADD R12, R12, R14 ;  /* 0x000000000c0c7229 */ /* 0x004fce000000000e */
[----:B------:R0:W-:Y:S04]  /*02e0*/  STG.E.64 desc[UR4][R4.64+0xc0], R12 ;  /* 0x0000c00c04007986 */ /* 0x0001e8000c101b04 */
.L_x_636:
[----:B------:R-:W-:Y:S05]  /*02f0*/  BSYNC.RECONVERGENT B0 ;  /* 0x0000000000007941 */ /* 0x000fea0003800200 */
.L_x_635:
[----:B------:R-:W-:Y:S04]  /*0300*/  BSSY.RECONVERGENT B0, `(.L_x_637) ;  /* 0x0000007000007945 */ /* 0x000fe80003800200 */
[----:B------:R-:W-:Y:S05]  /*0310*/  @P0 BRA `(.L_x_638) ;  /* 0x0000000000140947 */ /* 0x000fea0003800000 */
[----:B-1----:R-:W2:Y:S04]  /*0320*/  LDG.E.64 R10, desc[UR4][R6.64+0x20] ;  /* 0x00002004060a7981 */ /* 0x002ea8000c1e1b00 */
[----:B0-----:R-:W3:Y:S01]  /*0330*/  LDG.E.64 R12, desc[UR4][R4.64] ;  /* 0x00000004040c7981 */ /* 0x001ee2000c1e1b00 */
[----:B--2---:R-:W-:-:S08]  /*0340*/  DADD R10, RZ, R10 ;  /* 0x00000000ff0a7229 */ /* 0x004fd0000000000a */
[----:B---3--:R-:W-:-:S07]  /*0350*/  DADD R10, R10, R12 ;  /* 0x000000000a0a7229 */ /* 0x008fce000000000c */
[----:B------:R2:W-:Y:S04]  /*0360*/  STG.E.64 desc[UR4][R4.64], R10 ;  /* 0x0000000a04007986 */ /* 0x0005e8000c101b04 */
.L_x_638:
[----:B------:R-:W-:Y:S05]  /*0370*/  BSYNC.RECONVERGENT B0 ;  /* 0x0000000000007941 */ /* 0x000fea0003800200 */
.L_x_637:
[----:B------:R-:W-:Y:S04]  /*0380*/  BSSY.RECONVERGENT B0, `(.L_x_639) ;  /* 0x0000007000007945 */ /* 0x000fe80003800200 */
[----:B------:R-:W-:Y:S05]  /*0390*/  @P0 BRA `(.L_x_640) ;  /* 0x0000000000140947 */ /* 0x000fea0003800000 */
[----:B-12---:R-:W2:Y:S04]  /*03a0*/  LDG.E.64 R10, desc[UR4][R6.64+0x820] ;  /* 0x00082004060a7981 */ /* 0x006ea8000c1e1b00 */
[----:B0-----:R-:W3:Y:S01]  /*03b0*/  LDG.E.64 R12, desc[UR4][R4.64+0x40] ;  /* 0x00004004040c7981 */ /* 0x001ee2000c1e1b00 */
[----:B--2---:R-:W-:-:S08]  /*03c0*/  DADD R10, RZ, R10 ;  /* 0x00000000ff0a7229 */ /* 0x004fd0000000000a */
[----:B---3--:R-:W-:-:S07]  /*03d0*/  DADD R10, R10, R12 ;  /* 0x000000000a0a7229 */ /* 0x008fce000000000c */
[----:B------:R3:W-:Y:S04]  /*03e0*/  STG.E.64 desc[UR4][R4.64+0x40], R10 ;  /* 0x0000400a04007986 */ /* 0x0007e8000c101b04 */
.L_x_640:
[----:B------:R-:W-:Y:S05]  /*03f0*/  BSYNC.RECONVERGENT B0 ;  /* 0x0000000000007941 */ /* 0x000fea0003800200 */
.L_x_639:
[----:B------:R-:W-:Y:S04]  /*0400*/  BSSY.RECONVERGENT B0, `(.L_x_641) ;  /* 0x0000007000007945 */ /* 0x000fe80003800200 */
[----:B------:R-:W-:Y:S05]  /*0410*/  @P0 BRA `(.L_x_642) ;  /* 0x0000000000140947 */ /* 0x000fea0003800000 */
[----:B-123--:R-:W2:Y:S04]  /*0420*/  LDG.E.64 R10, desc[UR4][R6.64+0x1020] ;  /* 0x00102004060a7981 */ /* 0x00eea8000c1e1b00 */
[----:B0-----:R-:W3:Y:S01]  /*0430*/  LDG.E.64 R12, desc[UR4][R4.64+0x80] ;  /* 0x00008004040c7981 */ /* 0x001ee2000c1e1b00 */
[----:B--2---:R-:W-:-:S08]  /*0440*/  DADD R10, RZ, R10 ;  /* 0x00000000ff0a7229 */ /* 0x004fd0000000000a */
[----:B---3--:R-:W-:-:S07]  /*0450*/  DADD R10, R10, R12 ;  /* 0x000000000a0a7229 */ /* 0x008fce000000000c */
[----:B------:R4:W-:Y:S04]  /*0460*/  STG.E.64 desc[UR4][R4.64+0x80], R10 ;  /* 0x0000800a04007986 */ /* 0x0009e8000c101b04 */
.L_x_642:
[----:B------:R-:W-:Y:S05]  /*0470*/  BSYNC.RECONVERGENT B0 ;  /* 0x0000000000007941 */ /* 0x000fea0003800200 */
.L_x_641:
[----:B------:R-:W-:Y:S04]  /*0480*/  BSSY.RECONVERGENT B0, `(.L_x_643) ;  /* 0x0000007000007945 */ /* 0x000fe80003800200 */
[----:B------:R-:W-:Y:S05]  /*0490*/  @P0 BRA `(.L_x_644) ;  /* 0x0000000000140947 */ /* 0x000fea0003800000 */
[----:B-1234-:R-:W2:Y:S04]  /*04a0*/  LDG.E.64 R10, desc[UR4][R6.64+0x1820] ;  /* 0x00182004060a7981 */ /* 0x01eea8000c1e1b00 */
[----:B0-----:R-:W3:Y:S01]  /*04b0*/  LDG.E.64 R12, desc[UR4][R4.64+0xc0] ;  /* 0x0000c004040c7981 */ /* 0x001ee2000c1e1b00 */
[----:B--2---:R-:W-:-:S08]  /*04c0*/  DADD R10, RZ, R10 ;  /* 0x00000000ff0a7229 */ /* 0x004fd0000000000a */
[----:B---3--:R-:W-:-:S07]  /*04d0*/  DADD R10, R10, R12 ;  /* 0x000000000a0a7229 */ /* 0x008fce000000000c */
[----:B------:R0:W-:Y:S04]  /*04e0*/  STG.E.64 desc[UR4][R4.64+0xc0], R10 ;  /* 0x0000c00a04007986 */ /* 0x0001e8000c101b04 */
.L_x_644:
[----:B------:R-:W-:Y:S05]  /*04f0*/  BSYNC.RECONVERGENT B0 ;  /* 0x0000000000007941 */ /* 0x000fea0003800200 */
.L_x_643:
[----:B------:R-:W-:Y:S04]  /*0500*/  BSSY.RECONVERGENT B0, `(.L_x_645) ;  /* 0x0000007000007945 */ /* 0x000fe80003800200 */
[----:B------:R-:W-:Y:S05]  /*0510*/  @P0 BRA `(.L_x_646) ;  /* 0x0000000000140947 */ /* 0x000fea0003800000 */
[----:B01234-:R-:W2:Y:S04]  /*0520*/  LDG.E.64 R10, desc[UR4][R6.64+0x40] ;  /* 0x00004004060a7981 */ /* 0x01fea8000c1e1b00 */
[----:B------:R-:W3:Y:S01]  /*0530*/  LDG.E.64 R12, desc[UR4][R4.64] ;  /* 0x00000004040c7981 */ /* 0x000ee2000c1e1b00 */
[----:B--2---:R-:W-:-:S08]  /*0540*/  DADD R10, RZ, R10 ;  /* 0x00000000ff0a7229 */ /* 0x004fd0000000000a */
[----:B---3--:R-:W-:-:S07]  /*0550*/  DADD R10, R10, R12 ;  /* 0x000000000a0a7229 */ /* 0x008fce000000000c */
[----:B------:R0:W-:Y:S04]  /*0560*/  STG.E.64 desc[UR4][R4.64], R10 ;  /* 0x0000000a04007986 */ /* 0x0001e8000c101b04 */
.L_x_646:
[----:B------:R-:W-:Y:S05]  /*0570*/  BSYNC.RECONVERGENT B0 ;  /* 0x0000000000007941 */ /* 0x000fea0003800200 */
.L_x_645:
[----:B------:R-:W-:Y:S04]  /*0580*/  BSSY.RECONVERGENT B0, `(.L_x_647) ;  /* 0x0000007000007945 */ /* 0x000fe80003800200 */
[----:B------:R-:W-:Y:S05]  /*0590*/  @P0 BRA `(.L_x_648) ;  /* 0x0000000000140947 */ /* 0x000fea0003800000 */
[----:B01234-:R-:W2:Y:S04]  /*05a0*/  LDG.E.64 R10, desc[UR4][R6.64+0x840] ;  /* 0x00084004060a7981 */ /* 0x01fea8000c1e1b00 */
[----:B------:R-:W3:Y:S01]  /*05b0*/  LDG.E.64 R12, desc[UR4][R4.64+0x40] ;  /* 0x00004004040c7981 */ /* 0x000ee2000c1e1b00 */
[----:B--2---:R-:W-:-:S08]  /*05c0*/  DADD R10, RZ, R10 ;  /* 0x00000000ff0a7229 */ /* 0x004fd0000000000a */
[----:B---3--:R-:W-:-:S07]  /*05d0*/  DADD R10, R10, R12 ;  /* 0x000000000a0a7229 */ /* 0x008fce000000000c */
[----:B------:R0:W-:Y:S04]  /*05e0*/  STG.E.64 desc[UR4][R4.64+0x40], R10 ;  /* 0x0000400a04007986 */ /* 0x0001e8000c101b04 */
.L_x_648:
[----:B------:R-:W-:Y:S05]  /*05f0*/  BSYNC.RECONVERGENT B0 ;  /* 0x0000000000007941 */ /* 0x000fea0003800200 */
.L_x_647:
[----:B------:R-:W-:Y:S04]  /*0600*/  BSSY.RECONVERGENT B0, `(.L_x_649) ;  /* 0x0000007000007945 */ /* 0x000fe80003800200 */
[----:B------:R-:W-:Y:S05]  /*0610*/  @P0 BRA `(.L_x_650) ;  /* 0x0000000000140947 */ /* 0x000fea0003800000 */
[----:B01234-:R-:W2:Y:S04]  /*0620*/  LDG.E.64 R10, desc[UR4][R6.64+0x1040] ;  /* 0x00104004060a7981 */ /* 0x01fea8000c1e1b00 */
[----:B------:R-:W3:Y:S01]  /*0630*/  LDG.E.64 R12, desc[UR4][R4.64+0x80] ;  /* 0x00008004040c7981 */ /* 0x000ee2000c1e1b00 */
[----:B--2---:R-:W-:-:S08]  /*0640*/  DADD R10, RZ, R10 ;  /* 0x00000000ff0a7229 */ /* 0x004fd0000000000a */
[----:B---3--:R-:W-:-:S07]  /*0650*/  DADD R10, R10, R12 ;  /* 0x000000000a0a7229 */ /* 0x008fce000000000c */
[----:B------:R0:W-:Y:S04]  /*0660*/  STG.E.64 desc[UR4][R4.64+0x80], R10 ;  /* 0x0000800a04007986 */ /* 0x0001e8000c101b04 */
.L_x_650:
[----:B------:R-:W-:Y:S05]  /*0670*/  BSYNC.RECONVERGENT B0 ;  /* 0x0000000000007941 */ /* 0x000fea0003800200 */
.L_x_649:
[----:B------:R-:W-:Y:S04]  /*0680*/  BSSY.RECONVERGENT B0, `(.L_x_651) ;  /* 0x0000007000007945 */ /* 0x000fe80003800200 */
[----:B------:R-:W-:Y:S05]  /*0690*/  @P0 BRA `(.L_x_652) ;  /* 0x0000000000140947 */ /* 0x000fea0003800000 */
[----:B01234-:R-:W2:Y:S04]  /*06a0*/  LDG.E.64 R10, desc[UR4][R6.64+0x1840] ;  /* 0x00184004060a7981 */ /* 0x01fea8000c1e1b00 */
[----:B------:R-:W3:Y:S01]  /*06b0*/  LDG.E.64 R12, desc[UR4][R4.64+0xc0] ;  /* 0x0000c004040c7981 */ /* 0x000ee2000c1e1b00 */
[----:B--2---:R-:W-:-:S08]  /*06c0*/  DADD R10, RZ, R10 ;  /* 0x00000000ff0a7229 */ /* 0x004fd0000000000a */
[----:B---3--:R-:W-:-:S07]  /*06d0*/  DADD R10, R10, R12 ;  /* 0x000000000a0a7229 */ /* 0x008fce000000000c */
[----:B------:R0:W-:Y:S04]  /*06e0*/  STG.E.64 desc[UR4][R4.64+0xc0], R10 ;  /* 0x0000c00a04007986 */ /* 0x0001e8000c101b04 */
.L_x_652:
[----:B------:R-:W-:Y:S05]  /*06f0*/  BSYNC.RECONVERGENT B0 ;  /* 0x0000000000007941 */ /* 0x000fea0003800200 */
.L_x_651:
[----:B------:R-:W-:Y:S04]  /*0700*/  BSSY.RECONVERGENT B0, `(.L_x_653) ;  /* 0x0000007000007945 */ /* 0x000fe80003800200 */
[----:B------:R-:W-:Y:S05]  /*0710*/  @P0 BRA `(.L_x_654) ;  /* 0x0000000000140947 */ /* 0x000fea0003800000 */
[----:B01234-:R-:W2:Y:S04]  /*0720*/  LDG.E.64 R10, desc[UR4][R6.64+0x60] ;  /* 0x00006004060a7981 */ /* 0x01fea8000c1e1b00 */
[----:B------:R-:W3:Y:S01]  /*0730*/  LDG.E.64 R12, desc[UR4][R4.64] ;  /* 0x00000004040c7981 */ /* 0x000ee2000c1e1b00 */
[----:B--2---:R-:W-:-:S08]  /*0740*/  DADD R10, RZ, R10 ;  /* 0x00000000ff0a7229 */ /* 0x004fd0000000000a */
[----:B---3--:R-:W-:-:S07]  /*0750*/  DADD R10, R10, R12 ;  /* 0x000000000a0a7229 */ /* 0x008fce000000000c */
[----:B------:R0:W-:Y:S04]  /*0760*/  STG.E.64 desc[UR4][R4.64], R10 ;  /* 0x0000000a04007986 */ /* 0x0001e8000c101b04 */
.L_x_654:
[----:B------:R-:W-:Y:S05]  /*0770*/  BSYNC.RECONVERGENT B0 ;  /* 0x0000000000007941 */ /* 0x000fea0003800200 */
.L_x_653:
[----:B------:R-:W-:Y:S04]  /*0780*/  BSSY.RECONVERGENT B0, `(.L_x_655) ;  /* 0x0000007000007945 */ /* 0x000fe80003800200 */
[----:B------:R-:W-:Y:S05]  /*0790*/  @P0 BRA `(.L_x_656) ;  /* 0x0000000000140947 */ /* 0x000fea0003800000 */
[----:B01234-:R-:W2:Y:S04]  /*07a0*/  LDG.E.64 R10, desc[UR4][R6.64+0x860] ;  /* 0x00086004060a7981 */ /* 0x01fea8000c1e1b00 */
[----:B------:R-:W3:Y:S01]  /*07b0*/  LDG.E.64 R12, desc[UR4][R4.64+0x40] ;  /* 0x00004004040c7981 */ /* 0x000ee2000c1e1b00 */
[----:B--2---:R-:W-:-:S08]  /*07c0*/  DADD R10, RZ, R10 ;  /* 0x00000000ff0a7229 */ /* 0x004fd0000000000a */
[----:B---3--:R-:W-:-:S07]  /*07d0*/  DADD R10, R10, R12 ;  /* 0x000000000a0a7229 */ /* 0x008fce000000000c */
[----:B------:R0:W-:Y:S04]  /*07e0*/  STG.E.64 desc[UR4][R4.64+0x40], R10 ;  /* 0x0000400a04007986 */ /* 0x0001e8000c101b04 */
.L_x_656:
[----:B------:R-:W-:Y:S05]  /*07f0*/  BSYNC.RECONVERGENT B0 ;  /* 0x0000000000007941 */ /* 0x000fea0003800200 */
.L_x_655:
[----:B------:R-:W-:Y:S04]  /*0800*/  BSSY.RECONVERGENT B0, `(.L_x_657) ;  /* 0x0000007000007945 */ /* 0x000fe80003800200 */
[----:B------:R-:W-:Y:S05]  /*0810*/  @P0 BRA `(.L_x_658) ;  /* 0x0000000000140947 */ /* 0x000fea0003800000 */
[----:B01234-:R-:W2:Y:S04]  /*0820*/  LDG.E.64 R10, desc[UR4][R6.64+0x1060] ;  /* 0x00106004060a7981 */ /* 0x01fea8000c1e1b00 */
[----:B------:R-:W3:Y:S01]  /*0830*/  LDG.E.64 R12, desc[UR4][R4.64+0x80] ;  /* 0x00008004040c7981 */ /* 0x000ee2000c1e1b00 */
[----:B--2---:R-:W-:-:S08]  /*0840*/  DADD R10, RZ, R10 ;  /* 0x00000000ff0a7229 */ /* 0x004fd0000000000a */
[----:B---3--:R-:W-:-:S07]  /*0850*/  DADD R10, R10, R12 ;  /* 0x000000000a0a7229 */ /* 0x008fce000000000c */
[----:B------:R0:W-:Y:S04]  /*0860*/  STG.E.64 desc[UR4][R4.64+0x80], R10 ;  /* 0x0000800a04007986 */ /* 0x0001e8000c101b04 */
.L_x_658:
[----:B------:R-:W-:Y:S05]  /*0870*/  BSYNC.RECONVERGENT B0 ;  /* 0x0000000000007941 */ /* 0x000fea0003800200 */
.L_x_657:
[----:B------:R-:W-:Y:S04]  /*0880*/  BSSY.RECONVERGENT B0, `(.L_x_659) ;  /* 0x0000007000007945 */ /* 0x000fe80003800200 */
[----:B------:R-:W-:Y:S05]  /*0890*/  @P0 BRA `(.L_x_660) ;  /* 0x0000000000140947 */ /* 0x000fea0003800000 */
[----:B01234-:R-:W2:Y:S04]  /*08a0*/  LDG.E.64 R10, desc[UR4][R6.64+0x1860] ;  /* 0x00186004060a7981 */ /* 0x01fea8000c1e1b00 */
[----:B------:R-:W3:Y:S01]  /*08b0*/  LDG.E.64 R12, desc[UR4][R4.64+0xc0] ;  /* 0x0000c004040c7981 */ /* 0x000ee2000c1e1b00 */
[----:B--2---:R-:W-:-:S08]  /*08c0*/  DADD R10, RZ, R10 ;  /* 0x00000000ff0a7229 */ /* 0x004fd0000000000a */
[----:B---3--:R-:W-:-:S07]  /*08d0*/  DADD R10, R10, R12 ;  /* 0x000000000a0a7229 */ /* 0x008fce000000000c */
[----:B------:R0:W-:Y:S04]  /*08e0*/  STG.E.64 desc[UR4][R4.64+0xc0], R10 ;  /* 0x0000c00a04007986 */ /* 0x0001e8000c101b04 */
.L_x_660:
[----:B------:R-:W-:Y:S05]  /*08f0*/  BSYNC.RECONVERGENT B0 ;  /* 0x0000000000007941 */ /* 0x000fea0003800200 */
.L_x_659:
[----:B------:R-:W-:Y:S04]  /*0900*/  BSSY.RECONVERGENT B0, `(.L_x_661) ;  /* 0x0000007000007945 */ /* 0x000fe80003800200 */
[----:B------:R-:W-:Y:S05]  /*0910*/  @P0 BRA `(.L_x_662) ;  /* 0x0000000000140947 */ /* 0x000fea0003800000 */
[----:B01234-:R-:W2:Y:S04]  /*0920*/  LDG.E.64 R10, desc[UR4][R6.64+0x80] ;  /* 0x00008004060a7981 */ /* 0x01fea8000c1e1b00 */
[----:B------:R-:W3:Y:S01]  /*0930*/  LDG.E.64 R12, desc[UR4][R4.64] ;  /* 0x00000004040c7981 */ /* 0x000ee2000c1e1b00 */
[----:B--2---:R-:W-:-:S08]  /*0940*/  DADD R10, RZ, R10 ;  /* 0x00000000ff0a7229 */ /* 0x004fd0000000000a */
[----:B---3--:R-:W-:-:S07]  /*0950*/  DADD R10, R10, R12 ;  /* 0x000000000a0a7229 */ /* 0x008fce000000000c */
[----:B------:R0:W-:Y:S04]  /*0960*/  STG.E.64 desc[UR4][R4.64], R10 ;  /* 0x0000000a04007986 */ /* 0x0001e8000c101b04 */
.L_x_662:
[----:B------:R-:W-:Y:S05]  /*0970*/  BSYNC.RECONVERGENT B0 ;  /* 0x0000000000007941 */ /* 0x000fea0003800200 */
.L_x_661:
[----:B------:R-:W-:Y:S04]  /*0980*/  BSSY.RECONVERGENT B0, `(.L_x_663) ;  /* 0x0000007000007945 */ /* 0x000fe80003800200 */
[----:B------:R-:W-:Y:S05]  /*0990*/  @P0 BRA `(.L_x_664) ;  /* 0x0000000000140947 */ /* 0x000fea0003800000 */
[----:B01234-:R-:W2:Y:S04]  /*09a0*/  LDG.E.64 R10, desc[UR4][R6.64+0x880] ;  /* 0x00088004060a7981 */ /* 0x01fea8000c1e1b00 */
[----:B------:R-:W3:Y:S01]  /*09b0*/  LDG.E.64 R12, desc[UR4][R4.64+0x40] ;  /* 0x00004004040c7981 */ /* 0x000ee2000c1e1b00 */
[----:B--2---:R-:W-:-:S08]  /*09c0*/  DADD R10, RZ, R10 ;  /* 0x00000000ff0a7229 */ /* 0x004fd0000000000a */
[----:B---3--:R-:W-:-:S07]  /*09d0*/  DADD R10, R10, R12 ;  /* 0x000000000a0a7229 */ /* 0x008fce000000000c */
[----:B------:R0:W-:Y:S04]  /*09e0*/  STG.E.64 desc[UR4][R4.64+0x40], R10 ;  /* 0x0000400a04007986 */ /* 0x0001e8000c101b04 */
.L_x_664:
[----:B------:R-:W-:Y:S05]  /*09f0*/  BSYNC.RECONVERGENT B0 ;  /* 0x0000000000007941 */ /* 0x000fea0003800200 */
.L_x_663:
[----:B------:R-:W-:Y:S04]  /*0a00*/  BSSY.RECONVERGENT B0, `(.L_x_665) ;  /* 0x0000007000007945 */ /* 0x000fe80003800200 */
[----:B------:R-:W-:Y:S05]  /*0a10*/  @P0 BRA `(.L_x_666) ;  /* 0x0000000000140947 */ /* 0x000fea0003800000 */
[----:B01234-:R-:W2:Y:S04]  /*0a20*/  LDG.E.64 R10, desc[UR4][R6.64+0x1080] ;  /* 0x00108004060a7981 */ /* 0x01fea8000c1e1b00 */
[----:B------:R-:W3:Y:S01]  /*0a30*/  LDG.E.64 R12, desc[UR4][R4.64+0x80] ;  /* 0x00008004040c7981 */ /* 0x000ee2000c1e1b00 */
[----:B--2---:R-:W-:-:S08]  /*0a40*/  DADD R10, RZ, R10 ;  /* 0x00000000ff0a7229 */ /* 0x004fd0000000000a */
[----:B---3--:R-:W-:-:S07]  /*0a50*/  DADD R10, R10, R12 ;  /* 0x000000000a0a7229 */ /* 0x008fce000000000c */
[----:B------:R0:W-:Y:S04]  /*0a60*/  STG.E.64 desc[UR4][R4.64+0x80], R10 ;  /* 0x0000800a04007986 */ /* 0x0001e8000c101b04 */
.L_x_666:
[----:B------:R-:W-:Y:S05]  /*0a70*/  BSYNC.RECONVERGENT B0 ;  /* 0x0000000000007941 */ /* 0x000fea0003800200 */
.L_x_665:
[----:B------:R-:W-:Y:S04]  /*0a80*/  BSSY.RECONVERGENT B0, `(.L_x_667) ;  /* 0x0000007000007945 */ /* 0x000fe80003800200 */
[----:B------:R-:W-:Y:S05]  /*0a90*/  @P0 BRA `(.L_x_668) ;  /* 0x0000000000140947 */ /* 0x000fea0003800000 */
[----:B01234-:R-:W2:Y:S04]  /*0aa0*/  LDG.E.64 R10, desc[UR4][R6.64+0x1880] ;  /* 0x00188004060a7981 */ /* 0x01fea8000c1e1b00 */
[----:B------:R-:W3:Y:S01]  /*0ab0*/  LDG.E.64 R12, desc[UR4][R4.64+0xc0] ;  /* 0x0000c004040c7981 */ /* 0x000ee2000c1e1b00 */
[----:B--2---:R-:W-:-:S08]  /*0ac0*/  DADD R10, RZ, R10 ;  /* 0x00000000ff0a7229 */ /* 0x004fd0000000000a */
[----:B---3--:R-:W-:-:S07]  /*0ad0*/  DADD R10, R10, R12 ;  /* 0x000000000a0a7229 */ /* 0x008fce000000000c */
[----:B------:R0:W-:Y:S04]  /*0ae0*/  STG.E.64 desc[UR4][R4.64+0xc0], R10 ;  /* 0x0000c00a04007986 */ /* 0x0001e8000c101b04 */
.L_x_668:
[----:B------:R-:W-:Y:S05]  /*0af0*/  BSYNC.RECONVERGENT B0 ;  /* 0x0000000000007941 */ /* 0x000fea0003800200 */
.L_x_667:
[----:B------:R-:W-:Y:S04]  /*0b00*/  BSSY.RECONVERGENT B0, `(.L_x_669) ;  /* 0x0000007000007945 */ /* 0x000fe80003800200 */
[----:B------:R-:W-:Y:S05]  /*0b10*/  @P0 BRA `(.L_x_670) ;  /* 0x0000000000140947 */ /* 0x000fea0003800000 */
[----:B01234-:R-:W2:Y:S04]  /*0b20*/  LDG.E.64 R10, desc[UR4][R6.64+0xa0] ;  /* 0x0000a004060a7981 */ /* 0x01fea8000c1e1b00 */
[----:B------:R-:W3:Y:S01]  /*0b30*/  LDG.E.64 R12, desc[UR4][R4.64] ;  /* 0x00000004040c7981 */ /* 0x000ee2000c1e1b00 */
[----:B--2---:R-:W-:-:S08]  /*0b40*/  DADD R10, RZ, R10 ;  /* 0x00000000ff0a7229 */ /* 0x004fd0000000000a */
[----:B---3--:R-:W-:-:S07]  /*0b50*/  DADD R10, R10, R12 ;  /* 0x000000000a0a7229 */ /* 0x008fce000000000c */
[----:B------:R0:W-:Y:S04]  /*0b60*/  STG.E.64 desc[UR4][R4.64], R10 ;  /* 0x0000000a04007986 */ /* 0x0001e8000c101b04 */
.L_x_670:
[----:B------:R-:W-:Y:S05]  /*0b70*/  BSYNC.RECONVERGENT B0 ;  /* 0x0000000000007941 */ /* 0x000fea0003800200 */
.L_x_669:
[----:B------:R-:W-:Y:S04]  /*0b80*/  BSSY.RECONVERGENT B0, `(.L_x_671) ;  /* 0x0000007000007945 */ /* 0x000fe80003800200 */
[----:B------:R-:W-:Y:S05]  /*0b90*/  @P0 BRA `(.L_x_672) ;  /* 0x0000000000140947 */ /* 0x000fea0003800000 */
[----:B01234-:R-:W2:Y:S04]  /*0ba0*/  LDG.E.64 R10, desc[UR4][R6.64+0x8a0] ;  /* 0x0008a004060a7981 */ /* 0x01fea8000c1e1b00 */
[----:B------:R-:W3:Y:S01]  /*0bb0*/  LDG.E.64 R12, desc[UR4][R4.64+0x40] ;  /* 0x00004004040c7981 */ /* 0x000ee2000c1e1b00 */
[----:B--2---:R-:W-:-:S08]  /*0bc0*/  DADD R10, RZ, R10 ;  /* 0x00000000ff0a7229 */ /* 0x004fd0000000000a */
[----:B---3--:R-:W-:-:S07]  /*0bd0*/  DADD R10, R10, R12 ;  /* 0x000000000a0a7229 */ /* 0x008fce000000000c */
[----:B------:R0:W-:Y:S04]  /*0be0*/  STG.E.64 desc[UR4][R4.64+0x40], R10 ;  /* 0x0000400a04007986 */ /* 0x0001e8000c101b04 */
.L_x_672:
[----:B------:R-:W-:Y:S05]  /*0bf0*/  BSYNC.RECONVERGENT B0 ;  /* 0x0000000000007941 */ /* 0x000fea0003800200 */
.L_x_671:
[----:B------:R-:W-:Y:S04]  /*0c00*/  BSSY.RECONVERGENT B0, `(.L_x_673) ;  /* 0x0000007000007945 */ /* 0x000fe80003800200 */
[----:B------:R-:W-:Y:S05]  /*0c10*/  @P0 BRA `(.L_x_674) ;  /* 0x0000000000140947 */ /* 0x000fea0003800000 */
[----:B01234-:R-:W2:Y:S04]  /*0c20*/  LDG.E.64 R10, desc[UR4][R6.64+0x10a0] ;  /* 0x0010a004060a7981 */ /* 0x01fea8000c1e1b00 */
[----:B------:R-:W3:Y:S01]  /*0c30*/  LDG.E.64 R12, desc[UR4][R4.64+0x80] ;  /* 0x00008004040c7981 */ /* 0x000ee2000c1e1b00 */
[----:B--2---:R-:W-:-:S08]  /*0c40*/  DADD R10, RZ, R10 ;  /* 0x00000000ff0a7229 */ /* 0x004fd0000000000a */
[----:B---3--:R-:W-:-:S07]  /*0c50*/  DADD R10, R10, R12 ;  /* 0x000000000a0a7229 */ /* 0x008fce000000000c */
[----:B------:R0:W-:Y:S04]  /*0c60*/  STG.E.64 desc[UR4][R4.64+0x80], R10 ;  /* 0x0000800a04007986 */ /* 0x0001e8000c101b04 */
.L_x_674:
[----:B------:R-:W-:Y:S05]  /*0c70*/  BSYNC.RECONVERGENT B0 ;  /* 0x0000000000007941 */ /* 0x000fea0003800200 */
.L_x_673:
[----:B------:R-:W-:Y:S04]  /*0c80*/  BSSY.RECONVERGENT B0, `(.L_x_675) ;  /* 0x0000007000007945 */ /* 0x000fe80003800200 */
[----:B------:R-:W-:Y:S05]  /*0c90*/  @P0 BRA `(.L_x_676) ;  /* 0x0000000000140947 */ /* 0x000fea0003800000 */
[----:B01234-:R-:W2:Y:S04]  /*0ca0*/  LDG.E.64 R10, desc[UR4][R6.64+0x18a0] ;  /* 0x0018a004060a7981 */ /* 0x01fea8000c1e1b00 */
[----:B------:R-:W3:Y:S01]  /*0cb0*/  LDG.E.64 R12, desc[UR4][R4.64+0xc0] ;  /* 0x0000c004040c7981 */ /* 0x000ee2000c1e1b00 */
[----:B--2---:R-:W-:-:S08]  /*0cc0*/  DADD R10, RZ, R10 ;  /* 0x00000000ff0a7229 */ /* 0x004fd0000000000a */
[----:B---3--:R-:W-:-:S07]  /*0cd0*/  DADD R10, R10, R12 ;  /* 0x000000000a0a7229 */ /* 0x008fce000000000c */
[----:B------:R0:W-:Y:S04]  /*0ce0*/  STG.E.64 desc[UR4][R4.64+0xc0], R10 ;  /* 0x0000c00a04007986 */ /* 0x0001e8000c101b04 */
.L_x_676:
[----:B------:R-:W-:Y:S05]  /*0cf0*/  BSYNC.RECONVERGENT B0 ;  /* 0x0000000000007941 */ /* 0x000fea0003800200 */
.L_x_675:
[----:B------:R-:W-:Y:S04]  /*0d00*/  BSSY.RECONVERGENT B0, `(.L_x_677) ;  /* 0x0000007000007945 */ /* 0x000fe80003800200 */
[----:B------:R-:W-:Y:S05]  /*0d10*/  @P0 BRA `(.L_x_678) ;  /* 0x0000000000140947 */ /* 0x000fea0003800000 */
[----:B01234-:R-:W2:Y:S04]  /*0d20*/  LDG.E.64 R10, desc[UR4][R6.64+0xc0] ;  /* 0x0000c004060a7981 */ /* 0x01fea8000c1e1b00 */
[----:B------:R-:W3:Y:S01]  /*0d30*/  LDG.E.64 R12, desc[UR4][R4.64] ;  /* 0x00000004040c7981 */ /* 0x000ee2000c1e1b00 */
[----:B--2---:R-:W-:-:S08]  /*0d40*/  DADD R10, RZ, R10 ;  /* 0x00000000ff0a7229 */ /* 0x004fd0000000000a */
[----:B---3--:R-:W-:-:S07]  /*0d50*/  DADD R10, R10, R12 ;  /* 0x000000000a0a7229 */ /* 0x008fce000000000c */
[----:B------:R0:W-:Y:S04]  /*0d60*/  STG.E.64 desc[UR4][R4.64], R10 ;  /* 0x0000000a04007986 */ /* 0x0001e8000c101b04 */
.L_x_678:
[----:B------:R-:W-:Y:S05]  /*0d70*/  BSYNC.RECONVERGENT B0 ;  /* 0x0000000000007941 */ /* 0x000fea0003800200 */
.L_x_677:
[----:B------:R-:W-:Y:S04]  /*0d80*/  BSSY.RECONVERGENT B0, `(.L_x_679) ;  /* 0x0000007000007945 */ /* 0x000fe80003800200 */
[----:B------:R-:W-:Y:S05]  /*0d90*/  @P0 BRA `(.L_x_680) ;  /* 0x0000000000140947 */ /* 0x000fea0003800000 */
[----:B01234-:R-:W2:Y:S04]  /*0da0*/  LDG.E.64 R10, desc[UR4][R6.64+0x8c0] ;  /* 0x0008c004060a7981 */ /* 0x01fea8000c1e1b00 */
[----:B------:R-:W3:Y:S01]  /*0db0*/  LDG.E.64 R12, desc[UR4][R4.64+0x40] ;  /* 0x00004004040c7981 */ /* 0x000ee2000c1e1b00 */
[----:B--2---:R-:W-:-:S08]  /*0dc0*/  DADD R10, RZ, R10 ;  /* 0x00000000ff0a7229 */ /* 0x004fd0000000000a */
[----:B---3--:R-:W-:-:S07]  /*0dd0*/  DADD R10, R10, R12 ;  /* 0x000000000a0a7229 */ /* 0x008fce000000000c */
[----:B------:R0:W-:Y:S04]  /*0de0*/  STG.E.64 desc[UR4][R4.64+0x40], R10 ;  /* 0x0000400a04007986 */ /* 0x0001e8000c101b04 */
.L_x_680:
[----:B------:R-:W-:Y:S05]  /*0df0*/  BSYNC.RECONVERGENT B0 ;  /* 0x0000000000007941 */ /* 0x000fea0003800200 */
.L_x_679:
[----:B------:R-:W-:Y:S04]  /*0e00*/  BSSY.RECONVERGENT B0, `(.L_x_681) ;  /* 0x0000007000007945 */ /* 0x000fe80003800200 */
[----:B------:R-:W-:Y:S05]  /*0e10*/  @P0 BRA `(.L_x_682) ;  /* 0x0000000000140947 */ /* 0x000fea0003800000 */
[----:B01234-:R-:W2:Y:S04]  /*0e20*/  LDG.E.64 R10, desc[UR4][R6.64+0x10c0] ;  /* 0x0010c004060a7981 */ /* 0x01fea8000c1e1b00 */
[----:B------:R-:W3:Y:S01]  /*0e30*/  LDG.E.64 R12, desc[UR4][R4.64+0x80] ;  /* 0x00008004040c7981 */ /* 0x000ee2000c1e1b00 */
[----:B--2---:R-:W-:-:S08]  /*0e40*/  DADD R10, RZ, R10 ;  /* 0x00000000ff0a7229 */ /* 0x004fd0000000000a */
[----:B---3--:R-:W-:-:S07]  /*0e50*/  DADD R10, R10, R12 ;  /* 0x000000000a0a7229 */ /* 0x008fce000000000c */
[----:B------:R0:W-:Y:S04]  /*0e60*/  STG.E.64 desc[UR4][R4.64+0x80], R10 ;  /* 0x0000800a04007986 */ /* 0x0001e8000c101b04 */
.L_x_682:
[----:B------:R-:W-:Y:S05]  /*0e70*/  BSYNC.RECONVERGENT B0 ;  /* 0x0000000000007941 */ /* 0x000fea0003800200 */
.L_x_681:
[----:B------:R-:W-:Y:S04]  /*0e80*/  BSSY.RECONVERGENT B0, `(.L_x_683) ;  /* 0x0000007000007945 */ /* 0x000fe80003800200 */
[----:B------:R-:W-:Y:S05]  /*0e90*/  @P0 BRA `(.L_x_684) ;  /* 0x0000000000140947 */ /* 0x000fea0003800000 */
[----:B01234-:R-:W2:Y:S04]  /*0ea0*/  LDG.E.64 R10, desc[UR4][R6.64+0x18c0] ;  /* 0x0018c004060a7981 */ /* 0x01fea8000c1e1b00 */
[----:B------:R-:W3:Y:S01]  /*0eb0*/  LDG.E.64 R12, desc[UR4][R4.64+0xc0] ;  /* 0x0000c004040c7981 */ /* 0x000ee2000c1e1b00 */
[----:B--2---:R-:W-:-:S08]  /*0ec0*/  DADD R10, RZ, R10 ;  /* 0x00000000ff0a7229 */ /* 0x004fd0000000000a */
[----:B---3--:R-:W-:-:S07]  /*0ed0*/  DADD R10, R10, R12 ;  /* 0x000000000a0a7229 */ /* 0x008fce000000000c */
[----:B------:R0:W-:Y:S04]  /*0ee0*/  STG.E.64 desc[UR4][R4.64+0xc0], R10 ;  /* 0x0000c00a04007986 */ /* 0x0001e8000c101b04 */
.L_x_684:
[----:B------:R-:W-:Y:S05]  /*0ef0*/  BSYNC.RECONVERGENT B0 ;  /* 0x0000000000007941 */ /* 0x000fea0003800200 */
.L_x_683:
[----:B------:R-:W-:Y:S04]  /*0f00*/  BSSY.RECONVERGENT B0, `(.L_x_685) ;  /* 0x0000007000007945 */ /* 0x000fe80003800200 */
[----:B------:R-:W-:Y:S05]  /*0f10*/  @P0 BRA `(.L_x_686) ;  /* 0x0000000000140947 */ /* 0x000fea0003800000 */
[----:B01234-:R-:W2:Y:S04]  /*0f20*/  LDG.E.64 R10, desc[UR4][R6.64+0xe0] ;  /* 0x0000e004060a7981 */ /* 0x01fea8000c1e1b00 */
[----:B------:R-:W3:Y:S01]  /*0f30*/  LDG.E.64 R12, desc[UR4][R4.64] ;  /* 0x00000004040c7981 */ /* 0x000ee2000c1e1b00 */
[----:B--2---:R-:W-:-:S08]  /*0f40*/  DADD R10, RZ, R10 ;  /* 0x00000000ff0a7229 */ /* 0x004fd0000000000a */
[----:B---3--:R-:W-:-:S07]  /*0f50*/  DADD R10, R10, R12 ;  /* 0x000000000a0a7229 */ /* 0x008fce000000000c */
[----:B------:R0:W-:Y:S04]  /*0f60*/  STG.E.64 desc[UR4][R4.64], R10 ;  /* 0x0000000a04007986 */ /* 0x0001e8000c101b04 */
.L_x_686:
[----:B------:R-:W-:Y:S05]  /*0f70*/  BSYNC.RECONVERGENT B0 ;  /* 0x0000000000007941 */ /* 0x000fea0003800200 */
.L_x_685:
[----:B------:R-:W-:Y:S04]  /*0f80*/  BSSY.RECONVERGENT B0, `(.L_x_687) ;  /* 0x0000007000007945 */ /* 0x000fe80003800200 */
[----:B------:R-:W-:Y:S05]  /*0f90*/  @P0 BRA `(.L_x_688) ;  /* 0x0000000000140947 */ /* 0x000fea0003800000 */
[----:B01234-:R-:W2:Y:S04]  /*0fa0*/  LDG.E.64 R10, desc[UR4][R6.64+0x8e0] ;  /* 0x0008e004060a7981 */ /* 0x01fea8000c1e1b00 */
[----:B------:R-:W3:Y:S01]  /*0fb0*/  LDG.E.64 R12, desc[UR4][R4.64+0x40] ;  /* 0x00004004040c7981 */ /* 0x000ee2000c1e1b00 */
[----:B--2---:R-:W-:-:S08]  /*0fc0*/  DADD R10, RZ, R10 ;  /* 0x00000000ff0a7229 */ /* 0x004fd0000000000a */
[----:B---3--:R-:W-:-:S07]  /*0fd0*/  DADD R10, R10, R12 ;  /* 0x000000000a0a7229 */ /* 0x008fce000000000c */
[----:B------:R0:W-:Y:S04]  /*0fe0*/  STG.E.64 desc[UR4][R4.64+0x40], R10 ;  /* 0x0000400a04007986 */ /* 0x0001e8000c101b04 */
.L_x_688:
[----:B------:R-:W-:Y:S05]  /*0ff0*/  BSYNC.RECONVERGENT B0 ;  /* 0x0000000000007941 */ /* 0x000fea0003800200 */
.L_x_687:
[----:B------:R-:W-:Y:S04]  /*1000*/  BSSY.RECONVERGENT B0, `(.L_x_689) ;  /* 0x0000007000007945 */ /* 0x000fe80003800200 */
[----:B------:R-:W-:Y:S05]  /*1010*/  @P0 BRA `(.L_x_690) ;  /* 0x0000000000140947 */ /* 0x000fea0003800000 */
[----:B01234-:R-:W2:Y:S04]  /*1020*/  LDG.E.64 R10, desc[UR4][R6.64+0x10e0] ;  /* 0x0010e004060a7981 */ /* 0x01fea8000c1e1b00 */
[----:B------:R-:W3:Y:S01]  /*1030*/  LDG.E.64 R12, desc[UR4][R4.64+0x80] ;  /* 0x00008004040c7981 */ /* 0x000ee2000c1e1b00 */
[----:B--2---:R-:W-:-:S08]  /*1040*/  DADD R10, RZ, R10 ;  /* 0x00000000ff0a7229 */ /* 0x004fd0000000000a */
[----:B---3--:R-:W-:-:S07]  /*1050*/  DADD R10, R10, R12 ;  /* 0x000000000a0a7229 */ /* 0x008fce000000000c */
[----:B------:R0:W-:Y:S04]  /*1060*/  STG.E.64 desc[UR4][R4.64+0x80], R10 ;  /* 0x0000800a04007986 */ /* 0x0001e8000c101b04 */
.L_x_690:
[----:B------:R-:W-:Y:S05]  /*1070*/  BSYNC.RECONVERGENT B0 ;  /* 0x0000000000007941 */ /* 0x000fea0003800200 */
.L_x_689:
[----:B------:R-:W-:Y:S04]  /*1080*/  BSSY.RECONVERGENT B0, `(.L_x_691) ;  /* 0x0000007000007945 */ /* 0x000fe80003800200 */
[----:B------:R-:W-:Y:S05]  /*1090*/  @P0 BRA `(.L_x_692) ;  /* 0x0000000000140947 */ /* 0x000fea0003800000 */
[----:B------:R-:W1:Y:S04]  /*10a0*/  LDG.E.64 R6, desc[UR4][R6.64+0x18e0] ;  /* 0x0018e00406067981 */ /* 0x000e68000c1e1b00 */
[----:B0-----:R-:W5:Y:S01]  /*10b0*/  LDG.E.64 R12, desc[UR4][R4.64+0xc0] ;  /* 0x0000c004040c7981 */ /* 0x001f62000c1e1b00 */
[----:B-1234-:R-:W-:-:S08]  /*10c0*/  DADD R10, RZ, R6 ;  /* 0x00000000ff0a7229 */ /* 0x01efd00000000006 */
[----:B-----5:R-:W-:-:S07]  /*10d0*/  DADD R10, R10, R12 ;  /* 0x000000000a0a7229 */ /* 0x020fce000000000c */
[----:B------:R0:W-:Y:S04]  /*10e0*/  STG.E.64 desc[UR4][R4.64+0xc0], R10 ;  /* 0x0000c00a04007986 */ /* 0x0001e8000c101b04 */
.L_x_692:
[----:B------:R-:W-:Y:S05]  /*10f0*/  BSYNC.RECONVERGENT B0 ;  /* 0x0000000000007941 */ /* 0x000fea0003800200 */
.L_x_691:
[----:B------:R-:W-:Y:S01]  /*1100*/  IADD3 R9, PT, PT, R9, 0x400, RZ ;  /* 0x0000040009097810 */ /* 0x000fe20007ffe0ff */
[----:B------:R-:W-:Y:S06]  /*1110*/  @P1 BRA `(.L_x_693) ;  /* 0xffffffec00f41947 */ /* 0x000fec000383ffff */
[----:B------:R-:W-:Y:S05]  /*1120*/  EXIT ;  /* 0x000000000000794d */ /* 0x000fea0003800000 */
.L_x_694:
        /* <DEDUP_REMOVED lines=13> */
.L_x_1407:


//--------------------- .text._Z12gpukernelWNrILi4EEvPdS0_S0_i --------------------------
	.section	.text._Z12gpukernelWNrILi4EEvPdS0_S0_i,"ax",@progbits
	.align	128
        .global         _Z12gpukernelWNrILi4EEvPdS0_S0_i
        .type           _Z12gpukernelWNrILi4EEvPdS0_S0_i,@function
        .size           _Z12gpukernelWNrILi4EEvPdS0_S0_i,(.L_x_1408 - _Z12gpukernelWNrILi4EEvPdS0_S0_i)
        .other          _Z12gpukernelWNrILi4EEvPdS0_S0_i,@"STO_CUDA_ENTRY STV_DEFAULT"
_Z12gpukernelWNrILi4EEvPdS0_S0_i:
.text._Z12gpukernelWNrILi4EEvPdS0_S0_i:
        /* <DEDUP_REMOVED lines=8> */
[----:B------:R-:W3:Y:S01]  /*0080*/  LDCU UR6, c[0x0][0x398] ;  /* 0x00007300ff0677ac */ /* 0x000ee20008000800 */
[----:B0-----:R-:W-:Y:S02]  /*0090*/  LOP3.LUT R0, R2, 0x3, RZ, 0xc0, !PT ;  /* 0x0000000302007812 */ /* 0x001fe400078ec0ff */
[----:B------:R-:W-:Y:S02]  /*00a0*/  SHF.R.U32.HI R2, RZ, 0x2, R2 ;  /* 0x00000002ff027819 */ /* 0x000fe40000011602 */
[----:B------:R-:W-:-:S03]  /*00b0*/  ISETP.NE.AND P0, PT, R0, RZ, PT ;  /* 0x000000ff0000720c */ /* 0x000fc60003f05270 */
[----:B-123--:R-:W-:-:S10]  /*00c0*/  IMAD.WIDE.U32 R4, R2, 0x8, R4 ;  /* 0x0000000802047825 */ /* 0x00efd400078e0004 */
.L_x_703:
[----:B0-----:R-:W0:Y:S01]  /*00d0*/  LDC.64 R6, c[0x0][0x388] ;  /* 0x0000e200ff067b82 */ /* 0x001e220000000a00 */
[C---:B-123--:R-:W-:Y:S01]  /*00e0*/  LEA R9, R3.reuse, R0, 0xa ;  /* 0x0000000003097211 */ /* 0x04efe200078e50ff */
[----:B------:R-:W-:Y:S01]  /*00f0*/  BSSY.RECONVERGENT B0, `(.L_x_695) ;  /* 0x0000019000007945 */ /* 0x000fe20003800200 */
[----:B------:R-:W-:Y:S02]  /*0100*/  VIADD R3, R3, 0x1 ;  /* 0x0000000103037836 */ /* 0x000fe40000000000 */
[----:B------:R-:W-:Y:S01]  /*0110*/  LEA R24, R2, R9, 0x5 ;  /* 0x0000000902187211 */ /* 0x000fe200078e28ff */
[----:B------:R-:W-:Y:S06]  /*0120*/  @P0 BRA `(.L_x_696) ;  /* 0x0000000000540947 */ /* 0x000fec0003800000 */
[----:B------:R-:W1:Y:S01]  /*0130*/  LDC.64 R28, c[0x0][0x388] ;  /* 0x0000e200ff1c7b82 */ /* 0x000e620000000a00 */
[----:B------:R-:W2:Y:S01]  /*0140*/  LDG.E.64 R20, desc[UR4][R4.64] ;  /* 0x0000000404147981 */ /* 0x000ea2000c1e1b00 */
[----:B-1----:R-:W-:-:S05]  /*0150*/  IMAD.WIDE.U32 R28, R24, 0x8, R28 ;  /* 0x00000008181c7825 */ /* 0x002fca00078e001c */
[----:B------:R-:W3:Y:S04]  /*0160*/  LDG.E.64 R22, desc[UR4][R28.64] ;  /* 0x000000041c167981 */ /* 0x000ee8000c1e1b00 */
[----:B------:R-:W4:Y:S04]  /*0170*/  LDG.E.64 R26, desc[UR4][R28.64+0x20] ;  /* 0x000020041c1a7981 */ /* 0x000f28000c1e1b00 */
[----:B------:R-:W5:Y:S04]  /*0180*/  LDG.E.64 R8, desc[UR4][R28.64+0x40] ;  /* 0x000040041c087981 */ /* 0x000f68000c1e1b00 */
[----:B------:R-:W2:Y:S04]  /*0190*/  LDG.E.64 R10, desc[UR4][R28.64+0x60] ;  /* 0x000060041c0a7981 */ /* 0x000ea8000c1e1b00 */
[----:B------:R-:W2:Y:S04]  /*01a0*/  LDG.E.64 R12, desc[UR4][R28.64+0x80] ;  /* 0x000080041c0c7981 */ /* 0x000ea8000c1e1b00 */
[----:B------:R-:W2:Y:S04]  /*01b0*/  LDG.E.64 R14, desc[UR4][R28.64+0xa0] ;  /* 0x0000a0041c0e7981 */ /* 0x000ea8000c1e1b00 */
[----:B------:R-:W2:Y:S04]  /*01c0*/  LDG.E.64 R16, desc[UR4][R28.64+0xc0] ;  /* 0x0000c0041c107981 */ /* 0x000ea8000c1e1b00 */
[----:B------:R-:W2:Y:S01]  /*01d0*/  LDG.E.64 R18, desc[UR4][R28.64+0xe0] ;  /* 0x0000e0041c127981 */ /* 0x000ea2000c1e1b00 */
[----:B---3--:R-:W-:-:S08]  /*01e0*/  DADD R22, RZ, R22 ;  /* 0x00000000ff167229 */ /* 0x008fd00000000016 */
[----:B----4-:R-:W-:-:S08]  /*01f0*/  DADD R22, R26, R22 ;  /* 0x000000001a167229 */ /* 0x010fd00000000016 */
[----:B-----5:R-:W-:-:S08]  /*0200*/  DADD R8, R8, R22 ;  /* 0x0000000008087229 */ /* 0x020fd00000000016 */
[----:B--2---:R-:W-:-:S08]  /*0210*/  DADD R8, R10, R8 ;  /* 0x000000000a087229 */ /* 0x004fd00000000008 */
[----:B------:R-:W-:-:S08]  /*0220*/  DADD R8, R12, R8 ;  /* 0x000000000c087229 */ /* 0x000fd00000000008 */
[----:B------:R-:W-:-:S08]  /*0230*/  DADD R8, R14, R8 ;  /* 0x000000000e087229 */ /* 0x000fd00000000008 */
[----:B------:R-:W-:-:S08]  /*0240*/  DADD R8, R16, R8 ;  /* 0x0000000010087229 */ /* 0x000fd00000000008 */
[----:B------:R-:W-:-:S08]  /*0250*/  DADD R8, R18, R8 ;  /* 0x0000000012087229 */ /* 0x000fd00000000008 */
[----:B------:R-:W-:-:S07]  /*0260*/  DADD R8, R20, R8 ;  /* 0x0000000014087229 */ /* 0x000fce0000000008 */
[----:B------:R1:W-:Y:S04]  /*0270*/  STG.E.64 desc[UR4][R4.64], R8 ;  /* 0x0000000804007986 */ /* 0x0003e8000c101b04 */
.L_x_696:
[----:B------:R-:W-:Y:S05]  /*0280*/  BSYNC.RECONVERGENT B0 ;  /* 0x0000000000007941 */ /* 0x000fea0003800200 */
.L_x_695:
[----:B------:R-:W-:Y:S01]  /*0290*/  ISETP.NE.AND P0, PT, R0, RZ, PT ;  /* 0x000000ff0000720c */ /* 0x000fe20003f05270 */
[----:B------:R-:W-:Y:S01]  /*02a0*/  BSSY.RECONVERGENT B0, `(.L_x_697) ;  /* 0x000001a000007945 */ /* 0x000fe20003800200 */
[----:B------:R-:W-:Y:S01]  /*02b0*/  ISETP.NE.AND P1, PT, R3, UR6, PT ;  /* 0x0000000603007c0c */ /* 0x000fe2000bf25270 */
[----:B------:R-:W-:-:S10]  /*02c0*/  VIADD R27, R24, 0x300 ;  /* 0x00000300181b7836 */ /* 0x000fd40000000000 */
[----:B------:R-:W-:Y:S05]  /*02d0*/  @P0 BRA `(.L_x_698) ;  /* 0x0000000000580947 */ /* 0x000fea0003800000 */
[----:B------:R-:W2:Y:S01]  /*02e0*/  LDC.64 R28, c[0x0][0x388] ;  /* 0x0000e200ff1c7b82 */ /* 0x000ea20000000a00 */
[----:B-1----:R-:W-:-:S05]  /*02f0*/  IADD3 R9, PT, PT, R24, 0x100, RZ ;  /* 0x0000010018097810 */ /* 0x002fca0007ffe0ff */
[----:B--2---:R-:W-:-:S05]  /*0300*/  IMAD.WIDE.U32 R28, R9, 0x8, R28 ;  /* 0x00000008091c7825 */ /* 0x004fca00078e001c */
        /* <DEDUP_REMOVED lines=8> */
[----:B--2---:R-:W-:-:S08]  /*0390*/  DADD R22, RZ, R22 ;  /* 0x00000000ff167229 */ /* 0x004fd00000000016 */
[----:B---3--:R-:W-:Y:S02]  /*03a0*/  DADD R20, R20, R22 ;  /* 0x0000000014147229 */ /* 0x008fe40000000016 */
[----:B------:R-:W2:Y:S06]  /*03b0*/  LDG.E.64 R22, desc[UR4][R4.64+0x40] ;  /* 0x0000400404167981 */ /* 0x000eac000c1e1b00 */
[----:B----4-:R-:W-:-:S08]  /*03c0*/  DADD R18, R18, R20 ;  /* 0x0000000012127229 */ /* 0x010fd00000000014 */
[----:B-----5:R-:W-:-:S08]  /*03d0*/  DADD R16, R16, R18 ;  /* 0x0000000010107229 */ /* 0x020fd00000000012 */
[----:B------:R-:W-:-:S08]  /*03e0*/  DADD R14, R14, R16 ;  /* 0x000000000e0e7229 */ /* 0x000fd00000000010 */
[----:B------:R-:W-:-:S08]  /*03f0*/  DADD R12, R12, R14 ;  /* 0x000000000c0c7229 */ /* 0x000fd0000000000e */
[----:B------:R-:W-:-:S08]  /*0400*/  DADD R10, R10, R12 ;  /* 0x000000000a0a7229 */ /* 0x000fd0000000000c */
[----:B------:R-:W-:-:S08]  /*0410*/  DADD R8, R8, R10 ;  /* 0x0000000008087229 */ /* 0x000fd0000000000a */
[----:B--2---:R-:W-:-:S07]  /*0420*/  DADD R8, R22, R8 ;  /* 0x0000000016087229 */ /* 0x004fce0000000008 */
[----:B------:R2:W-:Y:S04]  /*0430*/  STG.E.64 desc[UR4][R4.64+0x40], R8 ;  /* 0x0000400804007986 */ /* 0x0005e8000c101b04 */
.L_x_698:
[----:B------:R-:W-:Y:S05]  /*0440*/  BSYNC.RECONVERGENT B0 ;  /* 0x0000000000007941 */ /* 0x000fea0003800200 */
.L_x_697:
[----:B------:R-:W-:Y:S04]  /*0450*/  BSSY.RECONVERGENT B0, `(.L_x_699) ;  /* 0x0000018000007945 */ /* 0x000fe80003800200 */
[----:B------:R-:W-:Y:S05]  /*0460*/  @P0 BRA `(.L_x_700) ;  /* 0x0000000000580947 */ /* 0x000fea0003800000 */
[----:B------:R-:W3:Y:S01]  /*0470*/  LDC.64 R28, c[0x0][0x388] ;  /* 0x0000e200ff1c7b82 */ /* 0x000ee20000000a00 */
[----:B-12---:R-:W-:-:S04]  /*0480*/  VIADD R9, R24, 0x200 ;  /* 0x0000020018097836 */ /* 0x006fc80000000000 */
[----:B---3--:R-:W-:Y:S02]  /*0490*/  IMAD.WIDE.U32 R28, R9, 0x8, R28 ;  /* 0x00000008091c7825 */ /* 0x008fe400078e001c */
[----:B------:R-:W2:Y:S04]  /*04a0*/  LDG.E.64 R8, desc[UR4][R4.64+0x80] ;  /* 0x0000800404087981 */ /* 0x000ea8000c1e1b00 */
        /* <DEDUP_REMOVED lines=18> */
.L_x_700:
[----:B------:R-:W-:Y:S05]  /*05d0*/  BSYNC.RECONVERGENT B0 ;  /* 0x0000000000007941 */ /* 0x000fea0003800200 */
.L_x_699:
[----:B------:R-:W-:Y:S01]  /*05e0*/  BSSY.RECONVERGENT B0, `(.L_x_701) ;  /* 0x0000016000007945 */ /* 0x000fe20003800200 */
[----:B0-----:R-:W-:-:S03]  /*05f0*/  IMAD.WIDE.U32 R24, R27, 0x8, R6 ;  /* 0x000000081b187825 */ /* 0x001fc600078e0006 */
[----:B------:R-:W-:Y:S05]  /*0600*/  @P0 BRA `(.L_x_702) ;  /* 0x00000000004c0947 */ /* 0x000fea0003800000 */
[----:B------:R-:W4:Y:S04]  /*0610*/  LDG.E.64 R22, desc[UR4][R24.64] ;  /* 0x0000000418167981 */ /* 0x000f28000c1e1b00 */
[----:B------:R-:W5:Y:S04]  /*0620*/  LDG.E.64 R20, desc[UR4][R24.64+0x20] ;  /* 0x0000200418147981 */ /* 0x000f68000c1e1b00 */
[----:B------:R-:W5:Y:S04]  /*0630*/  LDG.E.64 R18, desc[UR4][R24.64+0x40] ;  /* 0x0000400418127981 */ /* 0x000f68000c1e1b00 */
[----:B------:R-:W5:Y:S04]  /*0640*/  LDG.E.64 R16, desc[UR4][R24.64+0x60] ;  /* 0x0000600418107981 */ /* 0x000f68000c1e1b00 */
[----:B------:R-:W5:Y:S04]  /*0650*/  LDG.E.64 R14, desc[UR4][R24.64+0x80] ;  /* 0x00008004180e7981 */ /* 0x000f68000c1e1b00 */
[----:B------:R-:W5:Y:S04]  /*0660*/  LDG.E.64 R12, desc[UR4][R24.64+0xa0] ;  /* 0x0000a004180c7981 */ /* 0x000f68000c1e1b00 */
[----:B------:R-:W5:Y:S04]  /*0670*/  LDG.E.64 R10, desc[UR4][R24.64+0xc0] ;  /* 0x0000c004180a7981 */ /* 0x000f68000c1e1b00 */
[----:B-123--:R-:W2:Y:S04]  /*0680*/  LDG.E.64 R8, desc[UR4][R24.64+0xe0] ;  /* 0x0000e00418087981 */ /* 0x00eea8000c1e1b00 */
[----:B------:R-:W3:Y:S01]  /*0690*/  LDG.E.64 R6, desc[UR4][R4.64+0xc0] ;  /* 0x0000c00404067981 */ /* 0x000ee2000c1e1b00 */
[----:B----4-:R-:W-:-:S08]  /*06a0*/  DADD R22, RZ, R22 ;  /* 0x00000000ff167229 */ /* 0x010fd00000000016 */
[----:B-----5:R-:W-:-:S08]  /*06b0*/  DADD R20, R20, R22 ;  /* 0x0000000014147229 */ /* 0x020fd00000000016 */
[----:B------:R-:W-:-:S08]  /*06c0*/  DADD R18, R18, R20 ;  /* 0x0000000012127229 */ /* 0x000fd00000000014 */
[----:B------:R-:W-:-:S08]  /*06d0*/  DADD R16, R16, R18 ;  /* 0x0000000010107229 */ /* 0x000fd00000000012 */
[----:B------:R-:W-:-:S08]  /*06e0*/  DADD R14, R14, R16 ;  /* 0x000000000e0e7229 */ /* 0x000fd00000000010 */
[----:B------:R-:W-:-:S08]  /*06f0*/  DADD R12, R12, R14 ;  /* 0x000000000c0c7229 */ /* 0x000fd0000000000e */
[----:B------:R-:W-:-:S08]  /*0700*/  DADD R10, R10, R12 ;  /* 0x000000000a0a7229 */ /* 0x000fd0000000000c */
[----:B--2---:R-:W-:-:S08]  /*0710*/  DADD R8, R8, R10 ;  /* 0x0000000008087229 */ /* 0x004fd0000000000a */
[----:B---3--:R-:W-:-:S07]  /*0720*/  DADD R6, R6, R8 ;  /* 0x0000000006067229 */ /* 0x008fce0000000008 */
[----:B------:R0:W-:Y:S04]  /*0730*/  STG.E.64 desc[UR4][R4.64+0xc0], R6 ;  /* 0x0000c00604007986 */ /* 0x0001e8000c101b04 */
.L_x_702:
[----:B------:R-:W-:Y:S05]  /*0740*/  BSYNC.RECONVERGENT B0 ;  /* 0x0000000000007941 */ /* 0x000fea0003800200 */
.L_x_701:
[----:B------:R-:W-:Y:S05]  /*0750*/  @P1 BRA `(.L_x_703) ;  /* 0xfffffff8005c1947 */ /* 0x000fea000383ffff */
[----:B------:R-:W-:Y:S05]  /*0760*/  EXIT ;  /* 0x000000000000794d */ /* 0x000fea0003800000 */
.L_x_704:
        /* <DEDUP_REMOVED lines=9> */
.L_x_1408:


//--------------------- .text._Z12gpukernelWNcILi8EEvPdS0_S0_i --------------------------
	.section	.text._Z12gpukernelWNcILi8EEvPdS0_S0_i,"ax",@progbits
	.align	128
        .global         _Z12gpukernelWNcILi8EEvPdS0_S0_i
        .type           _Z12gpukernelWNcILi8EEvPdS0_S0_i,@function
        .size           _Z12gpukernelWNcILi8EEvPdS0_S0_i,(.L_x_1409 - _Z12gpukernelWNcILi8EEvPdS0_S0_i)
        .other          _Z12gpukernelWNcILi8EEvPdS0_S0_i,@"STO_CUDA_ENTRY STV_DEFAULT"
_Z12gpukernelWNcILi8EEvPdS0_S0_i:
.text._Z12gpukernelWNcILi8EEvPdS0_S0_i:
        /* <DEDUP_REMOVED lines=9> */
[C---:B------:R-:W-:Y:S02]  /*0090*/  LOP3.LUT R4, R9.reuse, 0x3f8, RZ, 0xc0, !PT ;  /* 0x000003f809047812 */ /* 0x040fe400078ec0ff */
[----:B------:R-:W-:Y:S02]  /*00a0*/  LOP3.LUT R8, R9, 0x7, RZ, 0xc0, !PT ;  /* 0x0000000709087812 */ /* 0x000fe400078ec0ff */
[----:B------:R-:W-:Y:S02]  /*00b0*/  LOP3.LUT R0, R0, 0xfe0, RZ, 0xc0, !PT ;  /* 0x00000fe000007812 */ /* 0x000fe400078ec0ff */
[----:B-1----:R-:W-:-:S02]  /*00c0*/  IADD3 R4, P1, PT, R4, UR6, RZ ;  /* 0x0000000604047c10 */ /* 0x002fc4000ff3e0ff */
[----:B------:R-:W-:Y:S01]  /*00d0*/  LOP3.LUT R9, R0, 0x7, R9, 0xf8, !PT ;  /* 0x0000000700097812 */ /* 0x000fe200078ef809 */
[----:B------:R-:W-:Y:S01]  /*00e0*/  IMAD.MOV R0, RZ, RZ, -R6 ;  /* 0x000000ffff007224 */ /* 0x000fe200078e0a06 */
[----:B------:R-:W-:Y:S02]  /*00f0*/  ISETP.NE.AND P0, PT, R8, RZ, PT ;  /* 0x000000ff0800720c */ /* 0x000fe40003f05270 */
[----:B------:R-:W-:Y:S02]  /*0100*/  IADD3.X R5, PT, PT, RZ, UR7, RZ, P1, !PT ;  /* 0x00000007ff057c10 */ /* 0x000fe40008ffe4ff */
[----:B---3--:R-:W-:-:S09]  /*0110*/  IADD3 R9, PT, PT, R9, 0x200, RZ ;  /* 0x0000020009097810 */ /* 0x008fd20007ffe0ff */
.L_x_755:
[----:B------:R-:W-:Y:S01]  /*0120*/  VIADD R7, R9, 0xfffffe00 ;  /* 0xfffffe0009077836 */ /* 0x000fe20000000000 */
[----:B01-3--:R-:W3:Y:S03]  /*0130*/  @!P0 LDG.E.64 R12, desc[UR4][R4.64] ;  /* 0x00000004040c8981 */ /* 0x00bee6000c1e1b00 */
[----:B--2---:R-:W-:-:S05]  /*0140*/  IMAD.WIDE.U32 R6, R7, 0x8, R2 ;  /* 0x0000000807067825 */ /* 0x004fca00078e0002 */
[----:B----4-:R-:W2:Y:S02]  /*0150*/  @!P0 LDG.E.64 R10, desc[UR4][R6.64] ;  /* 0x00000004060a8981 */ /* 0x010ea4000c1e1b00 */
[----:B--2---:R-:W-:-:S08]  /*0160*/  @!P0 DADD R10, RZ, R10 ;  /* 0x00000000ff0a8229 */ /* 0x004fd0000000000a */
[----:B---3--:R-:W-:-:S07]  /*0170*/  @!P0 DADD R10, R10, R12 ;  /* 0x000000000a0a8229 */ /* 0x008fce000000000c */
[----:B------:R0:W-:Y:S01]  /*0180*/  @!P0 STG.E.64 desc[UR4][R4.64], R10 ;  /* 0x0000000a04008986 */ /* 0x0001e2000c101b04 */
[----:B------:R-:W-:-:S13]  /*0190*/  ISETP.NE.AND P0, PT, R8, RZ, PT ;  /* 0x000000ff0800720c */ /* 0x000fda0003f05270 */
[----:B------:R-:W-:Y:S01]  /*01a0*/  @!P0 IADD3 R13, PT, PT, R9, -0x180, RZ ;  /* 0xfffffe80090d8810 */ /* 0x000fe20007ffe0ff */
[----:B------:R-:W2:Y:S04]  /*01b0*/  @!P0 LDG.E.64 R16, desc[UR4][R4.64+0x20] ;  /* 0x0000200404108981 */ /* 0x000ea8000c1e1b00 */
        /* <DEDUP_REMOVED lines=16> */
[----:B-1----:R-:W-:Y:S01]  /*02c0*/  @!P0 IMAD.WIDE.U32 R14, R9, 0x8, R2 ;  /* 0x00000008090e8825 */ /* 0x002fe200078e0002 */
[----:B--2---:R-:W-:-:S08]  /*02d0*/  @!P0 DADD R18, RZ, R12 ;  /* 0x00000000ff128229 */ /* 0x004fd0000000000c */
[----:B---3--:R-:W-:Y:S01]  /*02e0*/  @!P0 DADD R18, R18, R20 ;  /* 0x0000000012128229 */ /* 0x008fe20000000014 */
        /* <DEDUP_REMOVED lines=25> */
[----:B------:R-:W2:Y:S04]  /*0480*/  LDG.E.64 R14, desc[UR4][R4.64+0xe0] ;  /* 0x0000e004040e7981 */ /* 0x000ea8000c1e1b00 */
[----:B------:R-:W-:-:S06]  /*0490*/  IMAD.WIDE.U32 R10, R11, 0x8, R2 ;  /* 0x000000080b0a7825 */ /* 0x000fcc00078e0002 */
[----:B------:R-:W0:Y:S02]  /*04a0*/  LDG.E.64 R10, desc[UR4][R10.64] ;  /* 0x000000040a0a7981 */ /* 0x000e24000c1e1b00 */
[----:B0-----:R-:W-:-:S08]  /*04b0*/  DADD R12, RZ, R10 ;  /* 0x00000000ff0c7229 */ /* 0x001fd0000000000a */
[----:B--2---:R-:W-:-:S07]  /*04c0*/  DADD R12, R12, R14 ;  /* 0x000000000c0c7229 */ /* 0x004fce000000000e */
[----:B------:R1:W-:Y:S04]  /*04d0*/  STG.E.64 desc[UR4][R4.64+0xe0], R12 ;  /* 0x0000e00c04007986 */ /* 0x0003e8000c101b04 */
.L_x_706:
[----:B------:R-:W-:Y:S05]  /*04e0*/  BSYNC.RECONVERGENT B0 ;  /* 0x0000000000007941 */ /* 0x000fea0003800200 */
.L_x_705:
[----:B------:R-:W-:Y:S04]  /*04f0*/  BSSY.RECONVERGENT B0, `(.L_x_707) ;  /* 0x0000007000007945 */ /* 0x000fe80003800200 */
[----:B------:R-:W-:Y:S05]  /*0500*/  @P0 BRA `(.L_x_708) ;  /* 0x0000000000140947 */ /* 0x000fea0003800000 */
[----:B------:R-:W2:Y:S04]  /*0510*/  LDG.E.64 R10, desc[UR4][R6.64+0x40] ;  /* 0x00004004060a7981 */ /* 0x000ea8000c1e1b00 */
[----:B01----:R-:W3:Y:S01]  /*0520*/  LDG.E.64 R12, desc[UR4][R4.64] ;  /* 0x00000004040c7981 */ /* 0x003ee2000c1e1b00 */
[----:B--2---:R-:W-:-:S08]  /*0530*/  DADD R10, RZ, R10 ;  /* 0x00000000ff0a7229 */ /* 0x004fd0000000000a */
[----:B---3--:R-:W-:-:S07]  /*0540*/  DADD R10, R10, R12 ;  /* 0x000000000a0a7229 */ /* 0x008fce000000000c */
[----:B------:R2:W-:Y:S04]  /*0550*/  STG.E.64 desc[UR4][R4.64], R10 ;  /* 0x0000000a04007986 */ /* 0x0005e8000c101b04 */
.L_x_708:
[----:B------:R-:W-:Y:S05]  /*0560*/  BSYNC.RECONVERGENT B0 ;  /* 0x0000000000007941 */ /* 0x000fea0003800200 */
.L_x_707:
[----:B------:R-:W-:Y:S04]  /*0570*/  BSSY.RECONVERGENT B0, `(.L_x_709) ;  /* 0x0000007000007945 */ /* 0x000fe80003800200 */
[----:B------:R-:W-:Y:S05]  /*0580*/  @P0 BRA `(.L_x_710) ;  /* 0x0000000000140947 */ /* 0x000fea0003800000 */
[----:B--2---:R-:W2:Y:S04]  /*0590*/  LDG.E.64 R10, desc[UR4][R6.64+0x440] ;  /* 0x00044004060a7981 */ /* 0x004ea8000c1e1b00 */
[----:B01----:R-:W3:Y:S01]  /*05a0*/  LDG.E.64 R12, desc[UR4][R4.64+0x20] ;  /* 0x00002004040c7981 */ /* 0x003ee2000c1e1b00 */
[----:B--2---:R-:W-:-:S08]  /*05b0*/  DADD R10, RZ, R10 ;  /* 0x00000000ff0a7229 */ /* 0x004fd0000000000a */
[----:B---3--:R-:W-:-:S07]  /*05c0*/  DADD R10, R10, R12 ;  /* 0x000000000a0a7229 */ /* 0x008fce000000000c */
[----:B------:R3:W-:Y:S04]  /*05d0*/  STG.E.64 desc[UR4][R4.64+0x20], R10 ;  /* 0x0000200a04007986 */ /* 0x0007e8000c101b04 */
.L_x_710:
[----:B------:R-:W-:Y:S05]  /*05e0*/  BSYNC.RECONVERGENT B0 ;  /* 0x0000000000007941 */ /* 0x000fea0003800200 */
.L_x_709:
[----:B------:R-:W-:Y:S04]  /*05f0*/  BSSY.RECONVERGENT B0, `(.L_x_711) ;  /* 0x0000007000007945 */ /* 0x000fe80003800200 */
[----:B------:R-:W-:Y:S05]  /*0600*/  @P0 BRA `(.L_x_712) ;  /* 0x0000000000140947 */ /* 0x000fea0003800000 */
[----:B--23--:R-:W2:Y:S04]  /*0610*/  LDG.E.64 R10, desc[UR4][R6.64+0x840] ;  /* 0x00084004060a7981 */ /* 0x00cea8000c1e1b00 */
[----:B01----:R-:W3:Y:S01]  /*0620*/  LDG.E.64 R12, desc[UR4][R4.64+0x40] ;  /* 0x00004004040c7981 */ /* 0x003ee2000c1e1b00 */
[----:B--2---:R-:W-:-:S08]  /*0630*/  DADD R10, RZ, R10 ;  /* 0x00000000ff0a7229 */ /* 0x004fd0000000000a */
[----:B---3--:R-:W-:-:S07]  /*0640*/  DADD R10, R10, R12 ;  /* 0x000000000a0a7229 */ /* 0x008fce000000000c */
[----:B------:R4:W-:Y:S04]  /*0650*/  STG.E.64 desc[UR4][R4.64+0x40], R10 ;  /* 0x0000400a04007986 */ /* 0x0009e8000c101b04 */
.L_x_712:
[----:B------:R-:W-:Y:S05]  /*0660*/  BSYNC.RECONVERGENT B0 ;  /* 0x0000000000007941 */ /* 0x000fea0003800200 */
.L_x_711:
[----:B------:R-:W-:Y:S04]  /*0670*/  BSSY.RECONVERGENT B0, `(.L_x_713) ;  /* 0x0000007000007945 */ /* 0x000fe80003800200 */
[----:B------:R-:W-:Y:S05]  /*0680*/  @P0 BRA `(.L_x_714) ;  /* 0x0000000000140947 */ /* 0x000fea0003800000 */
[----:B--234-:R-:W2:Y:S04]  /*0690*/  LDG.E.64 R10, desc[UR4][R6.64+0xc40] ;  /* 0x000c4004060a7981 */ /* 0x01cea8000c1e1b00 */
[----:B01----:R-:W3:Y:S01]  /*06a0*/  LDG.E.64 R12, desc[UR4][R4.64+0x60] ;  /* 0x00006004040c7981 */ /* 0x003ee2000c1e1b00 */
[----:B--2---:R-:W-:-:S08]  /*06b0*/  DADD R10, RZ, R10 ;  /* 0x00000000ff0a7229 */ /* 0x004fd0000000000a */
[----:B---3--:R-:W-:-:S07]  /*06c0*/  DADD R10, R10, R12 ;  /* 0x000000000a0a7229 */ /* 0x008fce000000000c */
[----:B------:R0:W-:Y:S04]  /*06d0*/  STG.E.64 desc[UR4][R4.64+0x60], R10 ;  /* 0x0000600a04007986 */ /* 0x0001e8000c101b04 */
.L_x_714:
[----:B------:R-:W-:Y:S05]  /*06e0*/  BSYNC.RECONVERGENT B0 ;  /* 0x0000000000007941 */ /* 0x000fea0003800200 */
.L_x_713:
[----:B------:R-:W-:Y:S04]  /*06f0*/  BSSY.RECONVERGENT B0, `(.L_x_715) ;  /* 0x0000007000007945 */ /* 0x000fe80003800200 */
[----:B------:R-:W-:Y:S05]  /*0700*/  @P0 BRA `(.L_x_716) ;  /* 0x0000000000140947 */ /* 0x000fea0003800000 */
[----:B0-234-:R-:W2:Y:S04]  /*0710*/  LDG.E.64 R10, desc[UR4][R6.64+0x1040] ;  /* 0x00104004060a7981 */ /* 0x01dea8000c1e1b00 */
[----:B-1----:R-:W3:Y:S01]  /*0720*/  LDG.E.64 R12, desc[UR4][R4.64+0x80] ;  /* 0x00008004040c7981 */ /* 0x002ee2000c1e1b00 */
[----:B--2---:R-:W-:-:S08]  /*0730*/  DADD R10, RZ, R10 ;  /* 0x00000000ff0a7229 */ /* 0x004fd0000000000a */
[----:B---3--:R-:W-:-:S07]  /*0740*/  DADD R10, R10, R12 ;  /* 0x000000000a0a7229 */ /* 0x008fce000000000c */
[----:B------:R0:W-:Y:S04]  /*0750*/  STG.E.64 desc[UR4][R4.64+0x80], R10 ;  /* 0x0000800a04007986 */ /* 0x0001e8000c101b04 */
.L_x_716:
[----:B------:R-:W-:Y:S05]  /*0760*/  BSYNC.RECONVERGENT B0 ;  /* 0x0000000000007941 */ /* 0x000fea0003800200 */
.L_x_715:
[----:B------:R-:W-:Y:S04]  /*0770*/  BSSY.RECONVERGENT B0, `(.L_x_717) ;  /* 0x0000007000007945 */ /* 0x000fe80003800200 */
[----:B------:R-:W-:Y:S05]  /*0780*/  @P0 BRA `(.L_x_718) ;  /* 0x0000000000140947 */ /* 0x000fea0003800000 */
[----:B0-234-:R-:W2:Y:S04]  /*0790*/  LDG.E.64 R10, desc[UR4][R6.64+0x1440] ;  /* 0x00144004060a7981 */ /* 0x01dea8000c1e1b00 */
[----:B-1----:R-:W3:Y:S01]  /*07a0*/  LDG.E.64 R12, desc[UR4][R4.64+0xa0] ;  /* 0x0000a004040c7981 */ /* 0x002ee2000c1e1b00 */
[----:B--2---:R-:W-:-:S08]  /*07b0*/  DADD R10, RZ, R10 ;  /* 0x00000000ff0a7229 */ /* 0x004fd0000000000a */
[----:B---3--:R-:W-:-:S07]  /*07c0*/  DADD R10, R10, R12 ;  /* 0x000000000a0a7229 */ /* 0x008fce000000000c */
[----:B------:R0:W-:Y:S04]  /*07d0*/  STG.E.64 desc[UR4][R4.64+0xa0], R10 ;  /* 0x0000a00a04007986 */ /* 0x0001e8000c101b04 */
.L_x_718:
[----:B------:R-:W-:Y:S05]  /*07e0*/  BSYNC.RECONVERGENT B0 ;  /* 0x0000000000007941 */ /* 0x000fea0003800200 */
.L_x_717:
[----:B------:R-:W-:Y:S04]  /*07f0*/  BSSY.RECONVERGENT B0, `(.L_x_719) ;  /* 0x0000007000007945 */ /* 0x000fe80003800200 */
[----:B------:R-:W-:Y:S05]  /*0800*/  @P0 BRA `(.L_x_720) ;  /* 0x0000000000140947 */ /* 0x000fea0003800000 */
[----:B0-234-:R-:W2:Y:S04]  /*0810*/  LDG.E.64 R10, desc[UR4][R6.64+0x1840] ;  /* 0x00184004060a7981 */ /* 0x01dea8000c1e1b00 */
[----:B-1----:R-:W3:Y:S01]  /*0820*/  LDG.E.64 R12, desc[UR4][R4.64+0xc0] ;  /* 0x0000c004040c7981 */ /* 0x002ee2000c1e1b00 */
[----:B--2---:R-:W-:-:S08]  /*0830*/  DADD R10, RZ, R10 ;  /* 0x00000000ff0a7229 */ /* 0x004fd0000000000a */
[----:B---3--:R-:W-:-:S07]  /*0840*/  DADD R10, R10, R12 ;  /* 0x000000000a0a7229 */ /* 0x008fce000000000c */
[----:B------:R0:W-:Y:S04]  /*0850*/  STG.E.64 desc[UR4][R4.64+0xc0], R10 ;  /* 0x0000c00a04007986 */ /* 0x0001e8000c101b04 */
.L_x_720:
[----:B------:R-:W-:Y:S05]  /*0860*/  BSYNC.RECONVERGENT B0 ;  /* 0x0000000000007941 */ /* 0x000fea0003800200 */
.L_x_719:
[----:B------:R-:W-:Y:S04]  /*0870*/  BSSY.RECONVERGENT B0, `(.L_x_721) ;  /* 0x0000007000007945 */ /* 0x000fe80003800200 */
[----:B------:R-:W-:Y:S05]  /*0880*/  @P0 BRA `(.L_x_722) ;  /* 0x0000000000140947 */ /* 0x000fea0003800000 */
[----:B0-234-:R-:W2:Y:S04]  /*0890*/  LDG.E.64 R10, desc[UR4][R6.64+0x1c40] ;  /* 0x001c4004060a7981 */ /* 0x01dea8000c1e1b00 */
[----:B-1----:R-:W3:Y:S01]  /*08a0*/  LDG.E.64 R12, desc[UR4][R4.64+0xe0] ;  /* 0x0000e004040c7981 */ /* 0x002ee2000c1e1b00 */
[----:B--2---:R-:W-:-:S08]  /*08b0*/  DADD R10, RZ, R10 ;  /* 0x00000000ff0a7229 */ /* 0x004fd0000000000a */
[----:B---3--:R-:W-:-:S07]  /*08c0*/  DADD R10, R10, R12 ;  /* 0x000000000a0a7229 */ /* 0x008fce000000000c */
[----:B------:R0:W-:Y:S04]  /*08d0*/  STG.E.64 desc[UR4][R4.64+0xe0], R10 ;  /* 0x0000e00a04007986 */ /* 0x0001e8000c101b04 */
.L_x_722:
[----:B------:R-:W-:Y:S05]  /*08e0*/  BSYNC.RECONVERGENT B0 ;  /* 0x0000000000007941 */ /* 0x000fea0003800200 */
.L_x_721:
[----:B------:R-:W-:Y:S04]  /*08f0*/  BSSY.RECONVERGENT B0, `(.L_x_723) ;  /* 0x0000007000007945 */ /* 0x000fe80003800200 */
[----:B------:R-:W-:Y:S05]  /*0900*/  @P0 BRA `(.L_x_724) ;  /* 0x0000000000140947 */ /* 0x000fea0003800000 */
[----:B0-234-:R-:W2:Y:S04]  /*0910*/  LDG.E.64 R10, desc[UR4][R6.64+0x80] ;  /* 0x00008004060a7981 */ /* 0x01dea8000c1e1b00 */
[----:B-1----:R-:W3:Y:S01]  /*0920*/  LDG.E.64 R12, desc[UR4][R4.64] ;  /* 0x00000004040c7981 */ /* 0x002ee2000c1e1b00 */
[----:B--2---:R-:W-:-:S08]  /*0930*/  DADD R10, RZ, R10 ;  /* 0x00000000ff0a7229 */ /* 0x004fd0000000000a */
[----:B---3--:R-:W-:-:S07]  /*0940*/  DADD R10, R10, R12 ;  /* 0x000000000a0a7229 */ /* 0x008fce000000000c */
[----:B------:R0:W-:Y:S04]  /*0950*/  STG.E.64 desc[UR4][R4.64], R10 ;  /* 0x0000000a04007986 */ /* 0x0001e8000c101b04 */
.L_x_724:
[----:B------:R-:W-:Y:S05]  /*0960*/  BSYNC.RECONVERGENT B0 ;  /* 0x0000000000007941 */ /* 0x000fea0003800200 */
.L_x_723:
[----:B------:R-:W-:Y:S04]  /*0970*/  BSSY.RECONVERGENT B0, `(.L_x_725) ;  /* 0x0000007000007945 */ /* 0x000fe80003800200 */
[----:B------:R-:W-:Y:S05]  /*0980*/  @P0 BRA `(.L_x_726) ;  /* 0x0000000000140947 */ /* 0x000fea0003800000 */
[----:B0-234-:R-:W2:Y:S04]  /*0990*/  LDG.E.64 R10, desc[UR4][R6.64+0x480] ;  /* 0x00048004060a7981 */ /* 0x01dea8000c1e1b00 */
[----:B-1----:R-:W3:Y:S01]  /*09a0*/  LDG.E.64 R12, desc[UR4][R4.64+0x20] ;  /* 0x00002004040c7981 */ /* 0x002ee2000c1e1b00 */
[----:B--2---:R-:W-:-:S08]  /*09b0*/  DADD R10, RZ, R10 ;  /* 0x00000000ff0a7229 */ /* 0x004fd0000000000a */
[----:B---3--:R-:W-:-:S07]  /*09c0*/  DADD R10, R10, R12 ;  /* 0x000000000a0a7229 */ /* 0x008fce000000000c */
[----:B------:R0:W-:Y:S04]  /*09d0*/  STG.E.64 desc[UR4][R4.64+0x20], R10 ;  /* 0x0000200a04007986 */ /* 0x0001e8000c101b04 */
.L_x_726:
[----:B------:R-:W-:Y:S05]  /*09e0*/  BSYNC.RECONVERGENT B0 ;  /* 0x0000000000007941 */ /* 0x000fea0003800200 */
.L_x_725:
[----:B------:R-:W-:Y:S04]  /*09f0*/  BSSY.RECONVERGENT B0, `(.L_x_727) ;  /* 0x0000007000007945 */ /* 0x000fe80003800200 */
[----:B------:R-:W-:Y:S05]  /*0a00*/  @P0 BRA `(.L_x_728) ;  /* 0x0000000000140947 */ /* 0x000fea0003800000 */
[----:B0-234-:R-:W2:Y:S04]  /*0a10*/  LDG.E.64 R10, desc[UR4][R6.64+0x880] ;  /* 0x00088004060a7981 */ /* 0x01dea8000c1e1b00 */
[----:B-1----:R-:W3:Y:S01]  /*0a20*/  LDG.E.64 R12, desc[UR4][R4.64+0x40] ;  /* 0x00004004040c7981 */ /* 0x002ee2000c1e1b00 */
[----:B--2---:R-:W-:-:S08]  /*0a30*/  DADD R10, RZ, R10 ;  /* 0x00000000ff0a7229 */ /* 0x004fd0000000000a */
[----:B---3--:R-:W-:-:S07]  /*0a40*/  DADD R10, R10, R12 ;  /* 0x000000000a0a7229 */ /* 0x008fce000000000c */
[----:B------:R0:W-:Y:S04]  /*0a50*/  STG.E.64 desc[UR4][R4.64+0x40], R10 ;  /* 0x0000400a04007986 */ /* 0x0001e8000c101b04 */
.L_x_728:
[----:B------:R-:W-:Y:S05]  /*0a60*/  BSYNC.RECONVERGENT B0 ;  /* 0x0000000000007941 */ /* 0x000fea0003800200 */
.L_x_727:
[----:B------:R-:W-:Y:S04]  /*0a70*/  BSSY.RECONVERGENT B0, `(.L_x_729) ;  /* 0x0000007000007945 */ /* 0x000fe80003800200 */
[----:B------:R-:W-:Y:S05]  /*0a80*/  @P0 BRA `(.L_x_730) ;  /* 0x0000000000140947 */ /* 0x000fea0003800000 */
[----:B0-234-:R-:W2:Y:S04]  /*0a90*/  LDG.E.64 R10, desc[UR4][R6.64+0xc80] ;  /* 0x000c8004060a7981 */ /* 0x01dea8000c1e1b00 */
[----:B-1----:R-:W3:Y:S01]  /*0aa0*/  LDG.E.64 R12, desc[UR4][R4.64+0x60] ;  /* 0x00006004040c7981 */ /* 0x002ee2000c1e1b00 */
[----:B--2---:R-:W-:-:S08]  /*0ab0*/  DADD R10, RZ, R10 ;  /* 0x00000000ff0a7229 */ /* 0x004fd0000000000a */
[----:B---3--:R-:W-:-:S07]  /*0ac0*/  DADD R10, R10, R12 ;  /* 0x000000000a0a7229 */ /* 0x008fce000000000c */
[----:B------:R0:W-:Y:S04]  /*0ad0*/  STG.E.64 desc[UR4][R4.64+0x60], R10 ;  /* 0x0000600a04007986 */ /* 0x0001e8000c101b04 */
.L_x_730:
[----:B------:R-:W-:Y:S05]  /*0ae0*/  BSYNC.RECONVERGENT B0 ;  /* 0x0000000000007941 */ /* 0x000fea0003800200 */
.L_x_729:
[----:B------:R-:W-:Y:S04]  /*0af0*/  BSSY.RECONVERGENT B0, `(.L_x_731) ;  /* 0x0000007000007945 */ /* 0x000fe80003800200 */
[----:B------:R-:W-:Y:S05]  /*0b00*/  @P0 BRA `(.L_x_732) ;  /* 0x0000000000140947 */ /* 0x000fea0003800000 */
[----:B0-234-:R-:W2:Y:S04]  /*0b10*/  LDG.E.64 R10, desc[UR4][R6.64+0x1080] ;  /* 0x00108004060a7981 */ /* 0x01dea8000c1e1b00 */
[----:B-1----:R-:W3:Y:S01]  /*0b20*/  LDG.E.64 R12, desc[UR4][R4.64+0x80] ;  /* 0x00008004040c7981 */ /* 0x002ee2000c1e1b00 */
[----:B--2---:R-:W-:-:S08]  /*0b30*/  DADD R10, RZ, R10 ;  /* 0x00000000ff0a7229 */ /* 0x004fd0000000000a */
[----:B---3--:R-:W-:-:S07]  /*0b40*/  DADD R10, R10, R12 ;  /* 0x000000000a0a7229 */ /* 0x008fce000000000c */
[----:B------:R0:W-:Y:S04]  /*0b50*/  STG.E.64 desc[UR4][R4.64+0x80], R10 ;  /* 0x0000800a04007986 */ /* 0x0001e8000c101b04 */
.L_x_732:
[----:B------:R-:W-:Y:S05]  /*0b60*/  BSYNC.RECONVERGENT B0 ;  /* 0x0000000000007941 */ /* 0x000fea0003800200 */
.L_x_731:
[----:B------:R-:W-:Y:S04]  /*0b70*/  BSSY.RECONVERGENT B0, `(.L_x_733) ;  /* 0x0000007000007945 */ /* 0x000fe80003800200 */
[----:B------:R-:W-:Y:S05]  /*0b80*/  @P0 BRA `(.L_x_734) ;  /* 0x0000000000140947 */ /* 0x000fea0003800000 */
[----:B0-234-:R-:W2:Y:S04]  /*0b90*/  LDG.E.64 R10, desc[UR4][R6.64+0x1480] ;  /* 0x00148004060a7981 */ /* 0x01dea8000c1e1b00 */
[----:B-1----:R-:W3:Y:S01]  /*0ba0*/  LDG.E.64 R12, desc[UR4][R4.64+0xa0] ;  /* 0x0000a004040c7981 */ /* 0x002ee2000c1e1b00 */
[----:B--2---:R-:W-:-:S08]  /*0bb0*/  DADD R10, RZ, R10 ;  /* 0x00000000ff0a7229 */ /* 0x004fd0000000000a */
[----:B---3--:R-:W-:-:S07]  /*0bc0*/  DADD R10, R10, R12 ;  /* 0x000000000a0a7229 */ /* 0x008fce000000000c */
[----:B------:R0:W-:Y:S04]  /*0bd0*/  STG.E.64 desc[UR4][R4.64+0xa0], R10 ;  /* 0x0000a00a04007986 */ /* 0x0001e8000c101b04 */
.L_x_734:
[----:B------:R-:W-:Y:S05]  /*0be0*/  BSYNC.RECONVERGENT B0 ;  /* 0x0000000000007941 */ /* 0x000fea0003800200 */
.L_x_733:
[----:B------:R-:W-:Y:S04]  /*0bf0*/  BSSY.RECONVERGENT B0, `(.L_x_735) ;  /* 0x0000007000007945 */ /* 0x000fe80003800200 */
[----:B------:R-:W-:Y:S05]  /*0c00*/  @P0 BRA `(.L_x_736) ;  /* 0x0000000000140947 */ /* 0x000fea0003800000 */
[----:B0-234-:R-:W2:Y:S04]  /*0c10*/  LDG.E.64 R10, desc[UR4][R6.64+0x1880] ;  /* 0x00188004060a7981 */ /* 0x01dea8000c1e1b00 */
[----:B-1----:R-:W3:Y:S01]  /*0c20*/  LDG.E.64 R12, desc[UR4][R4.64+0xc0] ;  /* 0x0000c004040c7981 */ /* 0x002ee2000c1e1b00 */
[----:B--2---:R-:W-:-:S08]  /*0c30*/  DADD R10, RZ, R10 ;  /* 0x00000000ff0a7229 */ /* 0x004fd0000000000a */
[----:B---3--:R-:W-:-:S07]  /*0c40*/  DADD R10, R10, R12 ;  /* 0x000000000a0a7229 */ /* 0x008fce000000000c */
[----:B------:R0:W-:Y:S04]  /*0c50*/  STG.E.64 desc[UR4][R4.64+0xc0], R10 ;  /* 0x0000c00a04007986 */ /* 0x0001e8000c101b04 */
.L_x_736:
[----:B------:R-:W-:Y:S05]  /*0c60*/  BSYNC.RECONVERGENT B0 ;  /* 0x0000000000007941 */ /* 0x000fea0003800200 */
.L_x_735:
[----:B------:R-:W-:Y:S04]  /*0c70*/  BSSY.RECONVERGENT B0, `(.L_x_737) ;  /* 0x0000007000007945 */ /* 0x000fe80003800200 */
[----:B------:R-:W-:Y:S05]  /*0c80*/  @P0 BRA `(.L_x_738) ;  /* 0x0000000000140947 */ /* 0x000fea0003800000 */
[----:B0-234-:R-:W2:Y:S04]  /*0c90*/  LDG.E.64 R10, desc[UR4][R6.64+0x1c80] ;  /* 0x001c8004060a7981 */ /* 0x01dea8000c1e1b00 */
[----:B-1----:R-:W3:Y:S01]  /*0ca0*/  LDG.E.64 R12, desc[UR4][R4.64+0xe0] ;  /* 0x0000e004040c7981 */ /* 0x002ee2000c1e1b00 */
[----:B--2---:R-:W-:-:S08]  /*0cb0*/  DADD R10, RZ, R10 ;  /* 0x00000000ff0a7229 */ /* 0x004fd0000000000a */
[----:B---3--:R-:W-:-:S07]  /*0cc0*/  DADD R10, R10, R12 ;  /* 0x000000000a0a7229 */ /* 0x008fce000000000c */
[----:B------:R0:W-:Y:S04]  /*0cd0*/  STG.E.64 desc[UR4][R4.64+0xe0], R10 ;  /* 0x0000e00a04007986 */ /* 0x0001e8000c101b04 */
.L_x_738:
[----:B------:R-:W-:Y:S05]  /*0ce0*/  BSYNC.RECONVERGENT B0 ;  /* 0x0000000000007941 */ /* 0x000fea0003800200 */
.L_x_737:
[----:B------:R-:W-:Y:S04]  /*0cf0*/  BSSY.RECONVERGENT B0, `(.L_x_739) ;  /* 0x0000007000007945 */ /* 0x000fe80003800200 */
[----:B------:R-:W-:Y:S05]  /*0d00*/  @P0 BRA `(.L_x_740) ;  /* 0x0000000000140947 */ /* 0x000fea0003800000 */
[----:B0-234-:R-:W2:Y:S04]  /*0d10*/  LDG.E.64 R10, desc[UR4][R6.64+0xc0] ;  /* 0x0000c004060a7981 */ /* 0x01dea8000c1e1b00 */
[----:B-1----:R-:W3:Y:S01]  /*0d20*/  LDG.E.64 R12, desc[UR4][R4.64] ;  /* 0x00000004040c7981 */ /* 0x002ee2000c1e1b00 */
[----:B--2---:R-:W-:-:S08]  /*0d30*/  DADD R10, RZ, R10 ;  /* 0x00000000ff0a7229 */ /* 0x004fd0000000000a */
[----:B---3--:R-:W-:-:S07]  /*0d40*/  DADD R10, R10, R12 ;  /* 0x000000000a0a7229 */ /* 0x008fce000000000c */
[----:B------:R0:W-:Y:S04]  /*0d50*/  STG.E.64 desc[UR4][R4.64], R10 ;  /* 0x0000000a04007986 */ /* 0x0001e8000c101b04 */
.L_x_740:
[----:B------:R-:W-:Y:S05]  /*0d60*/  BSYNC.RECONVERGENT B0 ;  /* 0x0000000000007941 */ /* 0x000fea0003800200 */
.L_x_739:
[----:B------:R-:W-:Y:S04]  /*0d70*/  BSSY.RECONVERGENT B0, `(.L_x_741) ;  /* 0x0000007000007945 */ /* 0x000fe80003800200 */
[----:B------:R-:W-:Y:S05]  /*0d80*/  @P0 BRA `(.L_x_742) ;  /* 0x0000000000140947 */ /* 0x000fea0003800000 */
[----:B0-234-:R-:W2:Y:S04]  /*0d90*/  LDG.E.64 R10, desc[UR4][R6.64+0x4c0] ;  /* 0x0004c004060a7981 */ /* 0x01dea8000c1e1b00 */
[----:B-1----:R-:W3:Y:S01]  /*0da0*/  LDG.E.64 R12, desc[UR4][R4.64+0x20] ;  /* 0x00002004040c7981 */ /* 0x002ee2000c1e1b00 */
[----:B--2---:R-:W-:-:S08]  /*0db0*/  DADD R10, RZ, R10 ;  /* 0x00000000ff0a7229 */ /* 0x004fd0000000000a */
[----:B---3--:R-:W-:-:S07]  /*0dc0*/  DADD R10, R10, R12 ;  /* 0x000000000a0a7229 */ /* 0x008fce000000000c */
[----:B------:R0:W-:Y:S04]  /*0dd0*/  STG.E.64 desc[UR4][R4.64+0x20], R10 ;  /* 0x0000200a04007986 */ /* 0x0001e8000c101b04 */
.L_x_742:
[----:B------:R-:W-:Y:S05]  /*0de0*/  BSYNC.RECONVERGENT B0 ;  /* 0x0000000000007941 */ /* 0x000fea0003800200 */
.L_x_741:
[----:B------:R-:W-:Y:S04]  /*0df0*/  BSSY.RECONVERGENT B0, `(.L_x_743) ;  /* 0x0000007000007945 */ /* 0x000fe80003800200 */
[----:B------:R-:W-:Y:S05]  /*0e00*/  @P0 BRA `(.L_x_744) ;  /* 0x0000000000140947 */ /* 0x000fea0003800000 */
[----:B0-234-:R-:W2:Y:S04]  /*0e10*/  LDG.E.64 R10, desc[UR4][R6.64+0x8c0] ;  /* 0x0008c004060a7981 */ /* 0x01dea8000c1e1b00 */
[----:B-1----:R-:W3:Y:S01]  /*0e20*/  LDG.E.64 R12, desc[UR4][R4.64+0x40] ;  /* 0x00004004040c7981 */ /* 0x002ee2000c1e1b00 */
[----:B--2---:R-:W-:-:S08]  /*0e30*/  DADD R10, RZ, R10 ;  /* 0x00000000ff0a7229 */ /* 0x004fd0000000000a */
[----:B---3--:R-:W-:-:S07]  /*0e40*/  DADD R10, R10, R12 ;  /* 0x000000000a0a7229 */ /* 0x008fce000000000c */
[----:B------:R0:W-:Y:S04]  /*0e50*/  STG.E.64 desc[UR4][R4.64+0x40], R10 ;  /* 0x0000400a04007986 */ /* 0x0001e8000c101b04 */
.L_x_744:
[----:B------:R-:W-:Y:S05]  /*0e60*/  BSYNC.RECONVERGENT B0 ;  /* 0x0000000000007941 */ /* 0x000fea0003800200 */
.L_x_743:
[----:B------:R-:W-:Y:S04]  /*0e70*/  BSSY.RECONVERGENT B0, `(.L_x_745) ;  /* 0x0000007000007945 */ /* 0x000fe80003800200 */
[----:B------:R-:W-:Y:S05]  /*0e80*/  @P0 BRA `(.L_x_746) ;  /* 0x0000000000140947 */ /* 0x000fea0003800000 */
[----:B0-234-:R-:W2:Y:S04]  /*0e90*/  LDG.E.64 R10, desc[UR4][R6.64+0xcc0] ;  /* 0x000cc004060a7981 */ /* 0x01dea8000c1e1b00 */
[----:B-1----:R-:W3:Y:S01]  /*0ea0*/  LDG.E.64 R12, desc[UR4][R4.64+0x60] ;  /* 0x00006004040c7981 */ /* 0x002ee2000c1e1b00 */
[----:B--2---:R-:W-:-:S08]  /*0eb0*/  DADD R10, RZ, R10 ;  /* 0x00000000ff0a7229 */ /* 0x004fd0000000000a */
[----:B---3--:R-:W-:-:S07]  /*0ec0*/  DADD R10, R10, R12 ;  /* 0x000000000a0a7229 */ /* 0x008fce000000000c */
[----:B------:R0:W-:Y:S04]  /*0ed0*/  STG.E.64 desc[UR4][R4.64+0x60], R10 ;  /* 0x0000600a04007986 */ /* 0x0001e8000c101b04 */
.L_x_746:
[----:B------:R-:W-:Y:S05]  /*0ee0*/  BSYNC.RECONVERGENT B0 ;  /* 0x0000000000007941 */ /* 0x000fea0003800200 */
.L_x_745:
[----:B------:R-:W-:Y:S04]  /*0ef0*/  BSSY.RECONVERGENT B0, `(.L_x_747) ;  /* 0x0000007000007945 */ /* 0x000fe80003800200 */
[----:B------:R-:W-:Y:S05]  /*0f00*/  @P0 BRA `(.L_x_748) ;  /* 0x0000000000140947 */ /* 0x000fea0003800000 */
[----:B0-234-:R-:W2:Y:S04]  /*0f10*/  LDG.E.64 R10, desc[UR4][R6.64+0x10c0] ;  /* 0x0010c004060a7981 */ /* 0x01dea8000c1e1b00 */
[----:B-1----:R-:W3:Y:S01]  /*0f20*/  LDG.E.64 R12, desc[UR4][R4.64+0x80] ;  /* 0x00008004040c7981 */ /* 0x002ee2000c1e1b00 */
[----:B--2---:R-:W-:-:S08]  /*0f30*/  DADD R10, RZ, R10 ;  /* 0x00000000ff0a7229 */ /* 0x004fd0000000000a */
[----:B---3--:R-:W-:-:S07]  /*0f40*/  DADD R10, R10, R12 ;  /* 0x000000000a0a7229 */ /* 0x008fce000000000c */
[----:B------:R0:W-:Y:S04]  /*0f50*/  STG.E.64 desc[UR4][R4.64+0x80], R10 ;  /* 0x0000800a04007986 */ /* 0x0001e8000c101b04 */
.L_x_748:
[----:B------:R-:W-:Y:S05]  /*0f60*/  BSYNC.RECONVERGENT B0 ;  /* 0x0000000000007941 */ /* 0x000fea0003800200 */
.L_x_747:
[----:B------:R-:W-:Y:S04]  /*0f70*/  BSSY.RECONVERGENT B0, `(.L_x_749) ;  /* 0x0000007000007945 */ /* 0x000fe80003800200 */
[----:B------:R-:W-:Y:S05]  /*0f80*/  @P0 BRA `(.L_x_750) ;  /* 0x0000000000140947 */ /* 0x000fea0003800000 */
[----:B0-234-:R-:W2:Y:S04]  /*0f90*/  LDG.E.64 R10, desc[UR4][R6.64+0x14c0] ;  /* 0x0014c004060a7981 */ /* 0x01dea8000c1e1b00 */
[----:B-1----:R-:W3:Y:S01]  /*0fa0*/  LDG.E.64 R12, desc[UR4][R4.64+0xa0] ;  /* 0x0000a004040c7981 */ /* 0x002ee2000c1e1b00 */
[----:B--2---:R-:W-:-:S08]  /*0fb0*/  DADD R10, RZ, R10 ;  /* 0x00000000ff0a7229 */ /* 0x004fd0000000000a */
[----:B---3--:R-:W-:-:S07]  /*0fc0*/  DADD R10, R10, R12 ;  /* 0x000000000a0a7229 */ /* 0x008fce000000000c */
[----:B------:R0:W-:Y:S04]  /*0fd0*/  STG.E.64 desc[UR4][R4.64+0xa0], R10 ;  /* 0x0000a00a04007986 */ /* 0x0001e8000c101b04 */
.L_x_750:
[----:B------:R-:W-:Y:S05]  /*0fe0*/  BSYNC.RECONVERGENT B0 ;  /* 0x0000000000007941 */ /* 0x000fea0003800200 */
.L_x_749:
[----:B------:R-:W-:Y:S04]  /*0ff0*/  BSSY.RECONVERGENT B0, `(.L_x_751) ;  /* 0x0000007000007945 */ /* 0x000fe80003800200 */
[----:B------:R-:W-:Y:S05]  /*1000*/  @P0 BRA `(.L_x_752) ;  /* 0x0000000000140947 */ /* 0x000fea0003800000 */
[----:B0-234-:R-:W2:Y:S04]  /*1010*/  LDG.E.64 R10, desc[UR4][R6.64+0x18c0] ;  /* 0x0018c004060a7981 */ /* 0x01dea8000c1e1b00 */
[----:B-1----:R-:W3:Y:S01]  /*1020*/  LDG.E.64 R12, desc[UR4][R4.64+0xc0] ;  /* 0x0000c004040c7981 */ /* 0x002ee2000c1e1b00 */
[----:B--2---:R-:W-:-:S08]  /*1030*/  DADD R10, RZ, R10 ;  /* 0x00000000ff0a7229 */ /* 0x004fd0000000000a */
[----:B---3--:R-:W-:-:S07]  /*1040*/  DADD R10, R10, R12 ;  /* 0x000000000a0a7229 */ /* 0x008fce000000000c */
[----:B------:R0:W-:Y:S04]  /*1050*/  STG.E.64 desc[UR4][R4.64+0xc0], R10 ;  /* 0x0000c00a04007986 */ /* 0x0001e8000c101b04 */
.L_x_752:
[----:B------:R-:W-:Y:S05]  /*1060*/  BSYNC.RECONVERGENT B0 ;  /* 0x0000000000007941 */ /* 0x000fea0003800200 */
.L_x_751:
[----:B------:R-:W-:Y:S04]  /*1070*/  BSSY.RECONVERGENT B0, `(.L_x_753) ;  /* 0x0000007000007945 */ /* 0x000fe80003800200 */
[----:B------:R-:W-:Y:S05]  /*1080*/  @P0 BRA `(.L_x_754) ;  /* 0x0000000000140947 */ /* 0x000fea0003800000 */
[----:B------:R-:W2:Y:S04]  /*1090*/  LDG.E.64 R6, desc[UR4][R6.64+0x1cc0] ;  /* 0x001cc00406067981 */ /* 0x000ea8000c1e1b00 */
[----:B01----:R-:W5:Y:S01]  /*10a0*/  LDG.E.64 R12, desc[UR4][R4.64+0xe0] ;  /* 0x0000e004040c7981 */ /* 0x003f62000c1e1b00 */
[----:B--234-:R-:W-:-:S08]  /*10b0*/  DADD R10, RZ, R6 ;  /* 0x00000000ff0a7229 */ /* 0x01cfd00000000006 */
[----:B-----5:R-:W-:-:S07]  /*10c0*/  DADD R10, R10, R12 ;  /* 0x000000000a0a7229 */ /* 0x020fce000000000c */
[----:B------:R0:W-:Y:S04]  /*10d0*/  STG.E.64 desc[UR4][R4.64+0xe0], R10 ;  /* 0x0000e00a04007986 */ /* 0x0001e8000c101b04 */
.L_x_754:
[----:B------:R-:W-:Y:S05]  /*10e0*/  BSYNC.RECONVERGENT B0 ;  /* 0x0000000000007941 */ /* 0x000fea0003800200 */
.L_x_753:
[----:B------:R-:W-:Y:S01]  /*10f0*/  VIADD R9, R9, 0x400 ;  /* 0x0000040009097836 */ /* 0x000fe20000000000 */
[----:B------:R-:W-:Y:S06]  /*1100*/  @P1 BRA `(.L_x_755) ;  /* 0xfffffff000041947 */ /* 0x000fec000383ffff */
[----:B------:R-:W-:Y:S05]  /*1110*/  EXIT ;  /* 0x000000000000794d */ /* 0x000fea0003800000 */
.L_x_756:
        /* <DEDUP_REMOVED lines=14> */
.L_x_1409:


//--------------------- .text._Z12gpukernelWNrILi8EEvPdS0_S0_i --------------------------
	.section	.text._Z12gpukernelWNrILi8EEvPdS0_S0_i,"ax",@progbits
	.align	128
        .global         _Z12gpukernelWNrILi8EEvPdS0_S0_i
        .type           _Z12gpukernelWNrILi8EEvPdS0_S0_i,@function
        .size           _Z12gpukernelWNrILi8EEvPdS0_S0_i,(.L_x_1410 - _Z12gpukernelWNrILi8EEvPdS0_S0_i)
        .other          _Z12gpukernelWNrILi8EEvPdS0_S0_i,@"STO_CUDA_ENTRY STV_DEFAULT"
_Z12gpukernelWNrILi8EEvPdS0_S0_i:
.text._Z12gpukernelWNrILi8EEvPdS0_S0_i:
[----:B------:R-:W-:Y:S08]  /*0000*/  LDC R1, c[0x0][0x37c] ;  /* 0x0000df00ff017b82 */ /* 0x000ff00000000800 */
[----:B------:R-:W0:Y:S02]  /*0010*/  LDC R0, c[0x0][0x398] ;  /* 0x0000e600ff007b82 */ /* 0x000e240000000800 */
[----:B0-----:R-:W-:-:S13]  /*0020*/  ISETP.GE.AND P0, PT, R0, 0x1, PT ;  /* 0x000000010000780c */ /* 0x001fda0003f06270 */
[----:B------:R-:W-:Y:S05]  /*0030*/  @!P0 EXIT ;  /* 0x000000000000894d */ /* 0x000fea0003800000 */
[----:B------:R-:W0:Y:S01]  /*0040*/  S2R R6, SR_TID.X ;  /* 0x0000000000067919 */ /* 0x000e220000002100 */
[----:B------:R-:W1:Y:S01]  /*0050*/  LDCU.64 UR6, c[0x0][0x380] ;  /* 0x00007000ff0677ac */ /* 0x000e620008000a00 */
[----:B------:R-:W2:Y:S01]  /*0060*/  LDC.64 R2, c[0x0][0x388] ;  /* 0x0000e200ff027b82 */ /* 0x000ea20000000a00 */
[----:B------:R-:W-:Y:S01]  /*0070*/  IMAD.MOV.U32 R7, RZ, RZ, RZ ;  /* 0x000000ffff077224 */ /* 0x000fe200078e00ff */
[----:B------:R-:W3:Y:S01]  /*0080*/  LDCU.64 UR4, c[0x0][0x358] ;  /* 0x00006b00ff0477ac */ /* 0x000ee20008000a00 */
[----:B------:R-:W4:Y:S01]  /*0090*/  LDCU UR8, c[0x0][0x398] ;  /* 0x00007300ff0877ac */ /* 0x000f220008000800 */
[C---:B0-----:R-:W-:Y:S02]  /*00a0*/  LOP3.LUT R4, R6.reuse, 0x3f8, RZ, 0xc0, !PT ;  /* 0x000003f806047812 */ /* 0x041fe400078ec0ff */
[----:B------:R-:W-:Y:S02]  /*00b0*/  LOP3.LUT R0, R6, 0x7, RZ, 0xc0, !PT ;  /* 0x0000000706007812 */ /* 0x000fe400078ec0ff */
[----:B-1----:R-:W-:-:S02]  /*00c0*/  IADD3 R4, P1, PT, R4, UR6, RZ ;  /* 0x0000000604047c10 */ /* 0x002fc4000ff3e0ff */
[----:B------:R-:W-:Y:S02]  /*00d0*/  SHF.L.U32 R6, R6, 0x2, RZ ;  /* 0x0000000206067819 */ /* 0x000fe400000006ff */
[----:B------:R-:W-:Y:S02]  /*00e0*/  ISETP.NE.AND P0, PT, R0, RZ, PT ;  /* 0x000000ff0000720c */ /* 0x000fe40003f05270 */
[----:B------:R-:W-:Y:S02]  /*00f0*/  IADD3.X R5, PT, PT, RZ, UR7, RZ, P1, !PT ;  /* 0x00000007ff057c10 */ /* 0x000fe40008ffe4ff */
[----:B---34-:R-:W-:-:S09]  /*0100*/  LOP3.LUT R6, R6, 0xfe0, RZ, 0xc0, !PT ;  /* 0x00000fe006067812 */ /* 0x018fd200078ec0ff */
.L_x_759:
[----:B0-----:R-:W-:Y:S01]  /*0110*/  LEA R9, R7, R0, 0xa ;  /* 0x0000000007097211 */ /* 0x001fe200078e50ff */
[----:B-1----:R-:W3:Y:S04]  /*0120*/  @!P0 LDG.E.64 R10, desc[UR4][R4.64] ;  /* 0x00000004040a8981 */ /* 0x002ee8000c1e1b00 */
[----:B------:R-:W-:-:S04]  /*0130*/  IMAD.IADD R9, R6, 0x1, R9 ;  /* 0x0000000106097824 */ /* 0x000fc800078e0209 */
[----:B--2---:R-:W-:-:S05]  /*0140*/  @!P0 IMAD.WIDE.U32 R12, R9, 0x8, R2 ;  /* 0x00000008090c8825 */ /* 0x004fca00078e0002 */
[----:B------:R-:W2:Y:S04]  /*0150*/  @!P0 LDG.E.64 R14, desc[UR4][R12.64] ;  /* 0x000000040c0e8981 */ /* 0x000ea8000c1e1b00 */
[----:B------:R-:W4:Y:S04]  /*0160*/  @!P0 LDG.E.64 R16, desc[UR4][R12.64+0x40] ;  /* 0x000040040c108981 */ /* 0x000f28000c1e1b00 */
[----:B------:R-:W5:Y:S04]  /*0170*/  @!P0 LDG.E.64 R18, desc[UR4][R12.64+0x80] ;  /* 0x000080040c128981 */ /* 0x000f68000c1e1b00 */
[----:B------:R-:W3:Y:S01]  /*0180*/  @!P0 LDG.E.64 R20, desc[UR4][R12.64+0xc0] ;  /* 0x0000c0040c148981 */ /* 0x000ee2000c1e1b00 */
[----:B--2---:R-:W-:-:S08]  /*0190*/  @!P0 DADD R14, RZ, R14 ;  /* 0x00000000ff0e8229 */ /* 0x004fd0000000000e */
[----:B----4-:R-:W-:-:S08]  /*01a0*/  @!P0 DADD R14, R16, R14 ;  /* 0x00000000100e8229 */ /* 0x010fd0000000000e */
[----:B-----5:R-:W-:-:S08]  /*01b0*/  @!P0 DADD R14, R18, R14 ;  /* 0x00000000120e8229 */ /* 0x020fd0000000000e */
[----:B---3--:R-:W-:-:S08]  /*01c0*/  @!P0 DADD R14, R20, R14 ;  /* 0x00000000140e8229 */ /* 0x008fd0000000000e */
[----:B------:R-:W-:-:S07]  /*01d0*/  @!P0 DADD R16, R10, R14 ;  /* 0x000000000a108229 */ /* 0x000fce000000000e */
[----:B------:R0:W-:Y:S01]  /*01e0*/  @!P0 STG.E.64 desc[UR4][R4.64], R16 ;  /* 0x0000001004008986 */ /* 0x0001e2000c101b04 */
[----:B------:R-:W-:-:S13]  /*01f0*/  ISETP.NE.AND P0, PT, R0, RZ, PT ;  /* 0x000000ff0000720c */ /* 0x000fda0003f05270 */
[----:B------:R-:W1:Y:S01]  /*0200*/  @!P0 LDC.64 R18, c[0x0][0x388] ;  /* 0x0000e200ff128b82 */ /* 0x000e620000000a00 */
[----:B------:R-:W-:Y:S01]  /*0210*/  @!P0 IADD3 R11, PT, PT, R9, 0x80, RZ ;  /* 0x00000080090b8810 */ /* 0x000fe20007ffe0ff */
[----:B------:R-:W2:Y:S06]  /*0220*/  @!P0 LDG.E.64 R12, desc[UR4][R4.64+0x20] ;  /* 0x00002004040c8981 */ /* 0x000eac000c1e1b00 */
[----:B0-----:R-:W0:Y:S01]  /*0230*/  @!P0 LDC.64 R16, c[0x0][0x388] ;  /* 0x0000e200ff108b82 */ /* 0x001e220000000a00 */
[----:B-1----:R-:W-:-:S05]  /*0240*/  @!P0 IMAD.WIDE.U32 R18, R11, 0x8, R18 ;  /* 0x000000080b128825 */ /* 0x002fca00078e0012 */
[----:B------:R-:W3:Y:S04]  /*0250*/  @!P0 LDG.E.64 R20, desc[UR4][R18.64] ;  /* 0x0000000412148981 */ /* 0x000ee8000c1e1b00 */
[----:B------:R-:W4:Y:S04]  /*0260*/  @!P0 LDG.E.64 R22, desc[UR4][R18.64+0x40] ;  /* 0x0000400412168981 */ /* 0x000f28000c1e1b00 */
[----:B------:R-:W5:Y:S04]  /*0270*/  @!P0 LDG.E.64 R10, desc[UR4][R18.64+0x80] ;  /* 0x00008004120a8981 */ /* 0x000f68000c1e1b00 */
[----:B------:R-:W2:Y:S01]  /*0280*/  @!P0 LDG.E.64 R14, desc[UR4][R18.64+0xc0] ;  /* 0x0000c004120e8981 */ /* 0x000ea2000c1e1b00 */
[----:B---3--:R-:W-:-:S08]  /*0290*/  @!P0 DADD R20, RZ, R20 ;  /* 0x00000000ff148229 */ /* 0x008fd00000000014 */
[----:B----4-:R-:W-:-:S08]  /*02a0*/  @!P0 DADD R20, R22, R20 ;  /* 0x0000000016148229 */ /* 0x010fd00000000014 */
[----:B-----5:R-:W-:Y:S01]  /*02b0*/  @!P0 DADD R10, R10, R20 ;  /* 0x000000000a0a8229 */ /* 0x020fe20000000014 */
[----:B------:R-:W-:-:S07]  /*02c0*/  @!P0 VIADD R23, R9, 0x100 ;  /* 0x0000010009178836 */ /* 0x000fce0000000000 */
[----:B--2---:R-:W-:Y:S01]  /*02d0*/  @!P0 DADD R10, R14, R10 ;  /* 0x000000000e0a8229 */ /* 0x004fe2000000000a */
[----:B0-----:R-:W-:-:S07]  /*02e0*/  @!P0 IMAD.WIDE.U32 R22, R23, 0x8, R16 ;  /* 0x0000000817168825 */ /* 0x001fce00078e0010 */
[----:B------:R-:W-:Y:S01]  /*02f0*/  @!P0 DADD R20, R12, R10 ;  /* 0x000000000c148229 */ /* 0x000fe2000000000a */
[----:B------:R-:W2:Y:S06]  /*0300*/  @!P0 LDG.E.64 R12, desc[UR4][R4.64+0x40] ;  /* 0x00004004040c8981 */ /* 0x000eac000c1e1b00 */
[----:B------:R0:W-:Y:S04]  /*0310*/  @!P0 STG.E.64 desc[UR4][R4.64+0x20], R20 ;  /* 0x0000201404008986 */ /* 0x0001e8000c101b04 */
[----:B------:R-:W3:Y:S04]  /*0320*/  @!P0 LDG.E.64 R16, desc[UR4][R22.64] ;  /* 0x0000000416108981 */ /* 0x000ee8000c1e1b00 */
[----:B------:R-:W4:Y:S04]  /*0330*/  @!P0 LDG.E.64 R18, desc[UR4][R22.64+0x40] ;  /* 0x0000400416128981 */ /* 0x000f28000c1e1b00 */
[----:B------:R-:W5:Y:S04]  /*0340*/  @!P0 LDG.E.64 R10, desc[UR4][R22.64+0x80] ;  /* 0x00008004160a8981 */ /* 0x000f68000c1e1b00 */
[----:B------:R-:W2:Y:S01]  /*0350*/  @!P0 LDG.E.64 R14, desc[UR4][R22.64+0xc0] ;  /* 0x0000c004160e8981 */ /* 0x000ea2000c1e1b00 */
[----:B0-----:R-:W-:Y:S01]  /*0360*/  @!P0 IADD3 R21, PT, PT, R9, 0x180, RZ ;  /* 0x0000018009158810 */ /* 0x001fe20007ffe0ff */
[----:B---3--:R-:W-:-:S08]  /*0370*/  @!P0 DADD R16, RZ, R16 ;  /* 0x00000000ff108229 */ /* 0x008fd00000000010 */
[----:B----4-:R-:W-:Y:S02]  /*0380*/  @!P0 DADD R18, R18, R16 ;  /* 0x0000000012128229 */ /* 0x010fe40000000010 */
[----:B------:R-:W0:Y:S06]  /*0390*/  @!P0 LDC.64 R16, c[0x0][0x388] ;  /* 0x0000e200ff108b82 */ /* 0x000e2c0000000a00 */
[----:B-----5:R-:W-:-:S08]  /*03a0*/  @!P0 DADD R10, R10, R18 ;  /* 0x000000000a0a8229 */ /* 0x020fd00000000012 */
[----:B--2---:R-:W-:-:S08]  /*03b0*/  @!P0 DADD R10, R14, R10 ;  /* 0x000000000e0a8229 */ /* 0x004fd0000000000a */
[----:B------:R-:W-:Y:S01]  /*03c0*/  @!P0 DADD R18, R12, R10 ;  /* 0x000000000c128229 */ /* 0x000fe2000000000a */
[----:B0-----:R-:W-:Y:S01]  /*03d0*/  @!P0 IMAD.WIDE.U32 R20, R21, 0x8, R16 ;  /* 0x0000000815148825 */ /* 0x001fe200078e0010 */
[----:B------:R-:W2:Y:S05]  /*03e0*/  @!P0 LDG.E.64 R12, desc[UR4][R4.64+0x60] ;  /* 0x00006004040c8981 */ /* 0x000eaa000c1e1b00 */
[----:B------:R2:W-:Y:S04]  /*03f0*/  @!P0 STG.E.64 desc[UR4][R4.64+0x40], R18 ;  /* 0x0000401204008986 */ /* 0x0005e8000c101b04 */
[----:B------:R-:W3:Y:S04]  /*0400*/  @!P0 LDG.E.64 R16, desc[UR4][R20.64] ;  /* 0x0000000414108981 */ /* 0x000ee8000c1e1b00 */
[----:B------:R-:W4:Y:S04]  /*0410*/  @!P0 LDG.E.64 R22, desc[UR4][R20.64+0x40] ;  /* 0x0000400414168981 */ /* 0x000f28000c1e1b00 */
[----:B------:R-:W5:Y:S04]  /*0420*/  @!P0 LDG.E.64 R10, desc[UR4][R20.64+0x80] ;  /* 0x00008004140a8981 */ /* 0x000f68000c1e1b00 */
[----:B------:R-:W2:Y:S01]  /*0430*/  @!P0 LDG.E.64 R14, desc[UR4][R20.64+0xc0] ;  /* 0x0000c004140e8981 */ /* 0x000ea2000c1e1b00 */
[----:B---3--:R-:W-:-:S08]  /*0440*/  @!P0 DADD R16, RZ, R16 ;  /* 0x00000000ff108229 */ /* 0x008fd00000000010 */
[----:B----4-:R-:W-:Y:S02]  /*0450*/  @!P0 DADD R22, R22, R16 ;  /* 0x0000000016168229 */ /* 0x010fe40000000010 */
[----:B------:R-:W0:Y:S06]  /*0460*/  @!P0 LDC.64 R16, c[0x0][0x388] ;  /* 0x0000e200ff108b82 */ /* 0x000e2c0000000a00 */
[----:B-----5:R-:W-:-:S08]  /*0470*/  @!P0 DADD R10, R10, R22 ;  /* 0x000000000a0a8229 */ /* 0x020fd00000000016 */
[----:B--2---:R-:W-:Y:S01]  /*0480*/  @!P0 DADD R10, R14, R10 ;  /* 0x000000000e0a8229 */ /* 0x004fe2000000000a */
[----:B------:R-:W-:-:S07]  /*0490*/  @!P0 VIADD R23, R9, 0x200 ;  /* 0x0000020009178836 */ /* 0x000fce0000000000 */
        /* <DEDUP_REMOVED lines=11> */
[----:B-----5:R-:W-:Y:S01]  /*0550*/  @!P0 DADD R10, R10, R20 ;  /* 0x000000000a0a8229 */ /* 0x020fe20000000014 */
[----:B------:R-:W-:-:S07]  /*0560*/  @!P0 IADD3 R21, PT, PT, R9, 0x280, RZ ;  /* 0x0000028009158810 */ /* 0x000fce0007ffe0ff */
        /* <DEDUP_REMOVED lines=11> */
[----:B------:R-:W1:Y:S06]  /*0620*/  @!P0 LDC.64 R16, c[0x0][0x388] ;  /* 0x0000e200ff108b82 */ /* 0x000e6c0000000a00 */
[----:B-----5:R-:W-:-:S08]  /*0630*/  @!P0 DADD R10, R10, R22 ;  /* 0x000000000a0a8229 */ /* 0x020fd00000000016 */
[----:B--2---:R-:W-:Y:S01]  /*0640*/  @!P0 DADD R10, R14, R10 ;  /* 0x000000000e0a8229 */ /* 0x004fe2000000000a */
[----:B------:R-:W-:-:S07]  /*0650*/  @!P0 VIADD R15, R9, 0x300 ;  /* 0x00000300090f8836 */ /* 0x000fce0000000000 */
[----:B------:R-:W-:Y:S01]  /*0660*/  @!P0 DADD R12, R12, R10 ;  /* 0x000000000c0c8229 */ /* 0x000fe2000000000a */
[----:B-1----:R-:W-:Y:S01]  /*0670*/  @!P0 IMAD.WIDE.U32 R16, R15, 0x8, R16 ;  /* 0x000000080f108825 */ /* 0x002fe200078e0010 */
[----:B------:R-:W2:Y:S05]  /*0680*/  @!P0 LDG.E.64 R10, desc[UR4][R4.64+0xc0] ;  /* 0x0000c004040a8981 */ /* 0x000eaa000c1e1b00 */
[----:B------:R1:W-:Y:S04]  /*0690*/  @!P0 STG.E.64 desc[UR4][R4.64+0xa0], R12 ;  /* 0x0000a00c04008986 */ /* 0x0003e8000c101b04 */
[----:B------:R-:W3:Y:S04]  /*06a0*/  @!P0 LDG.E.64 R14, desc[UR4][R16.64] ;  /* 0x00000004100e8981 */ /* 0x000ee8000c1e1b00 */
[----:B0-----:R-:W4:Y:S04]  /*06b0*/  @!P0 LDG.E.64 R18, desc[UR4][R16.64+0x40] ;  /* 0x0000400410128981 */ /* 0x001f28000c1e1b00 */
[----:B------:R-:W5:Y:S04]  /*06c0*/  @!P0 LDG.E.64 R20, desc[UR4][R16.64+0x80] ;  /* 0x0000800410148981 */ /* 0x000f68000c1e1b00 */
[----:B------:R-:W2:Y:S01]  /*06d0*/  @!P0 LDG.E.64 R22, desc[UR4][R16.64+0xc0] ;  /* 0x0000c00410168981 */ /* 0x000ea2000c1e1b00 */
[----:B------:R-:W-:Y:S01]  /*06e0*/  IADD3 R7, PT, PT, R7, 0x1, RZ ;  /* 0x0000000107077810 */ /* 0x000fe20007ffe0ff */
[----:B------:R-:W-:Y:S03]  /*06f0*/  BSSY.RECONVERGENT B0, `(.L_x_757) ;  /* 0x0000016000007945 */ /* 0x000fe60003800200 */
[----:B------:R-:W-:Y:S01]  /*0700*/  ISETP.NE.AND P1, PT, R7, UR8, PT ;  /* 0x0000000807007c0c */ /* 0x000fe2000bf25270 */
[----:B---3--:R-:W-:-:S08]  /*0710*/  @!P0 DADD R14, RZ, R14 ;  /* 0x00000000ff0e8229 */ /* 0x008fd0000000000e */
[----:B----4-:R-:W-:-:S08]  /*0720*/  @!P0 DADD R14, R18, R14 ;  /* 0x00000000120e8229 */ /* 0x010fd0000000000e */
[----:B-----5:R-:W-:-:S08]  /*0730*/  @!P0 DADD R14, R20, R14 ;  /* 0x00000000140e8229 */ /* 0x020fd0000000000e */
[----:B--2---:R-:W-:-:S08]  /*0740*/  @!P0 DADD R14, R22, R14 ;  /* 0x00000000160e8229 */ /* 0x004fd0000000000e */
[----:B------:R-:W-:-:S07]  /*0750*/  @!P0 DADD R10, R10, R14 ;  /* 0x000000000a0a8229 */ /* 0x000fce000000000e */
[----:B------:R1:W-:Y:S01]  /*0760*/  @!P0 STG.E.64 desc[UR4][R4.64+0xc0], R10 ;  /* 0x0000c00a04008986 */ /* 0x0003e2000c101b04 */
[----:B------:R-:W-:-:S04]  /*0770*/  VIADD R19, R9, 0x380 ;  /* 0x0000038009137836 */ /* 0x000fc80000000000 */
[----:B------:R-:W-:Y:S01]  /*0780*/  IMAD.WIDE.U32 R18, R19, 0x8, R2 ;  /* 0x0000000813127825 */ /* 0x000fe200078e0002 */
[----:B------:R-:W-:Y:S06]  /*0790*/  @P0 BRA `(.L_x_758) ;  /* 0x00000000002c0947 */ /* 0x000fec0003800000 */
[----:B------:R-:W2:Y:S04]  /*07a0*/  LDG.E.64 R8, desc[UR4][R18.64] ;  /* 0x0000000412087981 */ /* 0x000ea8000c1e1b00 */
[----:B-1----:R-:W3:Y:S04]  /*07b0*/  LDG.E.64 R10, desc[UR4][R18.64+0x40] ;  /* 0x00004004120a7981 */ /* 0x002ee8000c1e1b00 */
        /* <DEDUP_REMOVED lines=9> */
.L_x_758:
[----:B------:R-:W-:Y:S05]  /*0850*/  BSYNC.RECONVERGENT B0 ;  /* 0x0000000000007941 */ /* 0x000fea0003800200 */
.L_x_757:
[----:B------:R-:W-:Y:S05]  /*0860*/  @P1 BRA `(.L_x_759) ;  /* 0xfffffff800281947 */ /* 0x000fea000383ffff */
[----:B------:R-:W-:Y:S05]  /*0870*/  EXIT ;  /* 0x000000000000794d */ /* 0x000fea0003800000 */
.L_x_760:
        /* <DEDUP_REMOVED lines=16> */
.L_x_1410:


//--------------------- .text._Z12gpukernelWNcILi16EEvPdS0_S0_i --------------------------
	.section	.text._Z12gpukernelWNcILi16EEvPdS0_S0_i,"ax",@progbits
	.align	128
        .global         _Z12gpukernelWNcILi16EEvPdS0_S0_i
        .type           _Z12gpukernelWNcILi16EEvPdS0_S0_i,@function
        .size           _Z12gpukernelWNcILi16EEvPdS0_S0_i,(.L_x_1411 - _Z12gpukernelWNcILi16EEvPdS0_S0_i)
        .other          _Z12gpukernelWNcILi16EEvPdS0_S0_i,@"STO_CUDA_ENTRY STV_DEFAULT"
_Z12gpukernelWNcILi16EEvPdS0_S0_i:
.text._Z12gpukernelWNcILi16EEvPdS0_S0_i:
[----:B------:R-:W-:Y:S08]  /*0000*/  LDC R1, c[0x0][0x37c] ;  /* 0x0000df00ff017b82 */ /* 0x000ff00000000800 */
[----:B------:R-:W0:Y:S02]  /*0010*/  LDC R8, c[0x0][0x398] ;  /* 0x0000e600ff087b82 */ /* 0x000e240000000800 */
[----:B0-----:R-:W-:-:S13]  /*0020*/  ISETP.GE.AND P0, PT, R8, 0x1, PT ;  /* 0x000000010800780c */ /* 0x001fda0003f06270 */
[----:B------:R-:W-:Y:S05]  /*0030*/  @!P0 EXIT ;  /* 0x000000000000894d */ /* 0x000fea0003800000 */
[----:B------:R-:W0:Y:S01]  /*0040*/  S2R R7, SR_TID.X ;  /* 0x0000000000077919 */ /* 0x000e220000002100 */
[----:B------:R-:W1:Y:S01]  /*0050*/  LDC.64 R4, c[0x0][0x380] ;  /* 0x0000e000ff047b82 */ /* 0x000e620000000a00 */
[----:B------:R-:W-:Y:S01]  /*0060*/  IADD3 R8, PT, PT, -R8, RZ, RZ ;  /* 0x000000ff08087210 */ /* 0x000fe20007ffe1ff */
[----:B------:R-:W2:Y:S06]  /*0070*/  LDCU.64 UR4, c[0x0][0x358] ;  /* 0x00006b00ff0477ac */ /* 0x000eac0008000a00 */
[----:B------:R-:W3:Y:S01]  /*0080*/  LDC.64 R2, c[0x0][0x388] ;  /* 0x0000e200ff027b82 */ /* 0x000ee20000000a00 */
[----:B0-----:R-:W-:-:S02]  /*0090*/  LOP3.LUT R0, R7, 0xf, RZ, 0xc0, !PT ;  /* 0x0000000f07007812 */ /* 0x001fc400078ec0ff */
[----:B------:R-:W-:Y:S02]  /*00a0*/  SHF.R.U32.HI R7, RZ, 0x4, R7 ;  /* 0x00000004ff077819 */ /* 0x000fe40000011607 */
[----:B------:R-:W-:Y:S02]  /*00b0*/  ISETP.NE.AND P0, PT, R0, RZ, PT ;  /* 0x000000ff0000720c */ /* 0x000fe40003f05270 */
[C---:B------:R-:W-:Y:S01]  /*00c0*/  LEA R9, R7.reuse, R0, 0x5 ;  /* 0x0000000007097211 */ /* 0x040fe200078e28ff */
[----:B-1----:R-:W-:-:S03]  /*00d0*/  IMAD.WIDE.U32 R4, R7, 0x8, R4 ;  /* 0x0000000807047825 */ /* 0x002fc600078e0004 */
[----:B--2---:R-:W-:-:S07]  /*00e0*/  IADD3 R9, PT, PT, R9, 0x200, RZ ;  /* 0x0000020009097810 */ /* 0x004fce0007ffe0ff */
.L_x_795:
[----:B------:R-:W-:Y:S01]  /*00f0*/  IADD3 R7, PT, PT, R9, -0x200, RZ ;  /* 0xfffffe0009077810 */ /* 0x000fe20007ffe0ff */
[----:B0-2---:R-:W2:Y:S04]  /*0100*/  @!P0 LDG.E.64 R12, desc[UR4][R4.64] ;  /* 0x00000004040c8981 */ /* 0x005ea8000c1e1b00 */
[----:B---3--:R-:W-:-:S05]  /*0110*/  IMAD.WIDE.U32 R6, R7, 0x8, R2 ;  /* 0x0000000807067825 */ /* 0x008fca00078e0002 */
[----:B----4-:R-:W3:Y:S02]  /*0120*/  @!P0 LDG.E.64 R10, desc[UR4][R6.64] ;  /* 0x00000004060a8981 */ /* 0x010ee4000c1e1b00 */
[----:B---3--:R-:W-:-:S08]  /*0130*/  @!P0 DADD R10, RZ, R10 ;  /* 0x00000000ff0a8229 */ /* 0x008fd0000000000a */
[----:B--2---:R-:W-:-:S07]  /*0140*/  @!P0 DADD R10, R10, R12 ;  /* 0x000000000a0a8229 */ /* 0x004fce000000000c */
[----:B------:R0:W-:Y:S01]  /*0150*/  @!P0 STG.E.64 desc[UR4][R4.64], R10 ;  /* 0x0000000a04008986 */ /* 0x0001e2000c101b04 */
[----:B------:R-:W-:-:S13]  /*0160*/  ISETP.NE.AND P0, PT, R0, RZ, PT ;  /* 0x000000ff0000720c */ /* 0x000fda0003f05270 */
[----:B------:R-:W-:Y:S01]  /*0170*/  @!P0 VIADD R13, R9, 0xfffffe40 ;  /* 0xfffffe40090d8836 */ /* 0x000fe20000000000 */
[----:B-1----:R-:W2:Y:S03]  /*0180*/  @!P0 LDG.E.64 R16, desc[UR4][R4.64+0x10] ;  /* 0x0000100404108981 */ /* 0x002ea6000c1e1b00 */
[----:B------:R-:W-:-:S06]  /*0190*/  @!P0 IMAD.WIDE.U32 R12, R13, 0x8, R2 ;  /* 0x000000080d0c8825 */ /* 0x000fcc00078e0002 */
[----:B------:R-:W3:Y:S01]  /*01a0*/  @!P0 LDG.E.64 R12, desc[UR4][R12.64] ;  /* 0x000000040c0c8981 */ /* 0x000ee2000c1e1b00 */
[----:B------:R-:W-:Y:S01]  /*01b0*/  @!P0 IADD3 R19, PT, PT, R9, -0x180, RZ ;  /* 0xfffffe8009138810 */ /* 0x000fe20007ffe0ff */
        /* <DEDUP_REMOVED lines=47> */
[----:B------:R-:W-:-:S05]  /*04b0*/  @!P0 IADD3 R23, PT, PT, R9, 0x40, RZ ;  /* 0x0000004009178810 */ /* 0x000fca0007ffe0ff */
        /* <DEDUP_REMOVED lines=41> */
[----:B------:R-:W-:Y:S01]  /*0750*/  IADD3 R8, PT, PT, R8, 0x1, RZ ;  /* 0x0000000108087810 */ /* 0x000fe20007ffe0ff */
[----:B------:R-:W-:Y:S03]  /*0760*/  BSSY.RECONVERGENT B0, `(.L_x_761) ;  /* 0x000000d000007945 */ /* 0x000fe60003800200 */
        /* <DEDUP_REMOVED lines=12> */
.L_x_762:
[----:B------:R-:W-:Y:S05]  /*0830*/  BSYNC.RECONVERGENT B0 ;  /* 0x0000000000007941 */ /* 0x000fea0003800200 */
.L_x_761:
[----:B------:R-:W-:Y:S04]  /*0840*/  BSSY.RECONVERGENT B0, `(.L_x_763) ;  /* 0x0000007000007945 */ /* 0x000fe80003800200 */
[----:B------:R-:W-:Y:S05]  /*0850*/  @P0 BRA `(.L_x_764) ;  /* 0x0000000000140947 */ /* 0x000fea0003800000 */
[----:B------:R-:W2:Y:S04]  /*0860*/  LDG.E.64 R10, desc[UR4][R6.64+0x80] ;  /* 0x00008004060a7981 */ /* 0x000ea8000c1e1b00 */
[----:B0-----:R-:W3:Y:S01]  /*0870*/  LDG.E.64 R12, desc[UR4][R4.64] ;  /* 0x00000004040c7981 */ /* 0x001ee2000c1e1b00 */
[----:B--2---:R-:W-:-:S08]  /*0880*/  DADD R10, RZ, R10 ;  /* 0x00000000ff0a7229 */ /* 0x004fd0000000000a */
[----:B---3--:R-:W-:-:S07]  /*0890*/  DADD R10, R10, R12 ;  /* 0x000000000a0a7229 */ /* 0x008fce000000000c */
[----:B------:R2:W-:Y:S04]  /*08a0*/  STG.E.64 desc[UR4][R4.64], R10 ;  /* 0x0000000a04007986 */ /* 0x0005e8000c101b04 */
.L_x_764:
[----:B------:R-:W-:Y:S05]  /*08b0*/  BSYNC.RECONVERGENT B0 ;  /* 0x0000000000007941 */ /* 0x000fea0003800200 */
.L_x_763:
[----:B------:R-:W-:Y:S04]  /*08c0*/  BSSY.RECONVERGENT B0, `(.L_x_765) ;  /* 0x0000007000007945 */ /* 0x000fe80003800200 */
[----:B------:R-:W-:Y:S05]  /*08d0*/  @P0 BRA `(.L_x_766) ;  /* 0x0000000000140947 */ /* 0x000fea0003800000 */
[----:B--2---:R-:W2:Y:S04]  /*08e0*/  LDG.E.64 R10, desc[UR4][R6.64+0x280] ;  /* 0x00028004060a7981 */ /* 0x004ea8000c1e1b00 */
[----:B0-----:R-:W3:Y:S01]  /*08f0*/  LDG.E.64 R12, desc[UR4][R4.64+0x10] ;  /* 0x00001004040c7981 */ /* 0x001ee2000c1e1b00 */
[----:B--2---:R-:W-:-:S08]  /*0900*/  DADD R10, RZ, R10 ;  /* 0x00000000ff0a7229 */ /* 0x004fd0000000000a */
[----:B---3--:R-:W-:-:S07]  /*0910*/  DADD R10, R10, R12 ;  /* 0x000000000a0a7229 */ /* 0x008fce000000000c */
[----:B------:R3:W-:Y:S04]  /*0920*/  STG.E.64 desc[UR4][R4.64+0x10], R10 ;  /* 0x0000100a04007986 */ /* 0x0007e8000c101b04 */
.L_x_766:
[----:B------:R-:W-:Y:S05]  /*0930*/  BSYNC.RECONVERGENT B0 ;  /* 0x0000000000007941 */ /* 0x000fea0003800200 */
.L_x_765:
[----:B------:R-:W-:Y:S04]  /*0940*/  BSSY.RECONVERGENT B0, `(.L_x_767) ;  /* 0x0000007000007945 */ /* 0x000fe80003800200 */
[----:B------:R-:W-:Y:S05]  /*0950*/  @P0 BRA `(.L_x_768) ;  /* 0x0000000000140947 */ /* 0x000fea0003800000 */
[----:B--23--:R-:W2:Y:S04]  /*0960*/  LDG.E.64 R10, desc[UR4][R6.64+0x480] ;  /* 0x00048004060a7981 */ /* 0x00cea8000c1e1b00 */
[----:B0-----:R-:W3:Y:S01]  /*0970*/  LDG.E.64 R12, desc[UR4][R4.64+0x20] ;  /* 0x00002004040c7981 */ /* 0x001ee2000c1e1b00 */
[----:B--2---:R-:W-:-:S08]  /*0980*/  DADD R10, RZ, R10 ;  /* 0x00000000ff0a7229 */ /* 0x004fd0000000000a */
[----:B---3--:R-:W-:-:S07]  /*0990*/  DADD R10, R10, R12 ;  /* 0x000000000a0a7229 */ /* 0x008fce000000000c */
[----:B------:R4:W-:Y:S04]  /*09a0*/  STG.E.64 desc[UR4][R4.64+0x20], R10 ;  /* 0x0000200a04007986 */ /* 0x0009e8000c101b04 */
.L_x_768:
[----:B------:R-:W-:Y:S05]  /*09b0*/  BSYNC.RECONVERGENT B0 ;  /* 0x0000000000007941 */ /* 0x000fea0003800200 */
.L_x_767:
[----:B------:R-:W-:Y:S04]  /*09c0*/  BSSY.RECONVERGENT B0, `(.L_x_769) ;  /* 0x0000007000007945 */ /* 0x000fe80003800200 */
[----:B------:R-:W-:Y:S05]  /*09d0*/  @P0 BRA `(.L_x_770) ;  /* 0x0000000000140947 */ /* 0x000fea0003800000 */
[----:B--234-:R-:W2:Y:S04]  /*09e0*/  LDG.E.64 R10, desc[UR4][R6.64+0x680] ;  /* 0x00068004060a7981 */ /* 0x01cea8000c1e1b00 */
[----:B0-----:R-:W3:Y:S01]  /*09f0*/  LDG.E.64 R12, desc[UR4][R4.64+0x30] ;  /* 0x00003004040c7981 */ /* 0x001ee2000c1e1b00 */
[----:B--2---:R-:W-:-:S08]  /*0a00*/  DADD R10, RZ, R10 ;  /* 0x00000000ff0a7229 */ /* 0x004fd0000000000a */
[----:B---3--:R-:W-:-:S07]  /*0a10*/  DADD R10, R10, R12 ;  /* 0x000000000a0a7229 */ /* 0x008fce000000000c */
[----:B------:R0:W-:Y:S04]  /*0a20*/  STG.E.64 desc[UR4][R4.64+0x30], R10 ;  /* 0x0000300a04007986 */ /* 0x0001e8000c101b04 */
.L_x_770:
[----:B------:R-:W-:Y:S05]  /*0a30*/  BSYNC.RECONVERGENT B0 ;  /* 0x0000000000007941 */ /* 0x000fea0003800200 */
.L_x_769:
[----:B------:R-:W-:Y:S04]  /*0a40*/  BSSY.RECONVERGENT B0, `(.L_x_771) ;  /* 0x0000007000007945 */ /* 0x000fe80003800200 */
[----:B------:R-:W-:Y:S05]  /*0a50*/  @P0 BRA `(.L_x_772) ;  /* 0x0000000000140947 */ /* 0x000fea0003800000 */
[----:B0-234-:R-:W2:Y:S04]  /*0a60*/  LDG.E.64 R10, desc[UR4][R6.64+0x880] ;  /* 0x00088004060a7981 */ /* 0x01dea8000c1e1b00 */
[----:B------:R-:W3:Y:S01]  /*0a70*/  LDG.E.64 R12, desc[UR4][R4.64+0x40] ;  /* 0x00004004040c7981 */ /* 0x000ee2000c1e1b00 */
[----:B--2---:R-:W-:-:S08]  /*0a80*/  DADD R10, RZ, R10 ;  /* 0x00000000ff0a7229 */ /* 0x004fd0000000000a */
[----:B---3--:R-:W-:-:S07]  /*0a90*/  DADD R10, R10, R12 ;  /* 0x000000000a0a7229 */ /* 0x008fce000000000c */
[----:B------:R0:W-:Y:S04]  /*0aa0*/  STG.E.64 desc[UR4][R4.64+0x40], R10 ;  /* 0x0000400a04007986 */ /* 0x0001e8000c101b04 */
.L_x_772:
[----:B------:R-:W-:Y:S05]  /*0ab0*/  BSYNC.RECONVERGENT B0 ;  /* 0x0000000000007941 */ /* 0x000fea0003800200 */
.L_x_771:
[----:B------:R-:W-:Y:S04]  /*0ac0*/  BSSY.RECONVERGENT B0, `(.L_x_773) ;  /* 0x0000007000007945 */ /* 0x000fe80003800200 */
[----:B------:R-:W-:Y:S05]  /*0ad0*/  @P0 BRA `(.L_x_774) ;  /* 0x0000000000140947 */ /* 0x000fea0003800000 */
[----:B0-234-:R-:W2:Y:S04]  /*0ae0*/  LDG.E.64 R10, desc[UR4][R6.64+0xa80] ;  /* 0x000a8004060a7981 */ /* 0x01dea8000c1e1b00 */
[----:B------:R-:W3:Y:S01]  /*0af0*/  LDG.E.64 R12, desc[UR4][R4.64+0x50] ;  /* 0x00005004040c7981 */ /* 0x000ee2000c1e1b00 */
[----:B--2---:R-:W-:-:S08]  /*0b00*/  DADD R10, RZ, R10 ;  /* 0x00000000ff0a7229 */ /* 0x004fd0000000000a */
[----:B---3--:R-:W-:-:S07]  /*0b10*/  DADD R10, R10, R12 ;  /* 0x000000000a0a7229 */ /* 0x008fce000000000c */
[----:B------:R0:W-:Y:S04]  /*0b20*/  STG.E.64 desc[UR4][R4.64+0x50], R10 ;  /* 0x0000500a04007986 */ /* 0x0001e8000c101b04 */
.L_x_774:
[----:B------:R-:W-:Y:S05]  /*0b30*/  BSYNC.RECONVERGENT B0 ;  /* 0x0000000000007941 */ /* 0x000fea0003800200 */
.L_x_773:
[----:B------:R-:W-:Y:S04]  /*0b40*/  BSSY.RECONVERGENT B0, `(.L_x_775) ;  /* 0x0000007000007945 */ /* 0x000fe80003800200 */
[----:B------:R-:W-:Y:S05]  /*0b50*/  @P0 BRA `(.L_x_776) ;  /* 0x0000000000140947 */ /* 0x000fea0003800000 */
[----:B0-234-:R-:W2:Y:S04]  /*0b60*/  LDG.E.64 R10, desc[UR4][R6.64+0xc80] ;  /* 0x000c8004060a7981 */ /* 0x01dea8000c1e1b00 */
[----:B------:R-:W3:Y:S01]  /*0b70*/  LDG.E.64 R12, desc[UR4][R4.64+0x60] ;  /* 0x00006004040c7981 */ /* 0x000ee2000c1e1b00 */
[----:B--2---:R-:W-:-:S08]  /*0b80*/  DADD R10, RZ, R10 ;  /* 0x00000000ff0a7229 */ /* 0x004fd0000000000a */
[----:B---3--:R-:W-:-:S07]  /*0b90*/  DADD R10, R10, R12 ;  /* 0x000000000a0a7229 */ /* 0x008fce000000000c */
[----:B------:R0:W-:Y:S04]  /*0ba0*/  STG.E.64 desc[UR4][R4.64+0x60], R10 ;  /* 0x0000600a04007986 */ /* 0x0001e8000c101b04 */
.L_x_776:
[----:B------:R-:W-:Y:S05]  /*0bb0*/  BSYNC.RECONVERGENT B0 ;  /* 0x0000000000007941 */ /* 0x000fea0003800200 */
.L_x_775:
[----:B------:R-:W-:Y:S04]  /*0bc0*/  BSSY.RECONVERGENT B0, `(.L_x_777) ;  /* 0x0000007000007945 */ /* 0x000fe80003800200 */
[----:B------:R-:W-:Y:S05]  /*0bd0*/  @P0 BRA `(.L_x_778) ;  /* 0x0000000000140947 */ /* 0x000fea0003800000 */
[----:B0-234-:R-:W2:Y:S04]  /*0be0*/  LDG.E.64 R10, desc[UR4][R6.64+0xe80] ;  /* 0x000e8004060a7981 */ /* 0x01dea8000c1e1b00 */
[----:B------:R-:W3:Y:S01]  /*0bf0*/  LDG.E.64 R12, desc[UR4][R4.64+0x70] ;  /* 0x00007004040c7981 */ /* 0x000ee2000c1e1b00 */
[----:B--2---:R-:W-:-:S08]  /*0c00*/  DADD R10, RZ, R10 ;  /* 0x00000000ff0a7229 */ /* 0x004fd0000000000a */
[----:B---3--:R-:W-:-:S07]  /*0c10*/  DADD R10, R10, R12 ;  /* 0x000000000a0a7229 */ /* 0x008fce000000000c */
[----:B------:R0:W-:Y:S04]  /*0c20*/  STG.E.64 desc[UR4][R4.64+0x70], R10 ;  /* 0x0000700a04007986 */ /* 0x0001e8000c101b04 */
.L_x_778:
[----:B------:R-:W-:Y:S05]  /*0c30*/  BSYNC.RECONVERGENT B0 ;  /* 0x0000000000007941 */ /* 0x000fea0003800200 */
.L_x_777:
[----:B------:R-:W-:Y:S04]  /*0c40*/  BSSY.RECONVERGENT B0, `(.L_x_779) ;  /* 0x0000007000007945 */ /* 0x000fe80003800200 */
[----:B------:R-:W-:Y:S05]  /*0c50*/  @P0 BRA `(.L_x_780) ;  /* 0x0000000000140947 */ /* 0x000fea0003800000 */
[----:B0-234-:R-:W2:Y:S04]  /*0c60*/  LDG.E.64 R10, desc[UR4][R6.64+0x1080] ;  /* 0x00108004060a7981 */ /* 0x01dea8000c1e1b00 */
[----:B------:R-:W3:Y:S01]  /*0c70*/  LDG.E.64 R12, desc[UR4][R4.64+0x80] ;  /* 0x00008004040c7981 */ /* 0x000ee2000c1e1b00 */
[----:B--2---:R-:W-:-:S08]  /*0c80*/  DADD R10, RZ, R10 ;  /* 0x00000000ff0a7229 */ /* 0x004fd0000000000a */
[----:B---3--:R-:W-:-:S07]  /*0c90*/  DADD R10, R10, R12 ;  /* 0x000000000a0a7229 */ /* 0x008fce000000000c */
[----:B------:R0:W-:Y:S04]  /*0ca0*/  STG.E.64 desc[UR4][R4.64+0x80], R10 ;  /* 0x0000800a04007986 */ /* 0x0001e8000c101b04 */
.L_x_780:
[----:B------:R-:W-:Y:S05]  /*0cb0*/  BSYNC.RECONVERGENT B0 ;  /* 0x0000000000007941 */ /* 0x000fea0003800200 */
.L_x_779:
[----:B------:R-:W-:Y:S04]  /*0cc0*/  BSSY.RECONVERGENT B0, `(.L_x_781) ;  /* 0x0000007000007945 */ /* 0x000fe80003800200 */
[----:B------:R-:W-:Y:S05]  /*0cd0*/  @P0 BRA `(.L_x_782) ;  /* 0x0000000000140947 */ /* 0x000fea0003800000 */
[----:B0-234-:R-:W2:Y:S04]  /*0ce0*/  LDG.E.64 R10, desc[UR4][R6.64+0x1280] ;  /* 0x00128004060a7981 */ /* 0x01dea8000c1e1b00 */
[----:B------:R-:W3:Y:S01]  /*0cf0*/  LDG.E.64 R12, desc[UR4][R4.64+0x90] ;  /* 0x00009004040c7981 */ /* 0x000ee2000c1e1b00 */
[----:B--2---:R-:W-:-:S08]  /*0d00*/  DADD R10, RZ, R10 ;  /* 0x00000000ff0a7229 */ /* 0x004fd0000000000a */
[----:B---3--:R-:W-:-:S07]  /*0d10*/  DADD R10, R10, R12 ;  /* 0x000000000a0a7229 */ /* 0x008fce000000000c */
[----:B------:R0:W-:Y:S04]  /*0d20*/  STG.E.64 desc[UR4][R4.64+0x90], R10 ;  /* 0x0000900a04007986 */ /* 0x0001e8000c101b04 */
.L_x_782:
[----:B------:R-:W-:Y:S05]  /*0d30*/  BSYNC.RECONVERGENT B0 ;  /* 0x0000000000007941 */ /* 0x000fea0003800200 */
.L_x_781:
[----:B------:R-:W-:Y:S04]  /*0d40*/  BSSY.RECONVERGENT B0, `(.L_x_783) ;  /* 0x0000007000007945 */ /* 0x000fe80003800200 */
[----:B------:R-:W-:Y:S05]  /*0d50*/  @P0 BRA `(.L_x_784) ;  /* 0x0000000000140947 */ /* 0x000fea0003800000 */
[----:B0-234-:R-:W2:Y:S04]  /*0d60*/  LDG.E.64 R10, desc[UR4][R6.64+0x1480] ;  /* 0x00148004060a7981 */ /* 0x01dea8000c1e1b00 */
[----:B------:R-:W3:Y:S01]  /*0d70*/  LDG.E.64 R12, desc[UR4][R4.64+0xa0] ;  /* 0x0000a004040c7981 */ /* 0x000ee2000c1e1b00 */
[----:B--2---:R-:W-:-:S08]  /*0d80*/  DADD R10, RZ, R10 ;  /* 0x00000000ff0a7229 */ /* 0x004fd0000000000a */
[----:B---3--:R-:W-:-:S07]  /*0d90*/  DADD R10, R10, R12 ;  /* 0x000000000a0a7229 */ /* 0x008fce000000000c */
[----:B------:R0:W-:Y:S04]  /*0da0*/  STG.E.64 desc[UR4][R4.64+0xa0], R10 ;  /* 0x0000a00a04007986 */ /* 0x0001e8000c101b04 */
.L_x_784:
[----:B------:R-:W-:Y:S05]  /*0db0*/  BSYNC.RECONVERGENT B0 ;  /* 0x0000000000007941 */ /* 0x000fea0003800200 */
.L_x_783:
[----:B------:R-:W-:Y:S04]  /*0dc0*/  BSSY.RECONVERGENT B0, `(.L_x_785) ;  /* 0x0000007000007945 */ /* 0x000fe80003800200 */
[----:B------:R-:W-:Y:S05]  /*0dd0*/  @P0 BRA `(.L_x_786) ;  /* 0x0000000000140947 */ /* 0x000fea0003800000 */
[----:B0-234-:R-:W2:Y:S04]  /*0de0*/  LDG.E.64 R10, desc[UR4][R6.64+0x1680] ;  /* 0x00168004060a7981 */ /* 0x01dea8000c1e1b00 */
[----:B------:R-:W3:Y:S01]  /*0df0*/  LDG.E.64 R12, desc[UR4][R4.64+0xb0] ;  /* 0x0000b004040c7981 */ /* 0x000ee2000c1e1b00 */
[----:B--2---:R-:W-:-:S08]  /*0e00*/  DADD R10, RZ, R10 ;  /* 0x00000000ff0a7229 */ /* 0x004fd0000000000a */
[----:B---3--:R-:W-:-:S07]  /*0e10*/  DADD R10, R10, R12 ;  /* 0x000000000a0a7229 */ /* 0x008fce000000000c */
[----:B------:R0:W-:Y:S04]  /*0e20*/  STG.E.64 desc[UR4][R4.64+0xb0], R10 ;  /* 0x0000b00a04007986 */ /* 0x0001e8000c101b04 */
.L_x_786:
[----:B------:R-:W-:Y:S05]  /*0e30*/  BSYNC.RECONVERGENT B0 ;  /* 0x0000000000007941 */ /* 0x000fea0003800200 */
.L_x_785:
[----:B------:R-:W-:Y:S04]  /*0e40*/  BSSY.RECONVERGENT B0, `(.L_x_787) ;  /* 0x0000007000007945 */ /* 0x000fe80003800200 */
[----:B------:R-:W-:Y:S05]  /*0e50*/  @P0 BRA `(.L_x_788) ;  /* 0x0000000000140947 */ /* 0x000fea0003800000 */
[----:B0-234-:R-:W2:Y:S04]  /*0e60*/  LDG.E.64 R10, desc[UR4][R6.64+0x1880] ;  /* 0x00188004060a7981 */ /* 0x01dea8000c1e1b00 */
[----:B------:R-:W3:Y:S01]  /*0e70*/  LDG.E.64 R12, desc[UR4][R4.64+0xc0] ;  /* 0x0000c004040c7981 */ /* 0x000ee2000c1e1b00 */
[----:B--2---:R-:W-:-:S08]  /*0e80*/  DADD R10, RZ, R10 ;  /* 0x00000000ff0a7229 */ /* 0x004fd0000000000a */
[----:B---3--:R-:W-:-:S07]  /*0e90*/  DADD R10, R10, R12 ;  /* 0x000000000a0a7229 */ /* 0x008fce000000000c */
[----:B------:R0:W-:Y:S04]  /*0ea0*/  STG.E.64 desc[UR4][R4.64+0xc0], R10 ;  /* 0x0000c00a04007986 */ /* 0x0001e8000c101b04 */
.L_x_788:
[----:B------:R-:W-:Y:S05]  /*0eb0*/  BSYNC.RECONVERGENT B0 ;  /* 0x0000000000007941 */ /* 0x000fea0003800200 */
.L_x_787:
[----:B------:R-:W-:Y:S04]  /*0ec0*/  BSSY.RECONVERGENT B0, `(.L_x_789) ;  /* 0x0000007000007945 */ /* 0x000fe80003800200 */
[----:B------:R-:W-:Y:S05]  /*0ed0*/  @P0 BRA `(.L_x_790) ;  /* 0x0000000000140947 */ /* 0x000fea0003800000 */
[----:B0-234-:R-:W2:Y:S04]  /*0ee0*/  LDG.E.64 R10, desc[UR4][R6.64+0x1a80] ;  /* 0x001a8004060a7981 */ /* 0x01dea8000c1e1b00 */
[----:B------:R-:W3:Y:S01]  /*0ef0*/  LDG.E.64 R12, desc[UR4][R4.64+0xd0] ;  /* 0x0000d004040c7981 */ /* 0x000ee2000c1e1b00 */
[----:B--2---:R-:W-:-:S08]  /*0f00*/  DADD R10, RZ, R10 ;  /* 0x00000000ff0a7229 */ /* 0x004fd0000000000a */
[----:B---3--:R-:W-:-:S07]  /*0f10*/  DADD R10, R10, R12 ;  /* 0x000000000a0a7229 */ /* 0x008fce000000000c */
[----:B------:R0:W-:Y:S04]  /*0f20*/  STG.E.64 desc[UR4][R4.64+0xd0], R10 ;  /* 0x0000d00a04007986 */ /* 0x0001e8000c101b04 */
.L_x_790:
[----:B------:R-:W-:Y:S05]  /*0f30*/  BSYNC.RECONVERGENT B0 ;  /* 0x0000000000007941 */ /* 0x000fea0003800200 */
.L_x_789:
[----:B------:R-:W-:Y:S04]  /*0f40*/  BSSY.RECONVERGENT B0, `(.L_x_791) ;  /* 0x0000007000007945 */ /* 0x000fe80003800200 */
[----:B------:R-:W-:Y:S05]  /*0f50*/  @P0 BRA `(.L_x_792) ;  /* 0x0000000000140947 */ /* 0x000fea0003800000 */
[----:B0-234-:R-:W2:Y:S04]  /*0f60*/  LDG.E.64 R10, desc[UR4][R6.64+0x1c80] ;  /* 0x001c8004060a7981 */ /* 0x01dea8000c1e1b00 */
[----:B------:R-:W3:Y:S01]  /*0f70*/  LDG.E.64 R12, desc[UR4][R4.64+0xe0] ;  /* 0x0000e004040c7981 */ /* 0x000ee2000c1e1b00 */
[----:B--2---:R-:W-:-:S08]  /*0f80*/  DADD R10, RZ, R10 ;  /* 0x00000000ff0a7229 */ /* 0x004fd0000000000a */
[----:B---3--:R-:W-:-:S07]  /*0f90*/  DADD R10, R10, R12 ;  /* 0x000000000a0a7229 */ /* 0x008fce000000000c */
[----:B------:R0:W-:Y:S04]  /*0fa0*/  STG.E.64 desc[UR4][R4.64+0xe0], R10 ;  /* 0x0000e00a04007986 */ /* 0x0001e8000c101b04 */
.L_x_792:
[----:B------:R-:W-:Y:S05]  /*0fb0*/  BSYNC.RECONVERGENT B0 ;  /* 0x0000000000007941 */ /* 0x000fea0003800200 */
.L_x_791:
[----:B------:R-:W-:Y:S04]  /*0fc0*/  BSSY.RECONVERGENT B0, `(.L_x_793) ;  /* 0x0000007000007945 */ /* 0x000fe80003800200 */
[----:B------:R-:W-:Y:S05]  /*0fd0*/  @P0 BRA `(.L_x_794) ;  /* 0x0000000000140947 */ /* 0x000fea0003800000 */
[----:B------:R-:W2:Y:S04]  /*0fe0*/  LDG.E.64 R6, desc[UR4][R6.64+0x1e80] ;  /* 0x001e800406067981 */ /* 0x000ea8000c1e1b00 */
[----:B0-----:R-:W5:Y:S01]  /*0ff0*/  LDG.E.64 R12, desc[UR4][R4.64+0xf0] ;  /* 0x0000f004040c7981 */ /* 0x001f62000c1e1b00 */
[----:B--234-:R-:W-:-:S08]  /*1000*/  DADD R10, RZ, R6 ;  /* 0x00000000ff0a7229 */ /* 0x01cfd00000000006 */
[----:B-----5:R-:W-:-:S07]  /*1010*/  DADD R10, R10, R12 ;  /* 0x000000000a0a7229 */ /* 0x020fce000000000c */
[----:B------:R0:W-:Y:S04]  /*1020*/  STG.E.64 desc[UR4][R4.64+0xf0], R10 ;  /* 0x0000f00a04007986 */ /* 0x0001e8000c101b04 */
.L_x_794:
[----:B------:R-:W-:Y:S05]  /*1030*/  BSYNC.RECONVERGENT B0 ;  /* 0x0000000000007941 */ /* 0x000fea0003800200 */
.L_x_793:
[----:B------:R-:W-:Y:S01]  /*1040*/  IADD3 R9, PT, PT, R9, 0x400, RZ ;  /* 0x0000040009097810 */ /* 0x000fe20007ffe0ff */
[----:B------:R-:W-:Y:S06]  /*1050*/  @P1 BRA `(.L_x_795) ;  /* 0xfffffff000241947 */ /* 0x000fec000383ffff */
[----:B------:R-:W-:Y:S05]  /*1060*/  EXIT ;  /* 0x000000000000794d */ /* 0x000fea0003800000 */
.L_x_796:
        /* <DEDUP_REMOVED lines=9> */
.L_x_1411:


//--------------------- .text._Z12gpukernelWNrILi16EEvPdS0_S0_i --------------------------
	.section	.text._Z12gpukernelWNrILi16EEvPdS0_S0_i,"ax",@progbits
	.align	128
        .global         _Z12gpukernelWNrILi16EEvPdS0_S0_i
        .type           _Z12gpukernelWNrILi16EEvPdS0_S0_i,@function
        .size           _Z12gpukernelWNrILi16EEvPdS0_S0_i,(.L_x_1412 - _Z12gpukernelWNrILi16EEvPdS0_S0_i)
        .other          _Z12gpukernelWNrILi16EEvPdS0_S0_i,@"STO_CUDA_ENTRY STV_DEFAULT"
_Z12gpukernelWNrILi16EEvPdS0_S0_i:
.text._Z12gpukernelWNrILi16EEvPdS0_S0_i:
        /* <DEDUP_REMOVED lines=8> */
[C---:B0-----:R-:W-:Y:S02]  /*0080*/  LOP3.LUT R0, R6.reuse, 0xf, RZ, 0xc0, !PT ;  /* 0x0000000f06007812 */ /* 0x041fe400078ec0ff */
[----:B------:R-:W-:Y:S02]  /*0090*/  SHF.L.U32 R7, R6, 0x4, RZ ;  /* 0x0000000406077819 */ /* 0x000fe400000006ff */
[C---:B------:R-:W-:Y:S01]  /*00a0*/  ISETP.NE.AND P0, PT, R0.reuse, RZ, PT ;  /* 0x000000ff0000720c */ /* 0x040fe20003f05270 */
[C---:B------:R-:W-:Y:S01]  /*00b0*/  IMAD.WIDE.U32 R2, R0.reuse, 0x8, RZ ;  /* 0x0000000800027825 */ /* 0x040fe200078e00ff */
[----:B------:R-:W-:-:S02]  /*00c0*/  ISETP.NE.AND P1, PT, R0, RZ, PT ;  /* 0x000000ff0000720c */ /* 0x000fc40003f25270 */
[----:B------:R-:W-:Y:S02]  /*00d0*/  LOP3.LUT R2, R2, 0x3f00, R7, 0xf8, !PT ;  /* 0x00003f0002027812 */ /* 0x000fe400078ef807 */
[----:B------:R-:W-:Y:S02]  /*00e0*/  SHF.R.U32.HI R7, RZ, 0x4, R6 ;  /* 0x00000004ff077819 */ /* 0x000fe40000011606 */
[----:B-1----:R-:W-:Y:S02]  /*00f0*/  IADD3 R2, P2, PT, R2, UR6, RZ ;  /* 0x0000000602027c10 */ /* 0x002fe4000ff5e0ff */
[----:B------:R-:W-:Y:S01]  /*0100*/  IADD3 R6, PT, PT, -R8, RZ, RZ ;  /* 0x000000ff08067210 */ /* 0x000fe20007ffe1ff */
[C---:B------:R-:W-:Y:S01]  /*0110*/  IMAD R0, R7.reuse, 0x20, R0 ;  /* 0x0000002007007824 */ /* 0x040fe200078e0200 */
[----:B------:R-:W-:Y:S01]  /*0120*/  IADD3 R2, P3, PT, R2, 0x80, RZ ;  /* 0x0000008002027810 */ /* 0x000fe20007f7e0ff */
[----:B--2---:R-:W-:-:S03]  /*0130*/  IMAD.WIDE.U32 R4, R7, 0x8, R4 ;  /* 0x0000000807047825 */ /* 0x004fc600078e0004 */
[----:B------:R-:W-:Y:S01]  /*0140*/  IADD3.X R3, PT, PT, RZ, UR7, R3, P3, P2 ;  /* 0x00000007ff037c10 */ /* 0x000fe20009fe4403 */
[----:B---3--:R-:W-:-:S08]  /*0150*/  VIADD R0, R0, 0x200 ;  /* 0x0000020000007836 */ /* 0x008fd00000000000 */
.L_x_797:
[----:B0-----:R-:W2:Y:S04]  /*0160*/  @!P0 LDG.E.64 R8, desc[UR4][R2.64+-0x80] ;  /* 0xffff800402088981 */ /* 0x001ea8000c1e1b00 */
[----:B------:R-:W3:Y:S04]  /*0170*/  @!P0 LDG.E.64 R10, desc[UR4][R2.64] ;  /* 0x00000004020a8981 */ /* 0x000ee8000c1e1b00 */
[----:B------:R-:W4:Y:S01]  /*0180*/  @!P0 LDG.E.64 R12, desc[UR4][R4.64] ;  /* 0x00000004040c8981 */ /* 0x000f22000c1e1b00 */
[----:B--2---:R-:W-:-:S08]  /*0190*/  @!P0 DADD R8, RZ, R8 ;  /* 0x00000000ff088229 */ /* 0x004fd00000000008 */
[----:B---3--:R-:W-:-:S08]  /*01a0*/  @!P0 DADD R8, R10, R8 ;  /* 0x000000000a088229 */ /* 0x008fd00000000008 */
[----:B----4-:R-:W-:-:S07]  /*01b0*/  @!P0 DADD R8, R12, R8 ;  /* 0x000000000c088229 */ /* 0x010fce0000000008 */
[----:B------:R0:W-:Y:S01]  /*01c0*/  @!P0 STG.E.64 desc[UR4][R4.64], R8 ;  /* 0x0000000804008986 */ /* 0x0001e2000c101b04 */
[----:B------:R-:W-:-:S13]  /*01d0*/  PLOP3.LUT P0, PT, P1, PT, PT, 0x80, 0x8 ;  /* 0x000000000008781c */ /* 0x000fda0000f0f070 */
[----:B------:R-:W1:Y:S01]  /*01e0*/  @!P0 LDC.64 R10, c[0x0][0x388] ;  /* 0x0000e200ff0a8b82 */ /* 0x000e620000000a00 */
[----:B------:R-:W-:Y:S01]  /*01f0*/  @!P0 IADD3 R7, PT, PT, R0, -0x1c0, RZ ;  /* 0xfffffe4000078810 */ /* 0x000fe20007ffe0ff */
[----:B------:R-:W2:Y:S06]  /*0200*/  @!P0 LDG.E.64 R16, desc[UR4][R4.64+0x10] ;  /* 0x0000100404108981 */ /* 0x000eac000c1e1b00 */
[----:B------:R-:W3:Y:S01]  /*0210*/  @!P0 LDC.64 R18, c[0x0][0x388] ;  /* 0x0000e200ff128b82 */ /* 0x000ee20000000a00 */
[----:B-1----:R-:W-:-:S05]  /*0220*/  @!P0 IMAD.WIDE.U32 R10, R7, 0x8, R10 ;  /* 0x00000008070a8825 */ /* 0x002fca00078e000a */
[----:B------:R-:W4:Y:S04]  /*0230*/  @!P0 LDG.E.64 R12, desc[UR4][R10.64] ;  /* 0x000000040a0c8981 */ /* 0x000f28000c1e1b00 */
[----:B------:R-:W5:Y:S01]  /*0240*/  @!P0 LDG.E.64 R14, desc[UR4][R10.64+0x80] ;  /* 0x000080040a0e8981 */ /* 0x000f62000c1e1b00 */
[----:B0-----:R-:W-:-:S04]  /*0250*/  @!P0 VIADD R9, R0, 0xfffffe80 ;  /* 0xfffffe8000098836 */ /* 0x001fc80000000000 */
[----:B---3--:R-:W-:Y:S02]  /*0260*/  @!P0 IMAD.WIDE.U32 R8, R9, 0x8, R18 ;  /* 0x0000000809088825 */ /* 0x008fe400078e0012 */
[----:B------:R-:W0:Y:S01]  /*0270*/  @!P0 LDC.64 R18, c[0x0][0x388] ;  /* 0x0000e200ff128b82 */ /* 0x000e220000000a00 */
[----:B------:R-:W3:Y:S01]  /*0280*/  @!P0 LDG.E.64 R10, desc[UR4][R4.64+0x20] ;  /* 0x00002004040a8981 */ /* 0x000ee2000c1e1b00 */
[----:B----4-:R-:W-:-:S08]  /*0290*/  @!P0 DADD R12, RZ, R12 ;  /* 0x00000000ff0c8229 */ /* 0x010fd0000000000c */
[----:B-----5:R-:W-:-:S08]  /*02a0*/  @!P0 DADD R12, R14, R12 ;  /* 0x000000000e0c8229 */ /* 0x020fd0000000000c */
[----:B--2---:R-:W-:-:S07]  /*02b0*/  @!P0 DADD R12, R16, R12 ;  /* 0x00000000100c8229 */ /* 0x004fce000000000c */
[----:B------:R1:W-:Y:S04]  /*02c0*/  @!P0 STG.E.64 desc[UR4][R4.64+0x10], R12 ;  /* 0x0000100c04008986 */ /* 0x0003e8000c101b04 */
[----:B------:R-:W2:Y:S04]  /*02d0*/  @!P0 LDG.E.64 R14, desc[UR4][R8.64] ;  /* 0x00000004080e8981 */ /* 0x000ea8000c1e1b00 */
[----:B------:R-:W4:Y:S01]  /*02e0*/  @!P0 LDG.E.64 R16, desc[UR4][R8.64+0x80] ;  /* 0x0000800408108981 */ /* 0x000f22000c1e1b00 */
[----:B------:R-:W-:-:S03]  /*02f0*/  @!P0 IADD3 R7, PT, PT, R0, -0x140, RZ ;  /* 0xfffffec000078810 */ /* 0x000fc60007ffe0ff */
[----:B------:R-:W5:Y:S01]  /*0300*/  @!P0 LDG.E.64 R8, desc[UR4][R4.64+0x30] ;  /* 0x0000300404088981 */ /* 0x000f62000c1e1b00 */
[----:B--2---:R-:W-:-:S08]  /*0310*/  @!P0 DADD R14, RZ, R14 ;  /* 0x00000000ff0e8229 */ /* 0x004fd0000000000e */
[----:B----4-:R-:W-:-:S08]  /*0320*/  @!P0 DADD R14, R16, R14 ;  /* 0x00000000100e8229 */ /* 0x010fd0000000000e */
[----:B---3--:R-:W-:Y:S01]  /*0330*/  @!P0 DADD R10, R10, R14 ;  /* 0x000000000a0a8229 */ /* 0x008fe2000000000e */
[----:B0-----:R-:W-:Y:S02]  /*0340*/  @!P0 IMAD.WIDE.U32 R14, R7, 0x8, R18 ;  /* 0x00000008070e8825 */ /* 0x001fe400078e0012 */
[----:B------:R-:W0:Y:S04]  /*0350*/  @!P0 LDC.64 R18, c[0x0][0x388] ;  /* 0x0000e200ff128b82 */ /* 0x000e280000000a00 */
[----:B------:R2:W-:Y:S04]  /*0360*/  @!P0 STG.E.64 desc[UR4][R4.64+0x20], R10 ;  /* 0x0000200a04008986 */ /* 0x0005e8000c101b04 */
[----:B-1----:R-:W3:Y:S04]  /*0370*/  @!P0 LDG.E.64 R12, desc[UR4][R14.64] ;  /* 0x000000040e0c8981 */ /* 0x002ee8000c1e1b00 */
[----:B------:R-:W4:Y:S01]  /*0380*/  @!P0 LDG.E.64 R16, desc[UR4][R14.64+0x80] ;  /* 0x000080040e108981 */ /* 0x000f22000c1e1b00 */
[----:B------:R-:W-:-:S03]  /*0390*/  @!P0 VIADD R7, R0, 0xffffff00 ;  /* 0xffffff0000078836 */ /* 0x000fc60000000000 */
[----:B------:R-:W2:Y:S01]  /*03a0*/  @!P0 LDG.E.64 R14, desc[UR4][R4.64+0x40] ;  /* 0x00004004040e8981 */ /* 0x000ea2000c1e1b00 */
[----:B---3--:R-:W-:-:S08]  /*03b0*/  @!P0 DADD R12, RZ, R12 ;  /* 0x00000000ff0c8229 */ /* 0x008fd0000000000c */
[----:B----4-:R-:W-:-:S08]  /*03c0*/  @!P0 DADD R12, R16, R12 ;  /* 0x00000000100c8229 */ /* 0x010fd0000000000c */
[----:B-----5:R-:W-:Y:S01]  /*03d0*/  @!P0 DADD R8, R8, R12 ;  /* 0x0000000008088229 */ /* 0x020fe2000000000c */
[----:B0-----:R-:W-:Y:S02]  /*03e0*/  @!P0 IMAD.WIDE.U32 R12, R7, 0x8, R18 ;  /* 0x00000008070c8825 */ /* 0x001fe400078e0012 */
[----:B------:R-:W0:Y:S04]  /*03f0*/  @!P0 LDC.64 R18, c[0x0][0x388] ;  /* 0x0000e200ff128b82 */ /* 0x000e280000000a00 */
[----:B------:R1:W-:Y:S04]  /*0400*/  @!P0 STG.E.64 desc[UR4][R4.64+0x30], R8 ;  /* 0x0000300804008986 */ /* 0x0003e8000c101b04 */
[----:B--2---:R-:W2:Y:S04]  /*0410*/  @!P0 LDG.E.64 R10, desc[UR4][R12.64] ;  /* 0x000000040c0a8981 */ /* 0x004ea8000c1e1b00 */
[----:B------:R-:W3:Y:S01]  /*0420*/  @!P0 LDG.E.64 R16, desc[UR4][R12.64+0x80] ;  /* 0x000080040c108981 */ /* 0x000ee2000c1e1b00 */
[----:B------:R-:W-:-:S03]  /*0430*/  @!P0 IADD3 R7, PT, PT, R0, -0xc0, RZ ;  /* 0xffffff4000078810 */ /* 0x000fc60007ffe0ff */
[----:B------:R-:W4:Y:S01]  /*0440*/  @!P0 LDG.E.64 R12, desc[UR4][R4.64+0x50] ;  /* 0x00005004040c8981 */ /* 0x000f22000c1e1b00 */
[----:B--2---:R-:W-:-:S08]  /*0450*/  @!P0 DADD R10, RZ, R10 ;  /* 0x00000000ff0a8229 */ /* 0x004fd0000000000a */
[----:B---3--:R-:W-:-:S08]  /*0460*/  @!P0 DADD R10, R16, R10 ;  /* 0x00000000100a8229 */ /* 0x008fd0000000000a */
[----:B------:R-:W-:Y:S01]  /*0470*/  @!P0 DADD R10, R14, R10 ;  /* 0x000000000e0a8229 */ /* 0x000fe2000000000a */
[----:B0-----:R-:W-:Y:S02]  /*0480*/  @!P0 IMAD.WIDE.U32 R14, R7, 0x8, R18 ;  /* 0x00000008070e8825 */ /* 0x001fe400078e0012 */
[----:B------:R-:W0:Y:S04]  /*0490*/  @!P0 LDC.64 R18, c[0x0][0x388] ;  /* 0x0000e200ff128b82 */ /* 0x000e280000000a00 */
[----:B------:R2:W-:Y:S04]  /*04a0*/  @!P0 STG.E.64 desc[UR4][R4.64+0x40], R10 ;  /* 0x0000400a04008986 */ /* 0x0005e8000c101b04 */
[----:B-1----:R-:W3:Y:S04]  /*04b0*/  @!P0 LDG.E.64 R8, desc[UR4][R14.64] ;  /* 0x000000040e088981 */ /* 0x002ee8000c1e1b00 */
[----:B------:R-:W5:Y:S01]  /*04c0*/  @!P0 LDG.E.64 R16, desc[UR4][R14.64+0x80] ;  /* 0x000080040e108981 */ /* 0x000f62000c1e1b00 */
[----:B------:R-:W-:-:S03]  /*04d0*/  @!P0 VIADD R7, R0, 0xffffff80 ;  /* 0xffffff8000078836 */ /* 0x000fc60000000000 */
[----:B------:R-:W2:Y:S01]  /*04e0*/  @!P0 LDG.E.64 R14, desc[UR4][R4.64+0x60] ;  /* 0x00006004040e8981 */ /* 0x000ea2000c1e1b00 */
[----:B---3--:R-:W-:-:S08]  /*04f0*/  @!P0 DADD R8, RZ, R8 ;  /* 0x00000000ff088229 */ /* 0x008fd00000000008 */
[----:B-----5:R-:W-:-:S08]  /*0500*/  @!P0 DADD R8, R16, R8 ;  /* 0x0000000010088229 */ /* 0x020fd00000000008 */
[----:B----4-:R-:W-:Y:S01]  /*0510*/  @!P0 DADD R8, R12, R8 ;  /* 0x000000000c088229 */ /* 0x010fe20000000008 */
        /* <DEDUP_REMOVED lines=14> */
[----:B------:R1:W5:Y:S02]  /*0600*/  @!P0 LDG.E.64 R16, desc[UR4][R14.64+0x80] ;  /* 0x000080040e108981 */ /* 0x000364000c1e1b00 */
[----:B-1----:R-:W1:Y:S01]  /*0610*/  @!P0 LDC.64 R14, c[0x0][0x388] ;  /* 0x0000e200ff0e8b82 */ /* 0x002e620000000a00 */
[----:B---3--:R-:W-:-:S08]  /*0620*/  @!P0 DADD R8, RZ, R8 ;  /* 0x00000000ff088229 */ /* 0x008fd00000000008 */
[----:B-----5:R-:W-:-:S08]  /*0630*/  @!P0 DADD R8, R16, R8 ;  /* 0x0000000010088229 */ /* 0x020fd00000000008 */
[----:B----4-:R-:W-:Y:S01]  /*0640*/  @!P0 DADD R8, R12, R8 ;  /* 0x000000000c088229 */ /* 0x010fe20000000008 */
[C---:B0-----:R-:W-:Y:S02]  /*0650*/  @!P0 IMAD.WIDE.U32 R12, R0.reuse, 0x8, R18 ;  /* 0x00000008000c8825 */ /* 0x041fe400078e0012 */
[----:B------:R-:W3:Y:S04]  /*0660*/  @!P0 LDG.E.64 R18, desc[UR4][R4.64+0x80] ;  /* 0x0000800404128981 */ /* 0x000ee8000c1e1b00 */
[----:B------:R0:W-:Y:S04]  /*0670*/  @!P0 STG.E.64 desc[UR4][R4.64+0x70], R8 ;  /* 0x0000700804008986 */ /* 0x0001e8000c101b04 */
[----:B------:R-:W4:Y:S04]  /*0680*/  @!P0 LDG.E.64 R16, desc[UR4][R12.64] ;  /* 0x000000040c108981 */ /* 0x000f28000c1e1b00 */
[----:B--2---:R-:W2:Y:S01]  /*0690*/  @!P0 LDG.E.64 R10, desc[UR4][R12.64+0x80] ;  /* 0x000080040c0a8981 */ /* 0x004ea2000c1e1b00 */
[----:B------:R-:W-:-:S05]  /*06a0*/  @!P0 IADD3 R7, PT, PT, R0, 0x40, RZ ;  /* 0x0000004000078810 */ /* 0x000fca0007ffe0ff */
[----:B-1----:R-:W-:Y:S01]  /*06b0*/  @!P0 IMAD.WIDE.U32 R14, R7, 0x8, R14 ;  /* 0x00000008070e8825 */ /* 0x002fe200078e000e */
[----:B------:R-:W5:Y:S01]  /*06c0*/  @!P0 LDG.E.64 R12, desc[UR4][R4.64+0x90] ;  /* 0x00009004040c8981 */ /* 0x000f62000c1e1b00 */
[----:B----4-:R-:W-:-:S08]  /*06d0*/  @!P0 DADD R16, RZ, R16 ;  /* 0x00000000ff108229 */ /* 0x010fd00000000010 */
[----:B--2---:R-:W-:-:S08]  /*06e0*/  @!P0 DADD R10, R10, R16 ;  /* 0x000000000a0a8229 */ /* 0x004fd00000000010 */
[----:B---3--:R-:W-:Y:S01]  /*06f0*/  @!P0 DADD R10, R18, R10 ;  /* 0x00000000120a8229 */ /* 0x008fe2000000000a */
[----:B------:R-:W1:Y:S06]  /*0700*/  @!P0 LDC.64 R18, c[0x0][0x388] ;  /* 0x0000e200ff128b82 */ /* 0x000e6c0000000a00 */
[----:B------:R2:W-:Y:S04]  /*0710*/  @!P0 STG.E.64 desc[UR4][R4.64+0x80], R10 ;  /* 0x0000800a04008986 */ /* 0x0005e8000c101b04 */
[----:B0-----:R-:W3:Y:S04]  /*0720*/  @!P0 LDG.E.64 R8, desc[UR4][R14.64] ;  /* 0x000000040e088981 */ /* 0x001ee8000c1e1b00 */
[----:B------:R-:W4:Y:S01]  /*0730*/  @!P0 LDG.E.64 R16, desc[UR4][R14.64+0x80] ;  /* 0x000080040e108981 */ /* 0x000f22000c1e1b00 */
[----:B------:R-:W-:-:S03]  /*0740*/  @!P0 VIADD R7, R0, 0x80 ;  /* 0x0000008000078836 */ /* 0x000fc60000000000 */
[----:B------:R-:W2:Y:S01]  /*0750*/  @!P0 LDG.E.64 R14, desc[UR4][R4.64+0xa0] ;  /* 0x0000a004040e8981 */ /* 0x000ea2000c1e1b00 */
[----:B---3--:R-:W-:-:S08]  /*0760*/  @!P0 DADD R8, RZ, R8 ;  /* 0x00000000ff088229 */ /* 0x008fd00000000008 */
[----:B----4-:R-:W-:-:S08]  /*0770*/  @!P0 DADD R8, R16, R8 ;  /* 0x0000000010088229 */ /* 0x010fd00000000008 */
[----:B-----5:R-:W-:Y:S01]  /*0780*/  @!P0 DADD R8, R12, R8 ;  /* 0x000000000c088229 */ /* 0x020fe20000000008 */
[----:B-1----:R-:W-:Y:S02]  /*0790*/  @!P0 IMAD.WIDE.U32 R12, R7, 0x8, R18 ;  /* 0x00000008070c8825 */ /* 0x002fe400078e0012 */
[----:B------:R-:W0:Y:S04]  /*07a0*/  @!P0 LDC.64 R18, c[0x0][0x388] ;  /* 0x0000e200ff128b82 */ /* 0x000e280000000a00 */
[----:B------:R1:W-:Y:S04]  /*07b0*/  @!P0 STG.E.64 desc[UR4][R4.64+0x90], R8 ;  /* 0x0000900804008986 */ /* 0x0003e8000c101b04 */
[----:B--2---:R-:W2:Y:S04]  /*07c0*/  @!P0 LDG.E.64 R10, desc[UR4][R12.64] ;  /* 0x000000040c0a8981 */ /* 0x004ea8000c1e1b00 */
[----:B------:R-:W3:Y:S01]  /*07d0*/  @!P0 LDG.E.64 R16, desc[UR4][R12.64+0x80] ;  /* 0x000080040c108981 */ /* 0x000ee2000c1e1b00 */
[----:B------:R-:W-:-:S03]  /*07e0*/  @!P0 IADD3 R7, PT, PT, R0, 0xc0, RZ ;  /* 0x000000c000078810 */ /* 0x000fc60007ffe0ff */
        /* <DEDUP_REMOVED lines=9> */
[----:B------:R-:W-:-:S03]  /*0880*/  @!P0 IADD3 R7, PT, PT, R0, 0x100, RZ ;  /* 0x0000010000078810 */ /* 0x000fc60007ffe0ff */
        /* <DEDUP_REMOVED lines=9> */
[----:B------:R-:W-:-:S03]  /*0920*/  @!P0 VIADD R7, R0, 0x140 ;  /* 0x0000014000078836 */ /* 0x000fc60000000000 */
        /* <DEDUP_REMOVED lines=24> */
[----:B0-----:R-:W-:-:S06]  /*0ab0*/  @!P0 IMAD.WIDE.U32 R14, R7, 0x8, R18 ;  /* 0x00000008070e8825 */ /* 0x001fcc00078e0012 */
[----:B------:R0:W-:Y:S04]  /*0ac0*/  @!P0 STG.E.64 desc[UR4][R4.64+0xe0], R10 ;  /* 0x0000e00a04008986 */ /* 0x0001e8000c101b04 */
[----:B-1----:R-:W2:Y:S04]  /*0ad0*/  @!P0 LDG.E.64 R8, desc[UR4][R14.64] ;  /* 0x000000040e088981 */ /* 0x002ea8000c1e1b00 */
[----:B------:R-:W3:Y:S01]  /*0ae0*/  @!P0 LDG.E.64 R16, desc[UR4][R14.64+0x80] ;  /* 0x000080040e108981 */ /* 0x000ee2000c1e1b00 */
[----:B------:R-:W-:-:S05]  /*0af0*/  VIADD R6, R6, 0x1 ;  /* 0x0000000106067836 */ /* 0x000fca0000000000 */
[----:B------:R-:W-:Y:S02]  /*0b00*/  ISETP.NE.AND P3, PT, R6, RZ, PT ;  /* 0x000000ff0600720c */ /* 0x000fe40003f65270 */
[----:B------:R-:W-:Y:S02]  /*0b10*/  IADD3 R2, P2, PT, R2, 0x2000, RZ ;  /* 0x0000200002027810 */ /* 0x000fe40007f5e0ff */
[----:B------:R-:W-:Y:S02]  /*0b20*/  IADD3 R0, PT, PT, R0, 0x400, RZ ;  /* 0x0000040000007810 */ /* 0x000fe40007ffe0ff */
[----:B------:R-:W-:Y:S01]  /*0b30*/  IADD3.X R3, PT, PT, RZ, R3, RZ, P2, !PT ;  /* 0x00000003ff037210 */ /* 0x000fe200017fe4ff */
[----:B--2---:R-:W-:-:S08]  /*0b40*/  @!P0 DADD R8, RZ, R8 ;  /* 0x00000000ff088229 */ /* 0x004fd00000000008 */
[----:B---3--:R-:W-:-:S08]  /*0b50*/  @!P0 DADD R8, R16, R8 ;  /* 0x0000000010088229 */ /* 0x008fd00000000008 */
[----:B----4-:R-:W-:-:S07]  /*0b60*/  @!P0 DADD R8, R12, R8 ;  /* 0x000000000c088229 */ /* 0x010fce0000000008 */
[----:B------:R0:W-:Y:S01]  /*0b70*/  @!P0 STG.E.64 desc[UR4][R4.64+0xf0], R8 ;  /* 0x0000f00804008986 */ /* 0x0001e2000c101b04 */
[----:B------:R-:W-:Y:S05]  /*0b80*/  @P3 BRA `(.L_x_797) ;  /* 0xfffffff400743947 */ /* 0x000fea000383ffff */
[----:B------:R-:W-:Y:S05]  /*0b90*/  EXIT ;  /* 0x000000000000794d */ /* 0x000fea0003800000 */
.L_x_798:
        /* <DEDUP_REMOVED lines=14> */
.L_x_1412:


//--------------------- .text._Z12gpukernelWNcILi32EEvPdS0_S0_i --------------------------
	.section	.text._Z12gpukernelWNcILi32EEvPdS0_S0_i,"ax",@progbits
	.align	128
        .global         _Z12gpukernelWNcILi32EEvPdS0_S0_i
        .type           _Z12gpukernelWNcILi32EEvPdS0_S0_i,@function
        .size           _Z12gpukernelWNcILi32EEvPdS0_S0_i,(.L_x_1413 - _Z12gpukernelWNcILi32EEvPdS0_S0_i)
        .other          _Z12gpukernelWNcILi32EEvPdS0_S0_i,@"STO_CUDA_ENTRY STV_DEFAULT"
_Z12gpukernelWNcILi32EEvPdS0_S0_i:
.text._Z12gpukernelWNcILi32EEvPdS0_S0_i:
[----:B------:R-:W-:Y:S08]  /*0000*/  LDC R1, c[0x0][0x37c] ;  /* 0x0000df00ff017b82 */ /* 0x000ff00000000800 */
[----:B------:R-:W0:Y:S02]  /*0010*/  LDC R0, c[0x0][0x398] ;  /* 0x0000e600ff007b82 */ /* 0x000e240000000800 */
[----:B0-----:R-:W-:-:S13]  /*0020*/  ISETP.GE.AND P0, PT, R0, 0x1, PT ;  /* 0x000000010000780c */ /* 0x001fda0003f06270 */
[----:B------:R-:W-:Y:S05]  /*0030*/  @!P0 EXIT ;  /* 0x000000000000894d */ /* 0x000fea0003800000 */
[----:B------:R-:W0:Y:S01]  /*0040*/  S2R R13, SR_TID.X ;  /* 0x00000000000d7919 */ /* 0x000e220000002100 */
[----:B------:R-:W1:Y:S01]  /*0050*/  LDCU.64 UR4, c[0x0][0x380] ;  /* 0x00007000ff0477ac */ /* 0x000e620008000a00 */
[----:B------:R-:W2:Y:S01]  /*0060*/  LDCU.64 UR6, c[0x0][0x358] ;  /* 0x00006b00ff0677ac */ /* 0x000ea20008000a00 */
[----:B------:R-:W3:Y:S01]  /*0070*/  LDCU UR8, c[0x0][0x398] ;  /* 0x00007300ff0877ac */ /* 0x000ee20008000800 */
[----:B0-----:R-:W-:Y:S01]  /*0080*/  SHF.R.U32.HI R8, RZ, 0x2, R13 ;  /* 0x00000002ff087819 */ /* 0x001fe2000001160d */
[C---:B------:R-:W-:Y:S01]  /*0090*/  VIADD R9, R13.reuse, 0x20 ;  /* 0x000000200d097836 */ /* 0x040fe20000000000 */
[C---:B------:R-:W-:Y:S01]  /*00a0*/  IADD3 R2, PT, PT, R13.reuse, 0xc0, RZ ;  /* 0x000000c00d027810 */ /* 0x040fe20007ffe0ff */
[C---:B------:R-:W-:Y:S01]  /*00b0*/  VIADD R4, R13.reuse, 0xa0 ;  /* 0x000000a00d047836 */ /* 0x040fe20000000000 */
[C---:B------:R-:W-:Y:S01]  /*00c0*/  IADD3 R5, PT, PT, R13.reuse, 0x80, RZ ;  /* 0x000000800d057810 */ /* 0x040fe20007ffe0ff */
[C---:B------:R-:W-:Y:S01]  /*00d0*/  VIADD R6, R13.reuse, 0x60 ;  /* 0x000000600d067836 */ /* 0x040fe20000000000 */
[----:B------:R-:W-:-:S02]  /*00e0*/  IADD3 R7, PT, PT, R13, 0x40, RZ ;  /* 0x000000400d077810 */ /* 0x000fc40007ffe0ff */
[----:B------:R-:W-:Y:S02]  /*00f0*/  IADD3 R11, PT, PT, R13, 0xe0, RZ ;  /* 0x000000e00d0b7810 */ /* 0x000fe40007ffe0ff */
[----:B------:R-:W-:Y:S02]  /*0100*/  LOP3.LUT R12, R8, 0xf8, RZ, 0xc0, !PT ;  /* 0x000000f8080c7812 */ /* 0x000fe400078ec0ff */
[----:B------:R-:W-:Y:S02]  /*0110*/  LOP3.LUT R8, R9, 0x7e0, RZ, 0xc0, !PT ;  /* 0x000007e009087812 */ /* 0x000fe400078ec0ff */
[----:B------:R-:W-:Y:S02]  /*0120*/  LOP3.LUT R10, R13, 0x3e0, RZ, 0xc0, !PT ;  /* 0x000003e00d0a7812 */ /* 0x000fe400078ec0ff */
[----:B------:R-:W-:Y:S02]  /*0130*/  LOP3.LUT R3, R2, 0x7e0, RZ, 0xc0, !PT ;  /* 0x000007e002037812 */ /* 0x000fe400078ec0ff */
[----:B------:R-:W-:-:S02]  /*0140*/  LOP3.LUT R4, R4, 0x7e0, RZ, 0xc0, !PT ;  /* 0x000007e004047812 */ /* 0x000fc400078ec0ff */
[----:B------:R-:W-:Y:S02]  /*0150*/  LOP3.LUT R5, R5, 0x7e0, RZ, 0xc0, !PT ;  /* 0x000007e005057812 */ /* 0x000fe400078ec0ff */
[----:B------:R-:W-:Y:S02]  /*0160*/  LOP3.LUT R6, R6, 0x7e0, RZ, 0xc0, !PT ;  /* 0x000007e006067812 */ /* 0x000fe400078ec0ff */
[----:B------:R-:W-:Y:S02]  /*0170*/  LOP3.LUT R7, R7, 0x7e0, RZ, 0xc0, !PT ;  /* 0x000007e007077812 */ /* 0x000fe400078ec0ff */
[----:B------:R-:W-:Y:S02]  /*0180*/  LOP3.LUT R9, R11, 0x7e0, RZ, 0xc0, !PT ;  /* 0x000007e00b097812 */ /* 0x000fe400078ec0ff */
[----:B-1----:R-:W-:Y:S01]  /*0190*/  IADD3 R12, P1, PT, R12, UR4, RZ ;  /* 0x000000040c0c7c10 */ /* 0x002fe2000ff3e0ff */
[----:B------:R-:W-:Y:S01]  /*01a0*/  UMOV UR4, URZ ;  /* 0x000000ff00047c82 */ /* 0x000fe20008000000 */
[----:B------:R-:W-:-:S02]  /*01b0*/  LOP3.LUT R0, R13, 0x1f, RZ, 0xc0, !PT ;  /* 0x0000001f0d007812 */ /* 0x000fc400078ec0ff */
[--C-:B------:R-:W-:Y:S02]  /*01c0*/  LOP3.LUT R2, R10, 0x1f, R13.reuse, 0xf8, !PT ;  /* 0x0000001f0a027812 */ /* 0x100fe400078ef80d */
[--C-:B------:R-:W-:Y:S02]  /*01d0*/  LOP3.LUT R3, R3, 0x1f, R13.reuse, 0xf8, !PT ;  /* 0x0000001f03037812 */ /* 0x100fe400078ef80d */
[--C-:B------:R-:W-:Y:S02]  /*01e0*/  LOP3.LUT R4, R4, 0x1f, R13.reuse, 0xf8, !PT ;  /* 0x0000001f04047812 */ /* 0x100fe400078ef80d */
[--C-:B------:R-:W-:Y:S02]  /*01f0*/  LOP3.LUT R5, R5, 0x1f, R13.reuse, 0xf8, !PT ;  /* 0x0000001f05057812 */ /* 0x100fe400078ef80d */
[--C-:B------:R-:W-:Y:S02]  /*0200*/  LOP3.LUT R6, R6, 0x1f, R13.reuse, 0xf8, !PT ;  /* 0x0000001f06067812 */ /* 0x100fe400078ef80d */
[----:B------:R-:W-:-:S02]  /*0210*/  LOP3.LUT R7, R7, 0x1f, R13, 0xf8, !PT ;  /* 0x0000001f07077812 */ /* 0x000fc400078ef80d */
[--C-:B------:R-:W-:Y:S02]  /*0220*/  LOP3.LUT R8, R8, 0x1f, R13.reuse, 0xf8, !PT ;  /* 0x0000001f08087812 */ /* 0x100fe400078ef80d */
[----:B------:R-:W-:Y:S01]  /*0230*/  LOP3.LUT R9, R9, 0x1f, R13, 0xf8, !PT ;  /* 0x0000001f09097812 */ /* 0x000fe200078ef80d */
[----:B------:R-:W-:Y:S01]  /*0240*/  IMAD.X R13, RZ, RZ, UR5, P1 ;  /* 0x00000005ff0d7e24 */ /* 0x000fe200088e06ff */
[----:B--23--:R-:W-:-:S13]  /*0250*/  ISETP.NE.AND P0, PT, R0, RZ, PT ;  /* 0x000000ff0000720c */ /* 0x00cfda0003f05270 */
.L_x_801:
[----:B0-----:R-:W0:Y:S01]  /*0260*/  @!P0 LDC.64 R10, c[0x0][0x388] ;  /* 0x0000e200ff0a8b82 */ /* 0x001e220000000a00 */
[----:B------:R-:W-:Y:S01]  /*0270*/  USHF.L.U32 UR5, UR4, 0xa, URZ ;  /* 0x0000000a04057899 */ /* 0x000fe200080006ff */
[----:B-1----:R-:W2:Y:S05]  /*0280*/  @!P0 LDG.E.64 R16, desc[UR6][R12.64] ;  /* 0x000000060c108981 */ /* 0x002eaa000c1e1b00 */
[----:B------:R-:W-:-:S05]  /*0290*/  LOP3.LUT R25, R2, UR5, RZ, 0xfc, !PT ;  /* 0x0000000502197c12 */ /* 0x000fca000f8efcff */
[----:B0-----:R-:W-:-:S06]  /*02a0*/  @!P0 IMAD.WIDE.U32 R10, R25, 0x8, R10 ;  /* 0x00000008190a8825 */ /* 0x001fcc00078e000a */
[----:B------:R-:W3:Y:S01]  /*02b0*/  @!P0 LDG.E.64 R10, desc[UR6][R10.64] ;  /* 0x000000060a0a8981 */ /* 0x000ee2000c1e1b00 */
[----:B------:R-:W-:Y:S01]  /*02c0*/  IADD3 R24, PT, PT, R8, UR5, RZ ;  /* 0x0000000508187c10 */ /* 0x000fe2000fffe0ff */
[----:B---3--:R-:W-:-:S08]  /*02d0*/  @!P0 DADD R14, RZ, R10 ;  /* 0x00000000ff0e8229 */ /* 0x008fd0000000000a */
[----:B--2---:R-:W-:-:S07]  /*02e0*/  @!P0 DADD R18, R14, R16 ;  /* 0x000000000e128229 */ /* 0x004fce0000000010 */
[----:B------:R0:W-:Y:S01]  /*02f0*/  @!P0 STG.E.64 desc[UR6][R12.64], R18 ;  /* 0x000000120c008986 */ /* 0x0001e2000c101b06 */
[----:B------:R-:W-:-:S13]  /*0300*/  ISETP.NE.AND P0, PT, R0, RZ, PT ;  /* 0x000000ff0000720c */ /* 0x000fda0003f05270 */
[----:B------:R-:W1:Y:S01]  /*0310*/  @!P0 LDC.64 R20, c[0x0][0x388] ;  /* 0x0000e200ff148b82 */ /* 0x000e620000000a00 */
[----:B------:R-:W2:Y:S07]  /*0320*/  @!P0 LDG.E.64 R14, desc[UR6][R12.64+0x8] ;  /* 0x000008060c0e8981 */ /* 0x000eae000c1e1b00 */
[----:B------:R-:W3:Y:S01]  /*0330*/  @!P0 LDC.64 R10, c[0x0][0x388] ;  /* 0x0000e200ff0a8b82 */ /* 0x000ee20000000a00 */
[----:B-1----:R-:W-:-:S05]  /*0340*/  @!P0 IMAD.WIDE.U32 R20, R24, 0x8, R20 ;  /* 0x0000000818148825 */ /* 0x002fca00078e0014 */
[----:B------:R-:W4:Y:S01]  /*0350*/  @!P0 LDG.E.64 R16, desc[UR6][R20.64] ;  /* 0x0000000614108981 */ /* 0x000f22000c1e1b00 */
[----:B------:R-:W-:-:S04]  /*0360*/  VIADD R23, R7, UR5 ;  /* 0x0000000507177c36 */ /* 0x000fc80008000000 */
[----:B---3--:R-:W-:Y:S02]  /*0370*/  @!P0 IMAD.WIDE.U32 R28, R23, 0x8, R10 ;  /* 0x00000008171c8825 */ /* 0x008fe400078e000a */
[----:B------:R-:W1:Y:S01]  /*0380*/  @!P0 LDC.64 R10, c[0x0][0x388] ;  /* 0x0000e200ff0a8b82 */ /* 0x000e620000000a00 */
[----:B----4-:R-:W-:-:S08]  /*0390*/  @!P0 DADD R16, RZ, R16 ;  /* 0x00000000ff108229 */ /* 0x010fd00000000010 */
[----:B--2---:R-:W-:Y:S01]  /*03a0*/  @!P0 DADD R26, R16, R14 ;  /* 0x00000000101a8229 */ /* 0x004fe2000000000e */
[----:B------:R-:W0:Y:S06]  /*03b0*/  @!P0 LDG.E.64 R14, desc[UR6][R12.64+0x10] ;  /* 0x000010060c0e8981 */ /* 0x000e2c000c1e1b00 */
[----:B------:R2:W-:Y:S04]  /*03c0*/  @!P0 STG.E.64 desc[UR6][R12.64+0x8], R26 ;  /* 0x0000081a0c008986 */ /* 0x0005e8000c101b06 */
[----:B------:R-:W3:Y:S01]  /*03d0*/  @!P0 LDG.E.64 R16, desc[UR6][R28.64] ;  /* 0x000000061c108981 */ /* 0x000ee2000c1e1b00 */
[----:B------:R-:W-:-:S05]  /*03e0*/  IADD3 R22, PT, PT, R6, UR5, RZ ;  /* 0x0000000506167c10 */ /* 0x000fca000fffe0ff */
[----:B-1----:R-:W-:Y:S02]  /*03f0*/  @!P0 IMAD.WIDE.U32 R20, R22, 0x8, R10 ;  /* 0x0000000816148825 */ /* 0x002fe400078e000a */
[----:B------:R-:W1:Y:S01]  /*0400*/  @!P0 LDC.64 R10, c[0x0][0x388] ;  /* 0x0000e200ff0a8b82 */ /* 0x000e620000000a00 */
[----:B---3--:R-:W-:-:S08]  /*0410*/  @!P0 DADD R16, RZ, R16 ;  /* 0x00000000ff108229 */ /* 0x008fd00000000010 */
[----:B0-----:R-:W-:Y:S01]  /*0420*/  @!P0 DADD R18, R16, R14 ;  /* 0x0000000010128229 */ /* 0x001fe2000000000e */
[----:B------:R-:W2:Y:S06]  /*0430*/  @!P0 LDG.E.64 R14, desc[UR6][R12.64+0x18] ;  /* 0x000018060c0e8981 */ /* 0x000eac000c1e1b00 */
[----:B------:R0:W-:Y:S04]  /*0440*/  @!P0 STG.E.64 desc[UR6][R12.64+0x10], R18 ;  /* 0x000010120c008986 */ /* 0x0001e8000c101b06 */
[----:B------:R3:W4:Y:S02]  /*0450*/  @!P0 LDG.E.64 R16, desc[UR6][R20.64] ;  /* 0x0000000614108981 */ /* 0x000724000c1e1b00 */
[----:B---3--:R-:W-:-:S04]  /*0460*/  VIADD R21, R5, UR5 ;  /* 0x0000000505157c36 */ /* 0x008fc80008000000 */
[----:B-1----:R-:W-:Y:S02]  /*0470*/  @!P0 IMAD.WIDE.U32 R28, R21, 0x8, R10 ;  /* 0x00000008151c8825 */ /* 0x002fe400078e000a */
[----:B------:R-:W1:Y:S01]  /*0480*/  @!P0 LDC.64 R10, c[0x0][0x388] ;  /* 0x0000e200ff0a8b82 */ /* 0x000e620000000a00 */
[----:B----4-:R-:W-:-:S08]  /*0490*/  @!P0 DADD R16, RZ, R16 ;  /* 0x00000000ff108229 */ /* 0x010fd00000000010 */
[----:B--2---:R-:W-:Y:S01]  /*04a0*/  @!P0 DADD R26, R16, R14 ;  /* 0x00000000101a8229 */ /* 0x004fe2000000000e */
[----:B------:R-:W2:Y:S06]  /*04b0*/  @!P0 LDG.E.64 R14, desc[UR6][R12.64+0x20] ;  /* 0x000020060c0e8981 */ /* 0x000eac000c1e1b00 */
[----:B------:R-:W-:Y:S04]  /*04c0*/  @!P0 STG.E.64 desc[UR6][R12.64+0x18], R26 ;  /* 0x0000181a0c008986 */ /* 0x000fe8000c101b06 */
[----:B------:R-:W3:Y:S01]  /*04d0*/  @!P0 LDG.E.64 R16, desc[UR6][R28.64] ;  /* 0x000000061c108981 */ /* 0x000ee2000c1e1b00 */
[----:B------:R-:W-:-:S05]  /*04e0*/  IADD3 R20, PT, PT, R4, UR5, RZ ;  /* 0x0000000504147c10 */ /* 0x000fca000fffe0ff */
[----:B-1----:R-:W-:Y:S01]  /*04f0*/  @!P0 IMAD.WIDE.U32 R10, R20, 0x8, R10 ;  /* 0x00000008140a8825 */ /* 0x002fe200078e000a */
[----:B---3--:R-:W-:-:S08]  /*0500*/  @!P0 DADD R16, RZ, R16 ;  /* 0x00000000ff108229 */ /* 0x008fd00000000010 */
[----:B--2---:R-:W-:Y:S02]  /*0510*/  @!P0 DADD R14, R16, R14 ;  /* 0x00000000100e8229 */ /* 0x004fe4000000000e */
[----:B------:R-:W2:Y:S05]  /*0520*/  @!P0 LDG.E.64 R16, desc[UR6][R12.64+0x28] ;  /* 0x000028060c108981 */ /* 0x000eaa000c1e1b00 */
[----:B------:R1:W-:Y:S04]  /*0530*/  @!P0 STG.E.64 desc[UR6][R12.64+0x20], R14 ;  /* 0x0000200e0c008986 */ /* 0x0003e8000c101b06 */
[----:B0-----:R0:W3:Y:S01]  /*0540*/  @!P0 LDG.E.64 R18, desc[UR6][R10.64] ;  /* 0x000000060a128981 */ /* 0x0010e2000c1e1b00 */
[----:B-1----:R-:W1:Y:S01]  /*0550*/  @!P0 LDC.64 R14, c[0x0][0x388] ;  /* 0x0000e200ff0e8b82 */ /* 0x002e620000000a00 */
[----:B0-----:R-:W-:-:S04]  /*0560*/  VIADD R11, R3, UR5 ;  /* 0x00000005030b7c36 */ /* 0x001fc80008000000 */
[----:B-1----:R-:W-:-:S03]  /*0570*/  @!P0 IMAD.WIDE.U32 R28, R11, 0x8, R14 ;  /* 0x000000080b1c8825 */ /* 0x002fc600078e000e */
[----:B------:R-:W0:Y:S01]  /*0580*/  @!P0 LDC.64 R14, c[0x0][0x388] ;  /* 0x0000e200ff0e8b82 */ /* 0x000e220000000a00 */
[----:B---3--:R-:W-:-:S08]  /*0590*/  @!P0 DADD R18, RZ, R18 ;  /* 0x00000000ff128229 */ /* 0x008fd00000000012 */
[----:B--2---:R-:W-:Y:S01]  /*05a0*/  @!P0 DADD R26, R18, R16 ;  /* 0x00000000121a8229 */ /* 0x004fe20000000010 */
[----:B------:R-:W2:Y:S06]  /*05b0*/  @!P0 LDG.E.64 R16, desc[UR6][R12.64+0x30] ;  /* 0x000030060c108981 */ /* 0x000eac000c1e1b00 */
[----:B------:R2:W-:Y:S04]  /*05c0*/  @!P0 STG.E.64 desc[UR6][R12.64+0x28], R26 ;  /* 0x0000281a0c008986 */ /* 0x0005e8000c101b06 */
[----:B------:R0:W3:Y:S01]  /*05d0*/  @!P0 LDG.E.64 R18, desc[UR6][R28.64] ;  /* 0x000000061c128981 */ /* 0x0000e2000c1e1b00 */
[----:B------:R-:W-:-:S05]  /*05e0*/  IADD3 R10, PT, PT, R9, UR5, RZ ;  /* 0x00000005090a7c10 */ /* 0x000fca000fffe0ff */
[----:B0-----:R-:W-:Y:S02]  /*05f0*/  @!P0 IMAD.WIDE.U32 R28, R10, 0x8, R14 ;  /* 0x000000080a1c8825 */ /* 0x001fe400078e000e */
[----:B------:R-:W0:Y:S01]  /*0600*/  @!P0 LDC.64 R14, c[0x0][0x388] ;  /* 0x0000e200ff0e8b82 */ /* 0x000e220000000a00 */
[----:B---3--:R-:W-:-:S08]  /*0610*/  @!P0 DADD R18, RZ, R18 ;  /* 0x00000000ff128229 */ /* 0x008fd00000000012 */
[----:B--2---:R-:W-:Y:S01]  /*0620*/  @!P0 DADD R26, R18, R16 ;  /* 0x00000000121a8229 */ /* 0x004fe20000000010 */
[----:B------:R-:W2:Y:S06]  /*0630*/  @!P0 LDG.E.64 R16, desc[UR6][R12.64+0x38] ;  /* 0x000038060c108981 */ /* 0x000eac000c1e1b00 */
[----:B------:R2:W-:Y:S04]  /*0640*/  @!P0 STG.E.64 desc[UR6][R12.64+0x30], R26 ;  /* 0x0000301a0c008986 */ /* 0x0005e8000c101b06 */
[----:B------:R-:W3:Y:S02]  /*0650*/  @!P0 LDG.E.64 R18, desc[UR6][R28.64] ;  /* 0x000000061c128981 */ /* 0x000ee4000c1e1b00 */
[----:B---3--:R-:W-:-:S08]  /*0660*/  @!P0 DADD R18, RZ, R18 ;  /* 0x00000000ff128229 */ /* 0x008fd00000000012 */
[----:B--2---:R-:W-:Y:S01]  /*0670*/  @!P0 DADD R26, R18, R16 ;  /* 0x00000000121a8229 */ /* 0x004fe20000000010 */
[----:B------:R-:W-:-:S04]  /*0680*/  VIADD R17, R25, 0x100 ;  /* 0x0000010019117836 */ /* 0x000fc80000000000 */
[----:B0-----:R-:W-:Y:S02]  /*0690*/  @!P0 IMAD.WIDE.U32 R28, R17, 0x8, R14 ;  /* 0x00000008111c8825 */ /* 0x001fe400078e000e */
[----:B------:R0:W-:Y:S01]  /*06a0*/  @!P0 STG.E.64 desc[UR6][R12.64+0x38], R26 ;  /* 0x0000381a0c008986 */ /* 0x0001e2000c101b06 */
[----:B------:R-:W1:Y:S03]  /*06b0*/  @!P0 LDC.64 R14, c[0x0][0x388] ;  /* 0x0000e200ff0e8b82 */ /* 0x000e660000000a00 */
[----:B------:R-:W2:Y:S04]  /*06c0*/  @!P0 LDG.E.64 R18, desc[UR6][R28.64] ;  /* 0x000000061c128981 */ /* 0x000ea8000c1e1b00 */
[----:B------:R-:W0:Y:S01]  /*06d0*/  @!P0 LDG.E.64 R16, desc[UR6][R12.64+0x40] ;  /* 0x000040060c108981 */ /* 0x000e22000c1e1b00 */
[----:B--2---:R-:W-:-:S08]  /*06e0*/  @!P0 DADD R18, RZ, R18 ;  /* 0x00000000ff128229 */ /* 0x004fd00000000012 */
[----:B0-----:R-:W-:Y:S01]  /*06f0*/  @!P0 DADD R26, R18, R16 ;  /* 0x00000000121a8229 */ /* 0x001fe20000000010 */
[----:B------:R-:W-:-:S05]  /*0700*/  IADD3 R17, PT, PT, R24, 0x100, RZ ;  /* 0x0000010018117810 */ /* 0x000fca0007ffe0ff */
[----:B-1----:R-:W-:Y:S01]  /*0710*/  @!P0 IMAD.WIDE.U32 R28, R17, 0x8, R14 ;  /* 0x00000008111c8825 */ /* 0x002fe200078e000e */
        /* <DEDUP_REMOVED lines=14> */
[----:B------:R-:W-:-:S04]  /*0800*/  VIADD R17, R22, 0x100 ;  /* 0x0000010016117836 */ /* 0x000fc80000000000 */
[----:B-1----:R-:W-:Y:S02]  /*0810*/  @!P0 IMAD.WIDE.U32 R28, R17, 0x8, R14 ;  /* 0x00000008111c8825 */ /* 0x002fe400078e000e */
        /* <DEDUP_REMOVED lines=97> */
[----:B------:R-:W0:Y:S03]  /*0e30*/  @!P0 LDC.64 R14, c[0x0][0x388] ;  /* 0x0000e200ff0e8b82 */ /* 0x000e260000000a00 */
[----:B------:R-:W2:Y:S04]  /*0e40*/  @!P0 LDG.E.64 R18, desc[UR6][R28.64] ;  /* 0x000000061c128981 */ /* 0x000ea8000c1e1b00 */
[----:B------:R-:W3:Y:S01]  /*0e50*/  @!P0 LDG.E.64 R16, desc[UR6][R12.64+0xb8] ;  /* 0x0000b8060c108981 */ /* 0x000ee2000c1e1b00 */
[----:B------:R-:W-:-:S05]  /*0e60*/  IADD3 R25, PT, PT, R25, 0x300, RZ ;  /* 0x0000030019197810 */ /* 0x000fca0007ffe0ff */
[----:B0-----:R-:W-:Y:S02]  /*0e70*/  @!P0 IMAD.WIDE.U32 R26, R25, 0x8, R14 ;  /* 0x00000008191a8825 */ /* 0x001fe400078e000e */
[----:B------:R-:W0:Y:S01]  /*0e80*/  @!P0 LDC.64 R14, c[0x0][0x388] ;  /* 0x0000e200ff0e8b82 */ /* 0x000e220000000a00 */
[----:B--2---:R-:W-:-:S08]  /*0e90*/  @!P0 DADD R18, RZ, R18 ;  /* 0x00000000ff128229 */ /* 0x004fd00000000012 */
[----:B---3--:R-:W-:Y:S01]  /*0ea0*/  @!P0 DADD R28, R18, R16 ;  /* 0x00000000121c8229 */ /* 0x008fe20000000010 */
[----:B------:R-:W2:Y:S06]  /*0eb0*/  @!P0 LDG.E.64 R16, desc[UR6][R12.64+0xc0] ;  /* 0x0000c0060c108981 */ /* 0x000eac000c1e1b00 */
[----:B------:R1:W-:Y:S04]  /*0ec0*/  @!P0 STG.E.64 desc[UR6][R12.64+0xb8], R28 ;  /* 0x0000b81c0c008986 */ /* 0x0003e8000c101b06 */
[----:B------:R3:W4:Y:S02]  /*0ed0*/  @!P0 LDG.E.64 R18, desc[UR6][R26.64] ;  /* 0x000000061a128981 */ /* 0x000724000c1e1b00 */
[----:B---3--:R-:W-:-:S05]  /*0ee0*/  IADD3 R27, PT, PT, R24, 0x300, RZ ;  /* 0x00000300181b7810 */ /* 0x008fca0007ffe0ff */
[----:B0-----:R-:W-:Y:S02]  /*0ef0*/  @!P0 IMAD.WIDE.U32 R26, R27, 0x8, R14 ;  /* 0x000000081b1a8825 */ /* 0x001fe400078e000e */
[----:B------:R-:W0:Y:S01]  /*0f00*/  @!P0 LDC.64 R14, c[0x0][0x388] ;  /* 0x0000e200ff0e8b82 */ /* 0x000e220000000a00 */
[----:B----4-:R-:W-:-:S08]  /*0f10*/  @!P0 DADD R18, RZ, R18 ;  /* 0x00000000ff128229 */ /* 0x010fd00000000012 */
[----:B--2---:R-:W-:Y:S01]  /*0f20*/  @!P0 DADD R24, R18, R16 ;  /* 0x0000000012188229 */ /* 0x004fe20000000010 */
[----:B------:R-:W1:Y:S06]  /*0f30*/  @!P0 LDG.E.64 R16, desc[UR6][R12.64+0xc8] ;  /* 0x0000c8060c108981 */ /* 0x000e6c000c1e1b00 */
[----:B------:R2:W-:Y:S04]  /*0f40*/  @!P0 STG.E.64 desc[UR6][R12.64+0xc0], R24 ;  /* 0x0000c0180c008986 */ /* 0x0005e8000c101b06 */
[----:B------:R0:W3:Y:S01]  /*0f50*/  @!P0 LDG.E.64 R18, desc[UR6][R26.64] ;  /* 0x000000061a128981 */ /* 0x0000e2000c1e1b00 */
[----:B------:R-:W-:-:S04]  /*0f60*/  VIADD R23, R23, 0x300 ;  /* 0x0000030017177836 */ /* 0x000fc80000000000 */
[----:B0-----:R-:W-:Y:S02]  /*0f70*/  @!P0 IMAD.WIDE.U32 R26, R23, 0x8, R14 ;  /* 0x00000008171a8825 */ /* 0x001fe400078e000e */
[----:B------:R-:W0:Y:S01]  /*0f80*/  @!P0 LDC.64 R14, c[0x0][0x388] ;  /* 0x0000e200ff0e8b82 */ /* 0x000e220000000a00 */
[----:B---3--:R-:W-:-:S08]  /*0f90*/  @!P0 DADD R18, RZ, R18 ;  /* 0x00000000ff128229 */ /* 0x008fd00000000012 */
[----:B-1----:R-:W-:Y:S01]  /*0fa0*/  @!P0 DADD R28, R18, R16 ;  /* 0x00000000121c8229 */ /* 0x002fe20000000010 */
[----:B------:R-:W3:Y:S06]  /*0fb0*/  @!P0 LDG.E.64 R16, desc[UR6][R12.64+0xd0] ;  /* 0x0000d0060c108981 */ /* 0x000eec000c1e1b00 */
[----:B------:R1:W-:Y:S04]  /*0fc0*/  @!P0 STG.E.64 desc[UR6][R12.64+0xc8], R28 ;  /* 0x0000c81c0c008986 */ /* 0x0003e8000c101b06 */
[----:B------:R-:W4:Y:S01]  /*0fd0*/  @!P0 LDG.E.64 R18, desc[UR6][R26.64] ;  /* 0x000000061a128981 */ /* 0x000f22000c1e1b00 */
[----:B--2---:R-:W-:-:S05]  /*0fe0*/  IADD3 R25, PT, PT, R22, 0x300, RZ ;  /* 0x0000030016197810 */ /* 0x004fca0007ffe0ff */
[----:B0-----:R-:W-:Y:S02]  /*0ff0*/  @!P0 IMAD.WIDE.U32 R24, R25, 0x8, R14 ;  /* 0x0000000819188825 */ /* 0x001fe400078e000e */
[----:B------:R-:W0:Y:S01]  /*1000*/  @!P0 LDC.64 R14, c[0x0][0x388] ;  /* 0x0000e200ff0e8b82 */ /* 0x000e220000000a00 */
[----:B----4-:R-:W-:-:S08]  /*1010*/  @!P0 DADD R18, RZ, R18 ;  /* 0x00000000ff128229 */ /* 0x010fd00000000012 */
[----:B---3--:R-:W-:Y:S01]  /*1020*/  @!P0 DADD R22, R18, R16 ;  /* 0x0000000012168229 */ /* 0x008fe20000000010 */
[----:B------:R-:W2:Y:S06]  /*1030*/  @!P0 LDG.E.64 R16, desc[UR6][R12.64+0xd8] ;  /* 0x0000d8060c108981 */ /* 0x000eac000c1e1b00 */
[----:B------:R3:W-:Y:S04]  /*1040*/  @!P0 STG.E.64 desc[UR6][R12.64+0xd0], R22 ;  /* 0x0000d0160c008986 */ /* 0x0007e8000c101b06 */
[----:B------:R-:W4:Y:S01]  /*1050*/  @!P0 LDG.E.64 R18, desc[UR6][R24.64] ;  /* 0x0000000618128981 */ /* 0x000f22000c1e1b00 */
[----:B-1----:R-:W-:-:S05]  /*1060*/  IADD3 R29, PT, PT, R21, 0x300, RZ ;  /* 0x00000300151d7810 */ /* 0x002fca0007ffe0ff */
[----:B0-----:R-:W-:Y:S02]  /*1070*/  @!P0 IMAD.WIDE.U32 R28, R29, 0x8, R14 ;  /* 0x000000081d1c8825 */ /* 0x001fe400078e000e */
[----:B------:R-:W0:Y:S02]  /*1080*/  @!P0 LDC.64 R14, c[0x0][0x388] ;  /* 0x0000e200ff0e8b82 */ /* 0x000e240000000a00 */
[----:B---3--:R-:W-:Y:S01]  /*1090*/  VIADD R23, R20, 0x300 ;  /* 0x0000030014177836 */ /* 0x008fe20000000000 */
[----:B------:R-:W-:Y:S01]  /*10a0*/  IADD3 R11, PT, PT, R11, 0x300, RZ ;  /* 0x000003000b0b7810 */ /* 0x000fe20007ffe0ff */
[----:B------:R-:W3:Y:S01]  /*10b0*/  @!P0 LDG.E.64 R24, desc[UR6][R12.64+0xf0] ;  /* 0x0000f0060c188981 */ /* 0x000ee2000c1e1b00 */
[----:B----4-:R-:W-:-:S08]  /*10c0*/  @!P0 DADD R18, RZ, R18 ;  /* 0x00000000ff128229 */ /* 0x010fd00000000012 */
[----:B--2---:R-:W-:Y:S01]  /*10d0*/  @!P0 DADD R26, R18, R16 ;  /* 0x00000000121a8229 */ /* 0x004fe20000000010 */
[----:B------:R-:W2:Y:S06]  /*10e0*/  @!P0 LDG.E.64 R16, desc[UR6][R12.64+0xe0] ;  /* 0x0000e0060c108981 */ /* 0x000eac000c1e1b00 */
[----:B------:R1:W-:Y:S04]  /*10f0*/  @!P0 STG.E.64 desc[UR6][R12.64+0xd8], R26 ;  /* 0x0000d81a0c008986 */ /* 0x0003e8000c101b06 */
[----:B------:R-:W4:Y:S01]  /*1100*/  @!P0 LDG.E.64 R18, desc[UR6][R28.64] ;  /* 0x000000061c128981 */ /* 0x000f22000c1e1b00 */
[----:B0-----:R-:W-:-:S02]  /*1110*/  @!P0 IMAD.WIDE.U32 R22, R23, 0x8, R14 ;  /* 0x0000000817168825 */ /* 0x001fc400078e000e */
[----:B------:R-:W0:Y:S01]  /*1120*/  @!P0 LDC.64 R14, c[0x0][0x388] ;  /* 0x0000e200ff0e8b82 */ /* 0x000e220000000a00 */
[----:B----4-:R-:W-:-:S08]  /*1130*/  @!P0 DADD R18, RZ, R18 ;  /* 0x00000000ff128229 */ /* 0x010fd00000000012 */
[----:B--2---:R-:W-:Y:S01]  /*1140*/  @!P0 DADD R20, R18, R16 ;  /* 0x0000000012148229 */ /* 0x004fe20000000010 */
[----:B------:R-:W2:Y:S06]  /*1150*/  @!P0 LDG.E.64 R16, desc[UR6][R12.64+0xe8] ;  /* 0x0000e8060c108981 */ /* 0x000eac000c1e1b00 */
[----:B------:R1:W-:Y:S04]  /*1160*/  @!P0 STG.E.64 desc[UR6][R12.64+0xe0], R20 ;  /* 0x0000e0140c008986 */ /* 0x0003e8000c101b06 */
[----:B------:R-:W4:Y:S01]  /*1170*/  @!P0 LDG.E.64 R18, desc[UR6][R22.64] ;  /* 0x0000000616128981 */ /* 0x000f22000c1e1b00 */
[----:B0-----:R-:W-:Y:S01]  /*1180*/  @!P0 IMAD.WIDE.U32 R14, R11, 0x8, R14 ;  /* 0x000000080b0e8825 */ /* 0x001fe200078e000e */
[----:B----4-:R-:W-:-:S08]  /*1190*/  @!P0 DADD R18, RZ, R18 ;  /* 0x00000000ff128229 */ /* 0x010fd00000000012 */
[----:B--2---:R-:W-:-:S07]  /*11a0*/  @!P0 DADD R16, R18, R16 ;  /* 0x0000000012108229 */ /* 0x004fce0000000010 */
[----:B------:R1:W-:Y:S04]  /*11b0*/  @!P0 STG.E.64 desc[UR6][R12.64+0xe8], R16 ;  /* 0x0000e8100c008986 */ /* 0x0003e8000c101b06 */
[----:B------:R-:W2:Y:S01]  /*11c0*/  @!P0 LDG.E.64 R14, desc[UR6][R14.64] ;  /* 0x000000060e0e8981 */ /* 0x000ea2000c1e1b00 */
[----:B------:R-:W-:Y:S01]  /*11d0*/  UIADD3 UR4, UPT, UPT, UR4, 0x1, URZ ;  /* 0x0000000104047890 */ /* 0x000fe2000fffe0ff */
[----:B------:R-:W-:Y:S03]  /*11e0*/  BSSY.RECONVERGENT B0, `(.L_x_799) ;  /* 0x000000e000007945 */ /* 0x000fe60003800200 */
[----:B------:R-:W-:Y:S01]  /*11f0*/  UISETP.NE.AND UP0, UPT, UR4, UR8, UPT ;  /* 0x000000080400728c */ /* 0x000fe2000bf05270 */
[----:B--2---:R-:W-:-:S08]  /*1200*/  @!P0 DADD R18, RZ, R14 ;  /* 0x00000000ff128229 */ /* 0x004fd0000000000e */
[----:B---3--:R-:W-:-:S07]  /*1210*/  @!P0 DADD R18, R18, R24 ;  /* 0x0000000012128229 */ /* 0x008fce0000000018 */
[----:B------:R1:W-:Y:S01]  /*1220*/  @!P0 STG.E.64 desc[UR6][R12.64+0xf0], R18 ;  /* 0x0000f0120c008986 */ /* 0x0003e2000c101b06 */
[----:B------:R-:W-:Y:S05]  /*1230*/  @P0 BRA `(.L_x_800) ;  /* 0x0000000000200947 */ /* 0x000fea0003800000 */
[----:B------:R-:W0:Y:S01]  /*1240*/  LDC.64 R14, c[0x0][0x388] ;  /* 0x0000e200ff0e7b82 */ /* 0x000e220000000a00 */
[----:B------:R-:W-:Y:S01]  /*1250*/  IADD3 R11, PT, PT, R10, 0x300, RZ ;  /* 0x000003000a0b7810 */ /* 0x000fe20007ffe0ff */
[----:B-1----:R-:W2:Y:S04]  /*1260*/  LDG.E.64 R16, desc[UR6][R12.64+0xf8] ;  /* 0x0000f8060c107981 */ /* 0x002ea8000c1e1b00 */
[----:B0-----:R-:W-:-:S06]  /*1270*/  IMAD.WIDE.U32 R10, R11, 0x8, R14 ;  /* 0x000000080b0a7825 */ /* 0x001fcc00078e000e */
[----:B------:R-:W3:Y:S02]  /*1280*/  LDG.E.64 R10, desc[UR6][R10.64] ;  /* 0x000000060a0a7981 */ /* 0x000ee4000c1e1b00 */
[----:B---3--:R-:W-:-:S08]  /*1290*/  DADD R14, RZ, R10 ;  /* 0x00000000ff0e7229 */ /* 0x008fd0000000000a */
[----:B--2---:R-:W-:-:S07]  /*12a0*/  DADD R14, R14, R16 ;  /* 0x000000000e0e7229 */ /* 0x004fce0000000010 */
[----:B------:R0:W-:Y:S04]  /*12b0*/  STG.E.64 desc[UR6][R12.64+0xf8], R14 ;  /* 0x0000f80e0c007986 */ /* 0x0001e8000c101b06 */
.L_x_800:
[----:B------:R-:W-:Y:S05]  /*12c0*/  BSYNC.RECONVERGENT B0 ;  /* 0x0000000000007941 */ /* 0x000fea0003800200 */
.L_x_799:
[----:B------:R-:W-:Y:S05]  /*12d0*/  BRA.U UP0, `(.L_x_801) ;  /* 0xffffffed00e07547 */ /* 0x000fea000b83ffff */
[----:B------:R-:W-:Y:S05]  /*12e0*/  EXIT ;  /* 0x000000000000794d */ /* 0x000fea0003800000 */
.L_x_802:
        /* <DEDUP_REMOVED lines=9> */
.L_x_1413:


//--------------------- .text._Z12gpukernelWNrILi32EEvPdS0_S0_i --------------------------
	.section	.text._Z12gpukernelWNrILi32EEvPdS0_S0_i,"ax",@progbits
	.align	128
        .global         _Z12gpukernelWNrILi32EEvPdS0_S0_i
        .type           _Z12gpukernelWNrILi32EEvPdS0_S0_i,@function
        .size           _Z12gpukernelWNrILi32EEvPdS0_S0_i,(.L_x_1414 - _Z12gpukernelWNrILi32EEvPdS0_S0_i)
        .other          _Z12gpukernelWNrILi32EEvPdS0_S0_i,@"STO_CUDA_ENTRY STV_DEFAULT"
_Z12gpukernelWNrILi32EEvPdS0_S0_i:
.text._Z12gpukernelWNrILi32EEvPdS0_S0_i:
        /* <DEDUP_REMOVED lines=38> */
.L_x_805:
        /* <DEDUP_REMOVED lines=262> */
.L_x_804:
[----:B------:R-:W-:Y:S05]  /*12c0*/  BSYNC.RECONVERGENT B0 ;  /* 0x0000000000007941 */ /* 0x000fea0003800200 */
.L_x_803:
[----:B------:R-:W-:Y:S05]  /*12d0*/  BRA.U UP0, `(.L_x_805) ;  /* 0xffffffed00e07547 */ /* 0x000fea000b83ffff */
[----:B------:R-:W-:Y:S05]  /*12e0*/  EXIT ;  /* 0x000000000000794d */ /* 0x000fea0003800000 */
.L_x_806:
        /* <DEDUP_REMOVED lines=9> */
.L_x_1414:


//--------------------- .text._Z11gpukernelH1PdS_S_i --------------------------
	.section	.text._Z11gpukernelH1PdS_S_i,"ax",@progbits
	.align	128
        .global         _Z11gpukernelH1PdS_S_i
        .type           _Z11gpukernelH1PdS_S_i,@function
        .size           _Z11gpukernelH1PdS_S_i,(.L_x_1415 - _Z11gpukernelH1PdS_S_i)
        .other          _Z11gpukernelH1PdS_S_i,@"STO_CUDA_ENTRY STV_DEFAULT"
_Z11gpukernelH1PdS_S_i:
.text._Z11gpukernelH1PdS_S_i:
        /* <DEDUP_REMOVED lines=9> */
.L_x_807:
        /* <DEDUP_REMOVED lines=200> */
.L_x_808:
        /* <DEDUP_REMOVED lines=15> */
.L_x_1415:


//--------------------- .text._Z12gpukernelH2cPdS_S_i --------------------------
	.section	.text._Z12gpukernelH2cPdS_S_i,"ax",@progbits
	.align	128
        .global         _Z12gpukernelH2cPdS_S_i
        .type           _Z12gpukernelH2cPdS_S_i,@function
        .size           _Z12gpukernelH2cPdS_S_i,(.L_x_1416 - _Z12gpukernelH2cPdS_S_i)
        .other          _Z12gpukernelH2cPdS_S_i,@"STO_CUDA_ENTRY STV_DEFAULT"
_Z12gpukernelH2cPdS_S_i:
.text._Z12gpukernelH2cPdS_S_i:
        /* <DEDUP_REMOVED lines=9> */
[C---:B0-----:R-:W-:Y:S01]  /*0090*/  IMAD.SHL.U32 R6, R0.reuse, 0x20, RZ ;  /* 0x0000002000067824 */ /* 0x041fe200078e00ff */
[C---:B------:R-:W-:Y:S01]  /*00a0*/  ISETP.GT.U32.AND P0, PT, R0.reuse, 0x1, PT ;  /* 0x000000010000780c */ /* 0x040fe20003f04070 */
[----:B-1----:R-:W-:-:S03]  /*00b0*/  IMAD.WIDE.U32 R4, R0, 0x8, R4 ;  /* 0x0000000800047825 */ /* 0x002fc600078e0004 */
[----:B------:R-:W-:-:S04]  /*00c0*/  LOP3.LUT R9, R6, 0x20, RZ, 0xc0, !PT ;  /* 0x0000002006097812 */ /* 0x000fc800078ec0ff */
[----:B--2---:R-:W-:-:S07]  /*00d0*/  LEA.HI R9, R0, R9, RZ, 0x1f ;  /* 0x0000000900097211 */ /* 0x004fce00078ff8ff */
.L_x_871:
[----:B---3--:R-:W-:Y:S01]  /*00e0*/  IMAD.WIDE.U32 R6, R9, 0x8, R2 ;  /* 0x0000000809067825 */ /* 0x008fe200078e0002 */
[----:B--2---:R-:W2:Y:S04]  /*00f0*/  @!P0 LDG.E.64 R12, desc[UR4][R4.64] ;  /* 0x00000004040c8981 */ /* 0x004ea8000c1e1b00 */
[----:B01--4-:R-:W3:Y:S01]  /*0100*/  @!P0 LDG.E.64 R10, desc[UR4][R6.64] ;  /* 0x00000004060a8981 */ /* 0x013ee2000c1e1b00 */
        /* <DEDUP_REMOVED lines=13> */
.L_x_810:
[----:B------:R-:W-:Y:S05]  /*01e0*/  BSYNC.RECONVERGENT B0 ;  /* 0x0000000000007941 */ /* 0x000fea0003800200 */
.L_x_809:
[----:B------:R-:W-:Y:S04]  /*01f0*/  BSSY.RECONVERGENT B0, `(.L_x_811) ;  /* 0x0000007000007945 */ /* 0x000fe80003800200 */
[----:B------:R-:W-:Y:S05]  /*0200*/  @P0 BRA `(.L_x_812) ;  /* 0x0000000000140947 */ /* 0x000fea0003800000 */
[----:B0-----:R-:W2:Y:S04]  /*0210*/  LDG.E.64 R10, desc[UR4][R6.64+0x400] ;  /* 0x00040004060a7981 */ /* 0x001ea8000c1e1b00 */
[----:B------:R-:W3:Y:S01]  /*0220*/  LDG.E.64 R12, desc[UR4][R4.64+0x20] ;  /* 0x00002004040c7981 */ /* 0x000ee2000c1e1b00 */
[----:B--2---:R-:W-:-:S08]  /*0230*/  DADD R10, RZ, R10 ;  /* 0x00000000ff0a7229 */ /* 0x004fd0000000000a */
[----:B---3--:R-:W-:-:S07]  /*0240*/  DADD R10, R10, R12 ;  /* 0x000000000a0a7229 */ /* 0x008fce000000000c */
[----:B------:R1:W-:Y:S04]  /*0250*/  STG.E.64 desc[UR4][R4.64+0x20], R10 ;  /* 0x0000200a04007986 */ /* 0x0003e8000c101b04 */
.L_x_812:
[----:B------:R-:W-:Y:S05]  /*0260*/  BSYNC.RECONVERGENT B0 ;  /* 0x0000000000007941 */ /* 0x000fea0003800200 */
.L_x_811:
[----:B------:R-:W-:Y:S04]  /*0270*/  BSSY.RECONVERGENT B0, `(.L_x_813) ;  /* 0x0000007000007945 */ /* 0x000fe80003800200 */
[----:B------:R-:W-:Y:S05]  /*0280*/  @P0 BRA `(.L_x_814) ;  /* 0x0000000000140947 */ /* 0x000fea0003800000 */
[----:B01----:R-:W2:Y:S04]  /*0290*/  LDG.E.64 R10, desc[UR4][R6.64+0x600] ;  /* 0x00060004060a7981 */ /* 0x003ea8000c1e1b00 */
[----:B------:R-:W3:Y:S01]  /*02a0*/  LDG.E.64 R12, desc[UR4][R4.64+0x30] ;  /* 0x00003004040c7981 */ /* 0x000ee2000c1e1b00 */
[----:B--2---:R-:W-:-:S08]  /*02b0*/  DADD R10, RZ, R10 ;  /* 0x00000000ff0a7229 */ /* 0x004fd0000000000a */
[----:B---3--:R-:W-:-:S07]  /*02c0*/  DADD R10, R10, R12 ;  /* 0x000000000a0a7229 */ /* 0x008fce000000000c */
[----:B------:R2:W-:Y:S04]  /*02d0*/  STG.E.64 desc[UR4][R4.64+0x30], R10 ;  /* 0x0000300a04007986 */ /* 0x0005e8000c101b04 */
.L_x_814:
[----:B------:R-:W-:Y:S05]  /*02e0*/  BSYNC.RECONVERGENT B0 ;  /* 0x0000000000007941 */ /* 0x000fea0003800200 */
.L_x_813:
[----:B------:R-:W-:Y:S04]  /*02f0*/  BSSY.RECONVERGENT B0, `(.L_x_815) ;  /* 0x0000007000007945 */ /* 0x000fe80003800200 */
[----:B------:R-:W-:Y:S05]  /*0300*/  @P0 BRA `(.L_x_816) ;  /* 0x0000000000140947 */ /* 0x000fea0003800000 */
[----:B012---:R-:W2:Y:S04]  /*0310*/  LDG.E.64 R10, desc[UR4][R6.64+0x800] ;  /* 0x00080004060a7981 */ /* 0x007ea8000c1e1b00 */
[----:B------:R-:W3:Y:S01]  /*0320*/  LDG.E.64 R12, desc[UR4][R4.64+0x40] ;  /* 0x00004004040c7981 */ /* 0x000ee2000c1e1b00 */
[----:B--2---:R-:W-:-:S08]  /*0330*/  DADD R10, RZ, R10 ;  /* 0x00000000ff0a7229 */ /* 0x004fd0000000000a */
[----:B---3--:R-:W-:-:S07]  /*0340*/  DADD R10, R10, R12 ;  /* 0x000000000a0a7229 */ /* 0x008fce000000000c */
[----:B------:R3:W-:Y:S04]  /*0350*/  STG.E.64 desc[UR4][R4.64+0x40], R10 ;  /* 0x0000400a04007986 */ /* 0x0007e8000c101b04 */
.L_x_816:
[----:B------:R-:W-:Y:S05]  /*0360*/  BSYNC.RECONVERGENT B0 ;  /* 0x0000000000007941 */ /* 0x000fea0003800200 */
.L_x_815:
[----:B------:R-:W-:Y:S04]  /*0370*/  BSSY.RECONVERGENT B0, `(.L_x_817) ;  /* 0x0000007000007945 */ /* 0x000fe80003800200 */
[----:B------:R-:W-:Y:S05]  /*0380*/  @P0 BRA `(.L_x_818) ;  /* 0x0000000000140947 */ /* 0x000fea0003800000 */
[----:B0123--:R-:W2:Y:S04]  /*0390*/  LDG.E.64 R10, desc[UR4][R6.64+0xa00] ;  /* 0x000a0004060a7981 */ /* 0x00fea8000c1e1b00 */
[----:B------:R-:W3:Y:S01]  /*03a0*/  LDG.E.64 R12, desc[UR4][R4.64+0x50] ;  /* 0x00005004040c7981 */ /* 0x000ee2000c1e1b00 */
[----:B--2---:R-:W-:-:S08]  /*03b0*/  DADD R10, RZ, R10 ;  /* 0x00000000ff0a7229 */ /* 0x004fd0000000000a */
[----:B---3--:R-:W-:-:S07]  /*03c0*/  DADD R10, R10, R12 ;  /* 0x000000000a0a7229 */ /* 0x008fce000000000c */
[----:B------:R4:W-:Y:S04]  /*03d0*/  STG.E.64 desc[UR4][R4.64+0x50], R10 ;  /* 0x0000500a04007986 */ /* 0x0009e8000c101b04 */
.L_x_818:
[----:B------:R-:W-:Y:S05]  /*03e0*/  BSYNC.RECONVERGENT B0 ;  /* 0x0000000000007941 */ /* 0x000fea0003800200 */
.L_x_817:
[----:B------:R-:W-:Y:S04]  /*03f0*/  BSSY.RECONVERGENT B0, `(.L_x_819) ;  /* 0x0000007000007945 */ /* 0x000fe80003800200 */
[----:B------:R-:W-:Y:S05]  /*0400*/  @P0 BRA `(.L_x_820) ;  /* 0x0000000000140947 */ /* 0x000fea0003800000 */
[----:B01234-:R-:W2:Y:S04]  /*0410*/  LDG.E.64 R10, desc[UR4][R6.64+0xc00] ;  /* 0x000c0004060a7981 */ /* 0x01fea8000c1e1b00 */
[----:B------:R-:W3:Y:S01]  /*0420*/  LDG.E.64 R12, desc[UR4][R4.64+0x60] ;  /* 0x00006004040c7981 */ /* 0x000ee2000c1e1b00 */
[----:B--2---:R-:W-:-:S08]  /*0430*/  DADD R10, RZ, R10 ;  /* 0x00000000ff0a7229 */ /* 0x004fd0000000000a */
[----:B---3--:R-:W-:-:S07]  /*0440*/  DADD R10, R10, R12 ;  /* 0x000000000a0a7229 */ /* 0x008fce000000000c */
[----:B------:R0:W-:Y:S04]  /*0450*/  STG.E.64 desc[UR4][R4.64+0x60], R10 ;  /* 0x0000600a04007986 */ /* 0x0001e8000c101b04 */
.L_x_820:
[----:B------:R-:W-:Y:S05]  /*0460*/  BSYNC.RECONVERGENT B0 ;  /* 0x0000000000007941 */ /* 0x000fea0003800200 */
.L_x_819:
[----:B------:R-:W-:Y:S04]  /*0470*/  BSSY.RECONVERGENT B0, `(.L_x_821) ;  /* 0x0000007000007945 */ /* 0x000fe80003800200 */
[----:B------:R-:W-:Y:S05]  /*0480*/  @P0 BRA `(.L_x_822) ;  /* 0x0000000000140947 */ /* 0x000fea0003800000 */
[----:B01234-:R-:W2:Y:S04]  /*0490*/  LDG.E.64 R10, desc[UR4][R6.64+0xe00] ;  /* 0x000e0004060a7981 */ /* 0x01fea8000c1e1b00 */
[----:B------:R-:W3:Y:S01]  /*04a0*/  LDG.E.64 R12, desc[UR4][R4.64+0x70] ;  /* 0x00007004040c7981 */ /* 0x000ee2000c1e1b00 */
[----:B--2---:R-:W-:-:S08]  /*04b0*/  DADD R10, RZ, R10 ;  /* 0x00000000ff0a7229 */ /* 0x004fd0000000000a */
[----:B---3--:R-:W-:-:S07]  /*04c0*/  DADD R10, R10, R12 ;  /* 0x000000000a0a7229 */ /* 0x008fce000000000c */
[----:B------:R0:W-:Y:S04]  /*04d0*/  STG.E.64 desc[UR4][R4.64+0x70], R10 ;  /* 0x0000700a04007986 */ /* 0x0001e8000c101b04 */
.L_x_822:
[----:B------:R-:W-:Y:S05]  /*04e0*/  BSYNC.RECONVERGENT B0 ;  /* 0x0000000000007941 */ /* 0x000fea0003800200 */
.L_x_821:
[----:B------:R-:W-:Y:S04]  /*04f0*/  BSSY.RECONVERGENT B0, `(.L_x_823) ;  /* 0x0000007000007945 */ /* 0x000fe80003800200 */
[----:B------:R-:W-:Y:S05]  /*0500*/  @P0 BRA `(.L_x_824) ;  /* 0x0000000000140947 */ /* 0x000fea0003800000 */
[----:B01234-:R-:W2:Y:S04]  /*0510*/  LDG.E.64 R10, desc[UR4][R6.64+0x1000] ;  /* 0x00100004060a7981 */ /* 0x01fea8000c1e1b00 */
[----:B------:R-:W3:Y:S01]  /*0520*/  LDG.E.64 R12, desc[UR4][R4.64+0x80] ;  /* 0x00008004040c7981 */ /* 0x000ee2000c1e1b00 */
[----:B--2---:R-:W-:-:S08]  /*0530*/  DADD R10, RZ, R10 ;  /* 0x00000000ff0a7229 */ /* 0x004fd0000000000a */
[----:B---3--:R-:W-:-:S07]  /*0540*/  DADD R10, R10, R12 ;  /* 0x000000000a0a7229 */ /* 0x008fce000000000c */
[----:B------:R0:W-:Y:S04]  /*0550*/  STG.E.64 desc[UR4][R4.64+0x80], R10 ;  /* 0x0000800a04007986 */ /* 0x0001e8000c101b04 */
.L_x_824:
[----:B------:R-:W-:Y:S05]  /*0560*/  BSYNC.RECONVERGENT B0 ;  /* 0x0000000000007941 */ /* 0x000fea0003800200 */
.L_x_823:
[----:B------:R-:W-:Y:S04]  /*0570*/  BSSY.RECONVERGENT B0, `(.L_x_825) ;  /* 0x0000007000007945 */ /* 0x000fe80003800200 */
[----:B------:R-:W-:Y:S05]  /*0580*/  @P0 BRA `(.L_x_826) ;  /* 0x0000000000140947 */ /* 0x000fea0003800000 */
[----:B01234-:R-:W2:Y:S04]  /*0590*/  LDG.E.64 R10, desc[UR4][R6.64+0x1200] ;  /* 0x00120004060a7981 */ /* 0x01fea8000c1e1b00 */
[----:B------:R-:W3:Y:S01]  /*05a0*/  LDG.E.64 R12, desc[UR4][R4.64+0x90] ;  /* 0x00009004040c7981 */ /* 0x000ee2000c1e1b00 */
[----:B--2---:R-:W-:-:S08]  /*05b0*/  DADD R10, RZ, R10 ;  /* 0x00000000ff0a7229 */ /* 0x004fd0000000000a */
[----:B---3--:R-:W-:-:S07]  /*05c0*/  DADD R10, R10, R12 ;  /* 0x000000000a0a7229 */ /* 0x008fce000000000c */
[----:B------:R0:W-:Y:S04]  /*05d0*/  STG.E.64 desc[UR4][R4.64+0x90], R10 ;  /* 0x0000900a04007986 */ /* 0x0001e8000c101b04 */
.L_x_826:
[----:B------:R-:W-:Y:S05]  /*05e0*/  BSYNC.RECONVERGENT B0 ;  /* 0x0000000000007941 */ /* 0x000fea0003800200 */
.L_x_825:
[----:B------:R-:W-:Y:S04]  /*05f0*/  BSSY.RECONVERGENT B0, `(.L_x_827) ;  /* 0x0000007000007945 */ /* 0x000fe80003800200 */
[----:B------:R-:W-:Y:S05]  /*0600*/  @P0 BRA `(.L_x_828) ;  /* 0x0000000000140947 */ /* 0x000fea0003800000 */
[----:B01234-:R-:W2:Y:S04]  /*0610*/  LDG.E.64 R10, desc[UR4][R6.64+0x1400] ;  /* 0x00140004060a7981 */ /* 0x01fea8000c1e1b00 */
[----:B------:R-:W3:Y:S01]  /*0620*/  LDG.E.64 R12, desc[UR4][R4.64+0xa0] ;  /* 0x0000a004040c7981 */ /* 0x000ee2000c1e1b00 */
[----:B--2---:R-:W-:-:S08]  /*0630*/  DADD R10, RZ, R10 ;  /* 0x00000000ff0a7229 */ /* 0x004fd0000000000a */
[----:B---3--:R-:W-:-:S07]  /*0640*/  DADD R10, R10, R12 ;  /* 0x000000000a0a7229 */ /* 0x008fce000000000c */
[----:B------:R0:W-:Y:S04]  /*0650*/  STG.E.64 desc[UR4][R4.64+0xa0], R10 ;  /* 0x0000a00a04007986 */ /* 0x0001e8000c101b04 */
.L_x_828:
[----:B------:R-:W-:Y:S05]  /*0660*/  BSYNC.RECONVERGENT B0 ;  /* 0x0000000000007941 */ /* 0x000fea0003800200 */
.L_x_827:
[----:B------:R-:W-:Y:S04]  /*0670*/  BSSY.RECONVERGENT B0, `(.L_x_829) ;  /* 0x0000007000007945 */ /* 0x000fe80003800200 */
[----:B------:R-:W-:Y:S05]  /*0680*/  @P0 BRA `(.L_x_830) ;  /* 0x0000000000140947 */ /* 0x000fea0003800000 */
[----:B01234-:R-:W2:Y:S04]  /*0690*/  LDG.E.64 R10, desc[UR4][R6.64+0x1600] ;  /* 0x00160004060a7981 */ /* 0x01fea8000c1e1b00 */
[----:B------:R-:W3:Y:S01]  /*06a0*/  LDG.E.64 R12, desc[UR4][R4.64+0xb0] ;  /* 0x0000b004040c7981 */ /* 0x000ee2000c1e1b00 */
[----:B--2---:R-:W-:-:S08]  /*06b0*/  DADD R10, RZ, R10 ;  /* 0x00000000ff0a7229 */ /* 0x004fd0000000000a */
[----:B---3--:R-:W-:-:S07]  /*06c0*/  DADD R10, R10, R12 ;  /* 0x000000000a0a7229 */ /* 0x008fce000000000c */
[----:B------:R0:W-:Y:S04]  /*06d0*/  STG.E.64 desc[UR4][R4.64+0xb0], R10 ;  /* 0x0000b00a04007986 */ /* 0x0001e8000c101b04 */
.L_x_830:
[----:B------:R-:W-:Y:S05]  /*06e0*/  BSYNC.RECONVERGENT B0 ;  /* 0x0000000000007941 */ /* 0x000fea0003800200 */
.L_x_829:
[----:B------:R-:W-:Y:S04]  /*06f0*/  BSSY.RECONVERGENT B0, `(.L_x_831) ;  /* 0x0000007000007945 */ /* 0x000fe80003800200 */
[----:B------:R-:W-:Y:S05]  /*0700*/  @P0 BRA `(.L_x_832) ;  /* 0x0000000000140947 */ /* 0x000fea0003800000 */
[----:B01234-:R-:W2:Y:S04]  /*0710*/  LDG.E.64 R10, desc[UR4][R6.64+0x1800] ;  /* 0x00180004060a7981 */ /* 0x01fea8000c1e1b00 */
[----:B------:R-:W3:Y:S01]  /*0720*/  LDG.E.64 R12, desc[UR4][R4.64+0xc0] ;  /* 0x0000c004040c7981 */ /* 0x000ee2000c1e1b00 */
[----:B--2---:R-:W-:-:S08]  /*0730*/  DADD R10, RZ, R10 ;  /* 0x00000000ff0a7229 */ /* 0x004fd0000000000a */
[----:B---3--:R-:W-:-:S07]  /*0740*/  DADD R10, R10, R12 ;  /* 0x000000000a0a7229 */ /* 0x008fce000000000c */
[----:B------:R0:W-:Y:S04]  /*0750*/  STG.E.64 desc[UR4][R4.64+0xc0], R10 ;  /* 0x0000c00a04007986 */ /* 0x0001e8000c101b04 */
.L_x_832:
[----:B------:R-:W-:Y:S05]  /*0760*/  BSYNC.RECONVERGENT B0 ;  /* 0x0000000000007941 */ /* 0x000fea0003800200 */
.L_x_831:
[----:B------:R-:W-:Y:S04]  /*0770*/  BSSY.RECONVERGENT B0, `(.L_x_833) ;  /* 0x0000007000007945 */ /* 0x000fe80003800200 */
[----:B------:R-:W-:Y:S05]  /*0780*/  @P0 BRA `(.L_x_834) ;  /* 0x0000000000140947 */ /* 0x000fea0003800000 */
[----:B01234-:R-:W2:Y:S04]  /*0790*/  LDG.E.64 R10, desc[UR4][R6.64+0x1a00] ;  /* 0x001a0004060a7981 */ /* 0x01fea8000c1e1b00 */
[----:B------:R-:W3:Y:S01]  /*07a0*/  LDG.E.64 R12, desc[UR4][R4.64+0xd0] ;  /* 0x0000d004040c7981 */ /* 0x000ee2000c1e1b00 */
[----:B--2---:R-:W-:-:S08]  /*07b0*/  DADD R10, RZ, R10 ;  /* 0x00000000ff0a7229 */ /* 0x004fd0000000000a */
[----:B---3--:R-:W-:-:S07]  /*07c0*/  DADD R10, R10, R12 ;  /* 0x000000000a0a7229 */ /* 0x008fce000000000c */
[----:B------:R0:W-:Y:S04]  /*07d0*/  STG.E.64 desc[UR4][R4.64+0xd0], R10 ;  /* 0x0000d00a04007986 */ /* 0x0001e8000c101b04 */
.L_x_834:
[----:B------:R-:W-:Y:S05]  /*07e0*/  BSYNC.RECONVERGENT B0 ;  /* 0x0000000000007941 */ /* 0x000fea0003800200 */
.L_x_833:
[----:B------:R-:W-:Y:S04]  /*07f0*/  BSSY.RECONVERGENT B0, `(.L_x_835) ;  /* 0x0000007000007945 */ /* 0x000fe80003800200 */
[----:B------:R-:W-:Y:S05]  /*0800*/  @P0 BRA `(.L_x_836) ;  /* 0x0000000000140947 */ /* 0x000fea0003800000 */
[----:B01234-:R-:W2:Y:S04]  /*0810*/  LDG.E.64 R10, desc[UR4][R6.64+0x1c00] ;  /* 0x001c0004060a7981 */ /* 0x01fea8000c1e1b00 */
[----:B------:R-:W3:Y:S01]  /*0820*/  LDG.E.64 R12, desc[UR4][R4.64+0xe0] ;  /* 0x0000e004040c7981 */ /* 0x000ee2000c1e1b00 */
[----:B--2---:R-:W-:-:S08]  /*0830*/  DADD R10, RZ, R10 ;  /* 0x00000000ff0a7229 */ /* 0x004fd0000000000a */
[----:B---3--:R-:W-:-:S07]  /*0840*/  DADD R10, R10, R12 ;  /* 0x000000000a0a7229 */ /* 0x008fce000000000c */
[----:B------:R0:W-:Y:S04]  /*0850*/  STG.E.64 desc[UR4][R4.64+0xe0], R10 ;  /* 0x0000e00a04007986 */ /* 0x0001e8000c101b04 */
.L_x_836:
[----:B------:R-:W-:Y:S05]  /*0860*/  BSYNC.RECONVERGENT B0 ;  /* 0x0000000000007941 */ /* 0x000fea0003800200 */
.L_x_835:
[----:B------:R-:W-:Y:S04]  /*0870*/  BSSY.RECONVERGENT B0, `(.L_x_837) ;  /* 0x0000007000007945 */ /* 0x000fe80003800200 */
[----:B------:R-:W-:Y:S05]  /*0880*/  @P0 BRA `(.L_x_838) ;  /* 0x0000000000140947 */ /* 0x000fea0003800000 */
[----:B01234-:R-:W2:Y:S04]  /*0890*/  LDG.E.64 R10, desc[UR4][R6.64+0x1e00] ;  /* 0x001e0004060a7981 */ /* 0x01fea8000c1e1b00 */
[----:B------:R-:W3:Y:S01]  /*08a0*/  LDG.E.64 R12, desc[UR4][R4.64+0xf0] ;  /* 0x0000f004040c7981 */ /* 0x000ee2000c1e1b00 */
[----:B--2---:R-:W-:-:S08]  /*08b0*/  DADD R10, RZ, R10 ;  /* 0x00000000ff0a7229 */ /* 0x004fd0000000000a */
[----:B---3--:R-:W-:-:S07]  /*08c0*/  DADD R10, R10, R12 ;  /* 0x000000000a0a7229 */ /* 0x008fce000000000c */
[----:B------:R0:W-:Y:S04]  /*08d0*/  STG.E.64 desc[UR4][R4.64+0xf0], R10 ;  /* 0x0000f00a04007986 */ /* 0x0001e8000c101b04 */
.L_x_838:
[----:B------:R-:W-:Y:S05]  /*08e0*/  BSYNC.RECONVERGENT B0 ;  /* 0x0000000000007941 */ /* 0x000fea0003800200 */
.L_x_837:
[----:B------:R-:W-:Y:S04]  /*08f0*/  BSSY.RECONVERGENT B0, `(.L_x_839) ;  /* 0x0000007000007945 */ /* 0x000fe80003800200 */
[----:B------:R-:W-:Y:S05]  /*0900*/  @P0 BRA `(.L_x_840) ;  /* 0x0000000000140947 */ /* 0x000fea0003800000 */
[----:B01234-:R-:W2:Y:S04]  /*0910*/  LDG.E.64 R10, desc[UR4][R6.64+0x80] ;  /* 0x00008004060a7981 */ /* 0x01fea8000c1e1b00 */
[----:B------:R-:W3:Y:S01]  /*0920*/  LDG.E.64 R12, desc[UR4][R4.64] ;  /* 0x00000004040c7981 */ /* 0x000ee2000c1e1b00 */
[----:B--2---:R-:W-:-:S08]  /*0930*/  DADD R10, RZ, R10 ;  /* 0x00000000ff0a7229 */ /* 0x004fd0000000000a */
[----:B---3--:R-:W-:-:S07]  /*0940*/  DADD R10, R10, R12 ;  /* 0x000000000a0a7229 */ /* 0x008fce000000000c */
[----:B------:R0:W-:Y:S04]  /*0950*/  STG.E.64 desc[UR4][R4.64], R10 ;  /* 0x0000000a04007986 */ /* 0x0001e8000c101b04 */
.L_x_840:
[----:B------:R-:W-:Y:S05]  /*0960*/  BSYNC.RECONVERGENT B0 ;  /* 0x0000000000007941 */ /* 0x000fea0003800200 */
.L_x_839:
[----:B------:R-:W-:Y:S04]  /*0970*/  BSSY.RECONVERGENT B0, `(.L_x_841) ;  /* 0x0000007000007945 */ /* 0x000fe80003800200 */
[----:B------:R-:W-:Y:S05]  /*0980*/  @P0 BRA `(.L_x_842) ;  /* 0x0000000000140947 */ /* 0x000fea0003800000 */
[----:B01234-:R-:W2:Y:S04]  /*0990*/  LDG.E.64 R10, desc[UR4][R6.64+0x280] ;  /* 0x00028004060a7981 */ /* 0x01fea8000c1e1b00 */
[----:B------:R-:W3:Y:S01]  /*09a0*/  LDG.E.64 R12, desc[UR4][R4.64+0x10] ;  /* 0x00001004040c7981 */ /* 0x000ee2000c1e1b00 */
[----:B--2---:R-:W-:-:S08]  /*09b0*/  DADD R10, RZ, R10 ;  /* 0x00000000ff0a7229 */ /* 0x004fd0000000000a */
[----:B---3--:R-:W-:-:S07]  /*09c0*/  DADD R10, R10, R12 ;  /* 0x000000000a0a7229 */ /* 0x008fce000000000c */
[----:B------:R0:W-:Y:S04]  /*09d0*/  STG.E.64 desc[UR4][R4.64+0x10], R10 ;  /* 0x0000100a04007986 */ /* 0x0001e8000c101b04 */
.L_x_842:
[----:B------:R-:W-:Y:S05]  /*09e0*/  BSYNC.RECONVERGENT B0 ;  /* 0x0000000000007941 */ /* 0x000fea0003800200 */
.L_x_841:
[----:B------:R-:W-:Y:S04]  /*09f0*/  BSSY.RECONVERGENT B0, `(.L_x_843) ;  /* 0x0000007000007945 */ /* 0x000fe80003800200 */
[----:B------:R-:W-:Y:S05]  /*0a00*/  @P0 BRA `(.L_x_844) ;  /* 0x0000000000140947 */ /* 0x000fea0003800000 */
[----:B01234-:R-:W2:Y:S04]  /*0a10*/  LDG.E.64 R10, desc[UR4][R6.64+0x480] ;  /* 0x00048004060a7981 */ /* 0x01fea8000c1e1b00 */
[----:B------:R-:W3:Y:S01]  /*0a20*/  LDG.E.64 R12, desc[UR4][R4.64+0x20] ;  /* 0x00002004040c7981 */ /* 0x000ee2000c1e1b00 */
[----:B--2---:R-:W-:-:S08]  /*0a30*/  DADD R10, RZ, R10 ;  /* 0x00000000ff0a7229 */ /* 0x004fd0000000000a */
[----:B---3--:R-:W-:-:S07]  /*0a40*/  DADD R10, R10, R12 ;  /* 0x000000000a0a7229 */ /* 0x008fce000000000c */
[----:B------:R0:W-:Y:S04]  /*0a50*/  STG.E.64 desc[UR4][R4.64+0x20], R10 ;  /* 0x0000200a04007986 */ /* 0x0001e8000c101b04 */
.L_x_844:
[----:B------:R-:W-:Y:S05]  /*0a60*/  BSYNC.RECONVERGENT B0 ;  /* 0x0000000000007941 */ /* 0x000fea0003800200 */
.L_x_843:
[----:B------:R-:W-:Y:S04]  /*0a70*/  BSSY.RECONVERGENT B0, `(.L_x_845) ;  /* 0x0000007000007945 */ /* 0x000fe80003800200 */
[----:B------:R-:W-:Y:S05]  /*0a80*/  @P0 BRA `(.L_x_846) ;  /* 0x0000000000140947 */ /* 0x000fea0003800000 */
[----:B01234-:R-:W2:Y:S04]  /*0a90*/  LDG.E.64 R10, desc[UR4][R6.64+0x680] ;  /* 0x00068004060a7981 */ /* 0x01fea8000c1e1b00 */
[----:B------:R-:W3:Y:S01]  /*0aa0*/  LDG.E.64 R12, desc[UR4][R4.64+0x30] ;  /* 0x00003004040c7981 */ /* 0x000ee2000c1e1b00 */
[----:B--2---:R-:W-:-:S08]  /*0ab0*/  DADD R10, RZ, R10 ;  /* 0x00000000ff0a7229 */ /* 0x004fd0000000000a */
[----:B---3--:R-:W-:-:S07]  /*0ac0*/  DADD R10, R10, R12 ;  /* 0x000000000a0a7229 */ /* 0x008fce000000000c */
[----:B------:R0:W-:Y:S04]  /*0ad0*/  STG.E.64 desc[UR4][R4.64+0x30], R10 ;  /* 0x0000300a04007986 */ /* 0x0001e8000c101b04 */
.L_x_846:
[----:B------:R-:W-:Y:S05]  /*0ae0*/  BSYNC.RECONVERGENT B0 ;  /* 0x0000000000007941 */ /* 0x000fea0003800200 */
.L_x_845:
[----:B------:R-:W-:Y:S04]  /*0af0*/  BSSY.RECONVERGENT B0, `(.L_x_847) ;  /* 0x0000007000007945 */ /* 0x000fe80003800200 */
[----:B------:R-:W-:Y:S05]  /*0b00*/  @P0 BRA `(.L_x_848) ;  /* 0x0000000000140947 */ /* 0x000fea0003800000 */
[----:B01234-:R-:W2:Y:S04]  /*0b10*/  LDG.E.64 R10, desc[UR4][R6.64+0x880] ;  /* 0x00088004060a7981 */ /* 0x01fea8000c1e1b00 */
[----:B------:R-:W3:Y:S01]  /*0b20*/  LDG.E.64 R12, desc[UR4][R4.64+0x40] ;  /* 0x00004004040c7981 */ /* 0x000ee2000c1e1b00 */
[----:B--2---:R-:W-:-:S08]  /*0b30*/  DADD R10, RZ, R10 ;  /* 0x00000000ff0a7229 */ /* 0x004fd0000000000a */
[----:B---3--:R-:W-:-:S07]  /*0b40*/  DADD R10, R10, R12 ;  /* 0x000000000a0a7229 */ /* 0x008fce000000000c */
[----:B------:R0:W-:Y:S04]  /*0b50*/  STG.E.64 desc[UR4][R4.64+0x40], R10 ;  /* 0x0000400a04007986 */ /* 0x0001e8000c101b04 */
.L_x_848:
[----:B------:R-:W-:Y:S05]  /*0b60*/  BSYNC.RECONVERGENT B0 ;  /* 0x0000000000007941 */ /* 0x000fea0003800200 */
.L_x_847:
[----:B------:R-:W-:Y:S04]  /*0b70*/  BSSY.RECONVERGENT B0, `(.L_x_849) ;  /* 0x0000007000007945 */ /* 0x000fe80003800200 */
[----:B------:R-:W-:Y:S05]  /*0b80*/  @P0 BRA `(.L_x_850) ;  /* 0x0000000000140947 */ /* 0x000fea0003800000 */
[----:B01234-:R-:W2:Y:S04]  /*0b90*/  LDG.E.64 R10, desc[UR4][R6.64+0xa80] ;  /* 0x000a8004060a7981 */ /* 0x01fea8000c1e1b00 */
[----:B------:R-:W3:Y:S01]  /*0ba0*/  LDG.E.64 R12, desc[UR4][R4.64+0x50] ;  /* 0x00005004040c7981 */ /* 0x000ee2000c1e1b00 */
[----:B--2---:R-:W-:-:S08]  /*0bb0*/  DADD R10, RZ, R10 ;  /* 0x00000000ff0a7229 */ /* 0x004fd0000000000a */
[----:B---3--:R-:W-:-:S07]  /*0bc0*/  DADD R10, R10, R12 ;  /* 0x000000000a0a7229 */ /* 0x008fce000000000c */
[----:B------:R0:W-:Y:S04]  /*0bd0*/  STG.E.64 desc[UR4][R4.64+0x50], R10 ;  /* 0x0000500a04007986 */ /* 0x0001e8000c101b04 */
.L_x_850:
[----:B------:R-:W-:Y:S05]  /*0be0*/  BSYNC.RECONVERGENT B0 ;  /* 0x0000000000007941 */ /* 0x000fea0003800200 */
.L_x_849:
[----:B------:R-:W-:Y:S04]  /*0bf0*/  BSSY.RECONVERGENT B0, `(.L_x_851) ;  /* 0x0000007000007945 */ /* 0x000fe80003800200 */
[----:B------:R-:W-:Y:S05]  /*0c00*/  @P0 BRA `(.L_x_852) ;  /* 0x0000000000140947 */ /* 0x000fea0003800000 */
[----:B01234-:R-:W2:Y:S04]  /*0c10*/  LDG.E.64 R10, desc[UR4][R6.64+0xc80] ;  /* 0x000c8004060a7981 */ /* 0x01fea8000c1e1b00 */
[----:B------:R-:W3:Y:S01]  /*0c20*/  LDG.E.64 R12, desc[UR4][R4.64+0x60] ;  /* 0x00006004040c7981 */ /* 0x000ee2000c1e1b00 */
[----:B--2---:R-:W-:-:S08]  /*0c30*/  DADD R10, RZ, R10 ;  /* 0x00000000ff0a7229 */ /* 0x004fd0000000000a */
[----:B---3--:R-:W-:-:S07]  /*0c40*/  DADD R10, R10, R12 ;  /* 0x000000000a0a7229 */ /* 0x008fce000000000c */
[----:B------:R0:W-:Y:S04]  /*0c50*/  STG.E.64 desc[UR4][R4.64+0x60], R10 ;  /* 0x0000600a04007986 */ /* 0x0001e8000c101b04 */
.L_x_852:
[----:B------:R-:W-:Y:S05]  /*0c60*/  BSYNC.RECONVERGENT B0 ;  /* 0x0000000000007941 */ /* 0x000fea0003800200 */
.L_x_851:
[----:B------:R-:W-:Y:S04]  /*0c70*/  BSSY.RECONVERGENT B0, `(.L_x_853) ;  /* 0x0000007000007945 */ /* 0x000fe80003800200 */
[----:B------:R-:W-:Y:S05]  /*0c80*/  @P0 BRA `(.L_x_854) ;  /* 0x0000000000140947 */ /* 0x000fea0003800000 */
[----:B01234-:R-:W2:Y:S04]  /*0c90*/  LDG.E.64 R10, desc[UR4][R6.64+0xe80] ;  /* 0x000e8004060a7981 */ /* 0x01fea8000c1e1b00 */
[----:B------:R-:W3:Y:S01]  /*0ca0*/  LDG.E.64 R12, desc[UR4][R4.64+0x70] ;  /* 0x00007004040c7981 */ /* 0x000ee2000c1e1b00 */
[----:B--2---:R-:W-:-:S08]  /*0cb0*/  DADD R10, RZ, R10 ;  /* 0x00000000ff0a7229 */ /* 0x004fd0000000000a */
[----:B---3--:R-:W-:-:S07]  /*0cc0*/  DADD R10, R10, R12 ;  /* 0x000000000a0a7229 */ /* 0x008fce000000000c */
[----:B------:R0:W-:Y:S04]  /*0cd0*/  STG.E.64 desc[UR4][R4.64+0x70], R10 ;  /* 0x0000700a04007986 */ /* 0x0001e8000c101b04 */
.L_x_854:
[----:B------:R-:W-:Y:S05]  /*0ce0*/  BSYNC.RECONVERGENT B0 ;  /* 0x0000000000007941 */ /* 0x000fea0003800200 */
.L_x_853:
[----:B------:R-:W-:Y:S04]  /*0cf0*/  BSSY.RECONVERGENT B0, `(.L_x_855) ;  /* 0x0000007000007945 */ /* 0x000fe80003800200 */
[----:B------:R-:W-:Y:S05]  /*0d00*/  @P0 BRA `(.L_x_856) ;  /* 0x0000000000140947 */ /* 0x000fea0003800000 */
[----:B01234-:R-:W2:Y:S04]  /*0d10*/  LDG.E.64 R10, desc[UR4][R6.64+0x1080] ;  /* 0x00108004060a7981 */ /* 0x01fea8000c1e1b00 */
[----:B------:R-:W3:Y:S01]  /*0d20*/  LDG.E.64 R12, desc[UR4][R4.64+0x80] ;  /* 0x00008004040c7981 */ /* 0x000ee2000c1e1b00 */
[----:B--2---:R-:W-:-:S08]  /*0d30*/  DADD R10, RZ, R10 ;  /* 0x00000000ff0a7229 */ /* 0x004fd0000000000a */
[----:B---3--:R-:W-:-:S07]  /*0d40*/  DADD R10, R10, R12 ;  /* 0x000000000a0a7229 */ /* 0x008fce000000000c */
[----:B------:R0:W-:Y:S04]  /*0d50*/  STG.E.64 desc[UR4][R4.64+0x80], R10 ;  /* 0x0000800a04007986 */ /* 0x0001e8000c101b04 */
.L_x_856:
[----:B------:R-:W-:Y:S05]  /*0d60*/  BSYNC.RECONVERGENT B0 ;  /* 0x0000000000007941 */ /* 0x000fea0003800200 */
.L_x_855:
[----:B------:R-:W-:Y:S04]  /*0d70*/  BSSY.RECONVERGENT B0, `(.L_x_857) ;  /* 0x0000007000007945 */ /* 0x000fe80003800200 */
[----:B------:R-:W-:Y:S05]  /*0d80*/  @P0 BRA `(.L_x_858) ;  /* 0x0000000000140947 */ /* 0x000fea0003800000 */
[----:B01234-:R-:W2:Y:S04]  /*0d90*/  LDG.E.64 R10, desc[UR4][R6.64+0x1280] ;  /* 0x00128004060a7981 */ /* 0x01fea8000c1e1b00 */
[----:B------:R-:W3:Y:S01]  /*0da0*/  LDG.E.64 R12, desc[UR4][R4.64+0x90] ;  /* 0x00009004040c7981 */ /* 0x000ee2000c1e1b00 */
[----:B--2---:R-:W-:-:S08]  /*0db0*/  DADD R10, RZ, R10 ;  /* 0x00000000ff0a7229 */ /* 0x004fd0000000000a */
[----:B---3--:R-:W-:-:S07]  /*0dc0*/  DADD R10, R10, R12 ;  /* 0x000000000a0a7229 */ /* 0x008fce000000000c */
[----:B------:R0:W-:Y:S04]  /*0dd0*/  STG.E.64 desc[UR4][R4.64+0x90], R10 ;  /* 0x0000900a04007986 */ /* 0x0001e8000c101b04 */
.L_x_858:
[----:B------:R-:W-:Y:S05]  /*0de0*/  BSYNC.RECONVERGENT B0 ;  /* 0x0000000000007941 */ /* 0x000fea0003800200 */
.L_x_857:
[----:B------:R-:W-:Y:S04]  /*0df0*/  BSSY.RECONVERGENT B0, `(.L_x_859) ;  /* 0x0000007000007945 */ /* 0x000fe80003800200 */
[----:B------:R-:W-:Y:S05]  /*0e00*/  @P0 BRA `(.L_x_860) ;  /* 0x0000000000140947 */ /* 0x000fea0003800000 */
[----:B01234-:R-:W2:Y:S04]  /*0e10*/  LDG.E.64 R10, desc[UR4][R6.64+0x1480] ;  /* 0x00148004060a7981 */ /* 0x01fea8000c1e1b00 */
[----:B------:R-:W3:Y:S01]  /*0e20*/  LDG.E.64 R12, desc[UR4][R4.64+0xa0] ;  /* 0x0000a004040c7981 */ /* 0x000ee2000c1e1b00 */
[----:B--2---:R-:W-:-:S08]  /*0e30*/  DADD R10, RZ, R10 ;  /* 0x00000000ff0a7229 */ /* 0x004fd0000000000a */
[----:B---3--:R-:W-:-:S07]  /*0e40*/  DADD R10, R10, R12 ;  /* 0x000000000a0a7229 */ /* 0x008fce000000000c */
[----:B------:R0:W-:Y:S04]  /*0e50*/  STG.E.64 desc[UR4][R4.64+0xa0], R10 ;  /* 0x0000a00a04007986 */ /* 0x0001e8000c101b04 */
.L_x_860:
[----:B------:R-:W-:Y:S05]  /*0e60*/  BSYNC.RECONVERGENT B0 ;  /* 0x0000000000007941 */ /* 0x000fea0003800200 */
.L_x_859:
[----:B------:R-:W-:Y:S04]  /*0e70*/  BSSY.RECONVERGENT B0, `(.L_x_861) ;  /* 0x0000007000007945 */ /* 0x000fe80003800200 */
[----:B------:R-:W-:Y:S05]  /*0e80*/  @P0 BRA `(.L_x_862) ;  /* 0x0000000000140947 */ /* 0x000fea0003800000 */
[----:B01234-:R-:W2:Y:S04]  /*0e90*/  LDG.E.64 R10, desc[UR4][R6.64+0x1680] ;  /* 0x00168004060a7981 */ /* 0x01fea8000c1e1b00 */
[----:B------:R-:W3:Y:S01]  /*0ea0*/  LDG.E.64 R12, desc[UR4][R4.64+0xb0] ;  /* 0x0000b004040c7981 */ /* 0x000ee2000c1e1b00 */
[----:B--2---:R-:W-:-:S08]  /*0eb0*/  DADD R10, RZ, R10 ;  /* 0x00000000ff0a7229 */ /* 0x004fd0000000000a */
[----:B---3--:R-:W-:-:S07]  /*0ec0*/  DADD R10, R10, R12 ;  /* 0x000000000a0a7229 */ /* 0x008fce000000000c */
[----:B------:R0:W-:Y:S04]  /*0ed0*/  STG.E.64 desc[UR4][R4.64+0xb0], R10 ;  /* 0x0000b00a04007986 */ /* 0x0001e8000c101b04 */
.L_x_862:
[----:B------:R-:W-:Y:S05]  /*0ee0*/  BSYNC.RECONVERGENT B0 ;  /* 0x0000000000007941 */ /* 0x000fea0003800200 */
.L_x_861:
[----:B------:R-:W-:Y:S04]  /*0ef0*/  BSSY.RECONVERGENT B0, `(.L_x_863) ;  /* 0x0000007000007945 */ /* 0x000fe80003800200 */
[----:B------:R-:W-:Y:S05]  /*0f00*/  @P0 BRA `(.L_x_864) ;  /* 0x0000000000140947 */ /* 0x000fea0003800000 */
[----:B01234-:R-:W2:Y:S04]  /*0f10*/  LDG.E.64 R10, desc[UR4][R6.64+0x1880] ;  /* 0x00188004060a7981 */ /* 0x01fea8000c1e1b00 */
[----:B------:R-:W3:Y:S01]  /*0f20*/  LDG.E.64 R12, desc[UR4][R4.64+0xc0] ;  /* 0x0000c004040c7981 */ /* 0x000ee2000c1e1b00 */
[----:B--2---:R-:W-:-:S08]  /*0f30*/  DADD R10, RZ, R10 ;  /* 0x00000000ff0a7229 */ /* 0x004fd0000000000a */
[----:B---3--:R-:W-:-:S07]  /*0f40*/  DADD R10, R10, R12 ;  /* 0x000000000a0a7229 */ /* 0x008fce000000000c */
[----:B------:R0:W-:Y:S04]  /*0f50*/  STG.E.64 desc[UR4][R4.64+0xc0], R10 ;  /* 0x0000c00a04007986 */ /* 0x0001e8000c101b04 */
.L_x_864:
[----:B------:R-:W-:Y:S05]  /*0f60*/  BSYNC.RECONVERGENT B0 ;  /* 0x0000000000007941 */ /* 0x000fea0003800200 */
.L_x_863:
[----:B------:R-:W-:Y:S04]  /*0f70*/  BSSY.RECONVERGENT B0, `(.L_x_865) ;  /* 0x0000007000007945 */ /* 0x000fe80003800200 */
[----:B------:R-:W-:Y:S05]  /*0f80*/  @P0 BRA `(.L_x_866) ;  /* 0x0000000000140947 */ /* 0x000fea0003800000 */
[----:B01234-:R-:W2:Y:S04]  /*0f90*/  LDG.E.64 R10, desc[UR4][R6.64+0x1a80] ;  /* 0x001a8004060a7981 */ /* 0x01fea8000c1e1b00 */
[----:B------:R-:W3:Y:S01]  /*0fa0*/  LDG.E.64 R12, desc[UR4][R4.64+0xd0] ;  /* 0x0000d004040c7981 */ /* 0x000ee2000c1e1b00 */
[----:B--2---:R-:W-:-:S08]  /*0fb0*/  DADD R10, RZ, R10 ;  /* 0x00000000ff0a7229 */ /* 0x004fd0000000000a */
[----:B---3--:R-:W-:-:S07]  /*0fc0*/  DADD R10, R10, R12 ;  /* 0x000000000a0a7229 */ /* 0x008fce000000000c */
[----:B------:R0:W-:Y:S04]  /*0fd0*/  STG.E.64 desc[UR4][R4.64+0xd0], R10 ;  /* 0x0000d00a04007986 */ /* 0x0001e8000c101b04 */
.L_x_866:
[----:B------:R-:W-:Y:S05]  /*0fe0*/  BSYNC.RECONVERGENT B0 ;  /* 0x0000000000007941 */ /* 0x000fea0003800200 */
.L_x_865:
[----:B------:R-:W-:Y:S04]  /*0ff0*/  BSSY.RECONVERGENT B0, `(.L_x_867) ;  /* 0x0000007000007945 */ /* 0x000fe80003800200 */
[----:B------:R-:W-:Y:S05]  /*1000*/  @P0 BRA `(.L_x_868) ;  /* 0x0000000000140947 */ /* 0x000fea0003800000 */
[----:B01234-:R-:W2:Y:S04]  /*1010*/  LDG.E.64 R10, desc[UR4][R6.64+0x1c80] ;  /* 0x001c8004060a7981 */ /* 0x01fea8000c1e1b00 */
[----:B------:R-:W3:Y:S01]  /*1020*/  LDG.E.64 R12, desc[UR4][R4.64+0xe0] ;  /* 0x0000e004040c7981 */ /* 0x000ee2000c1e1b00 */
[----:B--2---:R-:W-:-:S08]  /*1030*/  DADD R10, RZ, R10 ;  /* 0x00000000ff0a7229 */ /* 0x004fd0000000000a */
[----:B---3--:R-:W-:-:S07]  /*1040*/  DADD R10, R10, R12 ;  /* 0x000000000a0a7229 */ /* 0x008fce000000000c */
[----:B------:R0:W-:Y:S04]  /*1050*/  STG.E.64 desc[UR4][R4.64+0xe0], R10 ;  /* 0x0000e00a04007986 */ /* 0x0001e8000c101b04 */
.L_x_868:
[----:B------:R-:W-:Y:S05]  /*1060*/  BSYNC.RECONVERGENT B0 ;  /* 0x0000000000007941 */ /* 0x000fea0003800200 */
.L_x_867:
[----:B------:R-:W-:Y:S04]  /*1070*/  BSSY.RECONVERGENT B0, `(.L_x_869) ;  /* 0x0000007000007945 */ /* 0x000fe80003800200 */
[----:B------:R-:W-:Y:S05]  /*1080*/  @P0 BRA `(.L_x_870) ;  /* 0x0000000000140947 */ /* 0x000fea0003800000 */
[----:B------:R-:W0:Y:S04]  /*1090*/  LDG.E.64 R6, desc[UR4][R6.64+0x1e80] ;  /* 0x001e800406067981 */ /* 0x000e28000c1e1b00 */
[----:B------:R-:W5:Y:S01]  /*10a0*/  LDG.E.64 R12, desc[UR4][R4.64+0xf0] ;  /* 0x0000f004040c7981 */ /* 0x000f62000c1e1b00 */
[----:B01234-:R-:W-:-:S08]  /*10b0*/  DADD R10, RZ, R6 ;  /* 0x00000000ff0a7229 */ /* 0x01ffd00000000006 */
[----:B-----5:R-:W-:-:S07]  /*10c0*/  DADD R10, R10, R12 ;  /* 0x000000000a0a7229 */ /* 0x020fce000000000c */
[----:B------:R0:W-:Y:S04]  /*10d0*/  STG.E.64 desc[UR4][R4.64+0xf0], R10 ;  /* 0x0000f00a04007986 */ /* 0x0001e8000c101b04 */
.L_x_870:
[----:B------:R-:W-:Y:S05]  /*10e0*/  BSYNC.RECONVERGENT B0 ;  /* 0x0000000000007941 */ /* 0x000fea0003800200 */
.L_x_869:
[----:B------:R-:W-:Y:S01]  /*10f0*/  VIADD R9, R9, 0x400 ;  /* 0x0000040009097836 */ /* 0x000fe20000000000 */
[----:B------:R-:W-:Y:S06]  /*1100*/  @P1 BRA `(.L_x_871) ;  /* 0xffffffec00f41947 */ /* 0x000fec000383ffff */
[----:B------:R-:W-:Y:S05]  /*1110*/  EXIT ;  /* 0x000000000000794d */ /* 0x000fea0003800000 */
.L_x_872:
        /* <DEDUP_REMOVED lines=14> */
.L_x_1416:


//--------------------- .text._Z12gpukernelH2rPdS_S_i --------------------------
	.section	.text._Z12gpukernelH2rPdS_S_i,"ax",@progbits
	.align	128
        .global         _Z12gpukernelH2rPdS_S_i
        .type           _Z12gpukernelH2rPdS_S_i,@function
        .size           _Z12gpukernelH2rPdS_S_i,(.L_x_1417 - _Z12gpukernelH2rPdS_S_i)
        .other          _Z12gpukernelH2rPdS_S_i,@"STO_CUDA_ENTRY STV_DEFAULT"
_Z12gpukernelH2rPdS_S_i:
.text._Z12gpukernelH2rPdS_S_i:
        /* <DEDUP_REMOVED lines=20> */
.L_x_903:
        /* <DEDUP_REMOVED lines=21> */
.L_x_874:
[----:B------:R-:W-:Y:S05]  /*0290*/  BSYNC.RECONVERGENT B0 ;  /* 0x0000000000007941 */ /* 0x000fea0003800200 */
.L_x_873:
        /* <DEDUP_REMOVED lines=9> */
.L_x_876:
[----:B------:R-:W-:Y:S05]  /*0330*/  BSYNC.RECONVERGENT B0 ;  /* 0x0000000000007941 */ /* 0x000fea0003800200 */
.L_x_875:
        /* <DEDUP_REMOVED lines=9> */
.L_x_878:
[----:B------:R-:W-:Y:S05]  /*03d0*/  BSYNC.RECONVERGENT B0 ;  /* 0x0000000000007941 */ /* 0x000fea0003800200 */
.L_x_877:
        /* <DEDUP_REMOVED lines=9> */
.L_x_880:
[----:B------:R-:W-:Y:S05]  /*0470*/  BSYNC.RECONVERGENT B0 ;  /* 0x0000000000007941 */ /* 0x000fea0003800200 */
.L_x_879:
        /* <DEDUP_REMOVED lines=9> */
.L_x_882:
[----:B------:R-:W-:Y:S05]  /*0510*/  BSYNC.RECONVERGENT B0 ;  /* 0x0000000000007941 */ /* 0x000fea0003800200 */
.L_x_881:
        /* <DEDUP_REMOVED lines=9> */
.L_x_884:
[----:B------:R-:W-:Y:S05]  /*05b0*/  BSYNC.RECONVERGENT B0 ;  /* 0x0000000000007941 */ /* 0x000fea0003800200 */
.L_x_883:
        /* <DEDUP_REMOVED lines=9> */
.L_x_886:
[----:B------:R-:W-:Y:S05]  /*0650*/  BSYNC.RECONVERGENT B0 ;  /* 0x0000000000007941 */ /* 0x000fea0003800200 */
.L_x_885:
        /* <DEDUP_REMOVED lines=9> */
.L_x_888:
[----:B------:R-:W-:Y:S05]  /*06f0*/  BSYNC.RECONVERGENT B0 ;  /* 0x0000000000007941 */ /* 0x000fea0003800200 */
.L_x_887:
        /* <DEDUP_REMOVED lines=9> */
.L_x_890:
[----:B------:R-:W-:Y:S05]  /*0790*/  BSYNC.RECONVERGENT B0 ;  /* 0x0000000000007941 */ /* 0x000fea0003800200 */
.L_x_889:
        /* <DEDUP_REMOVED lines=9> */
.L_x_892:
[----:B------:R-:W-:Y:S05]  /*0830*/  BSYNC.RECONVERGENT B0 ;  /* 0x0000000000007941 */ /* 0x000fea0003800200 */
.L_x_891:
        /* <DEDUP_REMOVED lines=9> */
.L_x_894:
[----:B------:R-:W-:Y:S05]  /*08d0*/  BSYNC.RECONVERGENT B0 ;  /* 0x0000000000007941 */ /* 0x000fea0003800200 */
.L_x_893:
        /* <DEDUP_REMOVED lines=9> */
.L_x_896:
[----:B------:R-:W-:Y:S05]  /*0970*/  BSYNC.RECONVERGENT B0 ;  /* 0x0000000000007941 */ /* 0x000fea0003800200 */
.L_x_895:
        /* <DEDUP_REMOVED lines=9> */
.L_x_898:
[----:B------:R-:W-:Y:S05]  /*0a10*/  BSYNC.RECONVERGENT B0 ;  /* 0x0000000000007941 */ /* 0x000fea0003800200 */
.L_x_897:
        /* <DEDUP_REMOVED lines=9> */
.L_x_900:
[----:B------:R-:W-:Y:S05]  /*0ab0*/  BSYNC.RECONVERGENT B0 ;  /* 0x0000000000007941 */ /* 0x000fea0003800200 */
.L_x_899:
        /* <DEDUP_REMOVED lines=9> */
.L_x_902:
[----:B------:R-:W-:Y:S05]  /*0b50*/  BSYNC.RECONVERGENT B0 ;  /* 0x0000000000007941 */ /* 0x000fea0003800200 */
.L_x_901:
[----:B01234-:R-:W-:-:S05]  /*0b60*/  IADD3 R6, P2, PT, R4, 0x2000, RZ ;  /* 0x0000200004067810 */ /* 0x01ffca0007f5e0ff */
[----:B------:R-:W-:Y:S01]  /*0b70*/  IMAD.X R7, RZ, RZ, R5, P2 ;  /* 0x000000ffff077224 */ /* 0x000fe200010e0605 */
[----:B------:R-:W-:Y:S07]  /*0b80*/  @P3 BRA `(.L_x_903) ;  /* 0xfffffff4006c3947 */ /* 0x000fee000383ffff */
[----:B------:R-:W-:Y:S05]  /*0b90*/  EXIT ;  /* 0x000000000000794d */ /* 0x000fea0003800000 */
.L_x_904:
        /* <DEDUP_REMOVED lines=14> */
.L_x_1417:


//--------------------- .text._Z12gpukernelH4cPdS_S_i --------------------------
	.section	.text._Z12gpukernelH4cPdS_S_i,"ax",@progbits
	.align	128
        .global         _Z12gpukernelH4cPdS_S_i
        .type           _Z12gpukernelH4cPdS_S_i,@function
        .size           _Z12gpukernelH4cPdS_S_i,(.L_x_1418 - _Z12gpukernelH4cPdS_S_i)
        .other          _Z12gpukernelH4cPdS_S_i,@"STO_CUDA_ENTRY STV_DEFAULT"
_Z12gpukernelH4cPdS_S_i:
.text._Z12gpukernelH4cPdS_S_i:
        /* <DEDUP_REMOVED lines=14> */
.L_x_967:
        /* <DEDUP_REMOVED lines=16> */
.L_x_906:
[----:B------:R-:W-:Y:S05]  /*01e0*/  BSYNC.RECONVERGENT B0 ;  /* 0x0000000000007941 */ /* 0x000fea0003800200 */
.L_x_905:
[----:B------:R-:W-:Y:S04]  /*01f0*/  BSSY.RECONVERGENT B0, `(.L_x_907) ;  /* 0x0000007000007945 */ /* 0x000fe80003800200 */
[----:B------:R-:W-:Y:S05]  /*0200*/  @P0 BRA `(.L_x_908) ;  /* 0x0000000000140947 */ /* 0x000fea0003800000 */
[----:B0-----:R-:W2:Y:S04]  /*0210*/  LDG.E.64 R10, desc[UR4][R6.64+0x800] ;  /* 0x00080004060a7981 */ /* 0x001ea8000c1e1b00 */
[----:B------:R-:W3:Y:S01]  /*0220*/  LDG.E.64 R12, desc[UR4][R4.64+0x40] ;  /* 0x00004004040c7981 */ /* 0x000ee2000c1e1b00 */
[----:B--2---:R-:W-:-:S08]  /*0230*/  DADD R10, RZ, R10 ;  /* 0x00000000ff0a7229 */ /* 0x004fd0000000000a */
[----:B---3--:R-:W-:-:S07]  /*0240*/  DADD R10, R10, R12 ;  /* 0x000000000a0a7229 */ /* 0x008fce000000000c */
[----:B------:R1:W-:Y:S04]  /*0250*/  STG.E.64 desc[UR4][R4.64+0x40], R10 ;  /* 0x0000400a04007986 */ /* 0x0003e8000c101b04 */
.L_x_908:
[----:B------:R-:W-:Y:S05]  /*0260*/  BSYNC.RECONVERGENT B0 ;  /* 0x0000000000007941 */ /* 0x000fea0003800200 */
.L_x_907:
[----:B------:R-:W-:Y:S04]  /*0270*/  BSSY.RECONVERGENT B0, `(.L_x_909) ;  /* 0x0000007000007945 */ /* 0x000fe80003800200 */
[----:B------:R-:W-:Y:S05]  /*0280*/  @P0 BRA `(.L_x_910) ;  /* 0x0000000000140947 */ /* 0x000fea0003800000 */
[----:B01----:R-:W2:Y:S04]  /*0290*/  LDG.E.64 R10, desc[UR4][R6.64+0xc00] ;  /* 0x000c0004060a7981 */ /* 0x003ea8000c1e1b00 */
[----:B------:R-:W3:Y:S01]  /*02a0*/  LDG.E.64 R12, desc[UR4][R4.64+0x60] ;  /* 0x00006004040c7981 */ /* 0x000ee2000c1e1b00 */
[----:B--2---:R-:W-:-:S08]  /*02b0*/  DADD R10, RZ, R10 ;  /* 0x00000000ff0a7229 */ /* 0x004fd0000000000a */
[----:B---3--:R-:W-:-:S07]  /*02c0*/  DADD R10, R10, R12 ;  /* 0x000000000a0a7229 */ /* 0x008fce000000000c */
[----:B------:R2:W-:Y:S04]  /*02d0*/  STG.E.64 desc[UR4][R4.64+0x60], R10 ;  /* 0x0000600a04007986 */ /* 0x0005e8000c101b04 */
.L_x_910:
[----:B------:R-:W-:Y:S05]  /*02e0*/  BSYNC.RECONVERGENT B0 ;  /* 0x0000000000007941 */ /* 0x000fea0003800200 */
.L_x_909:
[----:B------:R-:W-:Y:S04]  /*02f0*/  BSSY.RECONVERGENT B0, `(.L_x_911) ;  /* 0x0000007000007945 */ /* 0x000fe80003800200 */
[----:B------:R-:W-:Y:S05]  /*0300*/  @P0 BRA `(.L_x_912) ;  /* 0x0000000000140947 */ /* 0x000fea0003800000 */
[----:B012---:R-:W2:Y:S04]  /*0310*/  LDG.E.64 R10, desc[UR4][R6.64+0x1000] ;  /* 0x00100004060a7981 */ /* 0x007ea8000c1e1b00 */
[----:B------:R-:W3:Y:S01]  /*0320*/  LDG.E.64 R12, desc[UR4][R4.64+0x80] ;  /* 0x00008004040c7981 */ /* 0x000ee2000c1e1b00 */
[----:B--2---:R-:W-:-:S08]  /*0330*/  DADD R10, RZ, R10 ;  /* 0x00000000ff0a7229 */ /* 0x004fd0000000000a */
[----:B---3--:R-:W-:-:S07]  /*0340*/  DADD R10, R10, R12 ;  /* 0x000000000a0a7229 */ /* 0x008fce000000000c */
[----:B------:R3:W-:Y:S04]  /*0350*/  STG.E.64 desc[UR4][R4.64+0x80], R10 ;  /* 0x0000800a04007986 */ /* 0x0007e8000c101b04 */
.L_x_912:
[----:B------:R-:W-:Y:S05]  /*0360*/  BSYNC.RECONVERGENT B0 ;  /* 0x0000000000007941 */ /* 0x000fea0003800200 */
.L_x_911:
[----:B------:R-:W-:Y:S04]  /*0370*/  BSSY.RECONVERGENT B0, `(.L_x_913) ;  /* 0x0000007000007945 */ /* 0x000fe80003800200 */
[----:B------:R-:W-:Y:S05]  /*0380*/  @P0 BRA `(.L_x_914) ;  /* 0x0000000000140947 */ /* 0x000fea0003800000 */
[----:B0123--:R-:W2:Y:S04]  /*0390*/  LDG.E.64 R10, desc[UR4][R6.64+0x1400] ;  /* 0x00140004060a7981 */ /* 0x00fea8000c1e1b00 */
[----:B------:R-:W3:Y:S01]  /*03a0*/  LDG.E.64 R12, desc[UR4][R4.64+0xa0] ;  /* 0x0000a004040c7981 */ /* 0x000ee2000c1e1b00 */
[----:B--2---:R-:W-:-:S08]  /*03b0*/  DADD R10, RZ, R10 ;  /* 0x00000000ff0a7229 */ /* 0x004fd0000000000a */
[----:B---3--:R-:W-:-:S07]  /*03c0*/  DADD R10, R10, R12 ;  /* 0x000000000a0a7229 */ /* 0x008fce000000000c */
[----:B------:R4:W-:Y:S04]  /*03d0*/  STG.E.64 desc[UR4][R4.64+0xa0], R10 ;  /* 0x0000a00a04007986 */ /* 0x0009e8000c101b04 */
.L_x_914:
[----:B------:R-:W-:Y:S05]  /*03e0*/  BSYNC.RECONVERGENT B0 ;  /* 0x0000000000007941 */ /* 0x000fea0003800200 */
.L_x_913:
[----:B------:R-:W-:Y:S04]  /*03f0*/  BSSY.RECONVERGENT B0, `(.L_x_915) ;  /* 0x0000007000007945 */ /* 0x000fe80003800200 */
[----:B------:R-:W-:Y:S05]  /*0400*/  @P0 BRA `(.L_x_916) ;  /* 0x0000000000140947 */ /* 0x000fea0003800000 */
[----:B01234-:R-:W2:Y:S04]  /*0410*/  LDG.E.64 R10, desc[UR4][R6.64+0x1800] ;  /* 0x00180004060a7981 */ /* 0x01fea8000c1e1b00 */
[----:B------:R-:W3:Y:S01]  /*0420*/  LDG.E.64 R12, desc[UR4][R4.64+0xc0] ;  /* 0x0000c004040c7981 */ /* 0x000ee2000c1e1b00 */
[----:B--2---:R-:W-:-:S08]  /*0430*/  DADD R10, RZ, R10 ;  /* 0x00000000ff0a7229 */ /* 0x004fd0000000000a */
[----:B---3--:R-:W-:-:S07]  /*0440*/  DADD R10, R10, R12 ;  /* 0x000000000a0a7229 */ /* 0x008fce000000000c */
[----:B------:R0:W-:Y:S04]  /*0450*/  STG.E.64 desc[UR4][R4.64+0xc0], R10 ;  /* 0x0000c00a04007986 */ /* 0x0001e8000c101b04 */
.L_x_916:
[----:B------:R-:W-:Y:S05]  /*0460*/  BSYNC.RECONVERGENT B0 ;  /* 0x0000000000007941 */ /* 0x000fea0003800200 */
.L_x_915:
[----:B------:R-:W-:Y:S04]  /*0470*/  BSSY.RECONVERGENT B0, `(.L_x_917) ;  /* 0x0000007000007945 */ /* 0x000fe80003800200 */
[----:B------:R-:W-:Y:S05]  /*0480*/  @P0 BRA `(.L_x_918) ;  /* 0x0000000000140947 */ /* 0x000fea0003800000 */
[----:B01234-:R-:W2:Y:S04]  /*0490*/  LDG.E.64 R10, desc[UR4][R6.64+0x1c00] ;  /* 0x001c0004060a7981 */ /* 0x01fea8000c1e1b00 */
[----:B------:R-:W3:Y:S01]  /*04a0*/  LDG.E.64 R12, desc[UR4][R4.64+0xe0] ;  /* 0x0000e004040c7981 */ /* 0x000ee2000c1e1b00 */
[----:B--2---:R-:W-:-:S08]  /*04b0*/  DADD R10, RZ, R10 ;  /* 0x00000000ff0a7229 */ /* 0x004fd0000000000a */
[----:B---3--:R-:W-:-:S07]  /*04c0*/  DADD R10, R10, R12 ;  /* 0x000000000a0a7229 */ /* 0x008fce000000000c */
[----:B------:R0:W-:Y:S04]  /*04d0*/  STG.E.64 desc[UR4][R4.64+0xe0], R10 ;  /* 0x0000e00a04007986 */ /* 0x0001e8000c101b04 */
.L_x_918:
[----:B------:R-:W-:Y:S05]  /*04e0*/  BSYNC.RECONVERGENT B0 ;  /* 0x0000000000007941 */ /* 0x000fea0003800200 */
.L_x_917:
[----:B------:R-:W-:Y:S04]  /*04f0*/  BSSY.RECONVERGENT B0, `(.L_x_919) ;  /* 0x0000007000007945 */ /* 0x000fe80003800200 */
[----:B------:R-:W-:Y:S05]  /*0500*/  @P0 BRA `(.L_x_920) ;  /* 0x0000000000140947 */ /* 0x000fea0003800000 */
[----:B01234-:R-:W2:Y:S04]  /*0510*/  LDG.E.64 R10, desc[UR4][R6.64+0x40] ;  /* 0x00004004060a7981 */ /* 0x01fea8000c1e1b00 */
[----:B------:R-:W3:Y:S01]  /*0520*/  LDG.E.64 R12, desc[UR4][R4.64] ;  /* 0x00000004040c7981 */ /* 0x000ee2000c1e1b00 */
[----:B--2---:R-:W-:-:S08]  /*0530*/  DADD R10, RZ, R10 ;  /* 0x00000000ff0a7229 */ /* 0x004fd0000000000a */
[----:B---3--:R-:W-:-:S07]  /*0540*/  DADD R10, R10, R12 ;  /* 0x000000000a0a7229 */ /* 0x008fce000000000c */
[----:B------:R0:W-:Y:S04]  /*0550*/  STG.E.64 desc[UR4][R4.64], R10 ;  /* 0x0000000a04007986 */ /* 0x0001e8000c101b04 */
.L_x_920:
[----:B------:R-:W-:Y:S05]  /*0560*/  BSYNC.RECONVERGENT B0 ;  /* 0x0000000000007941 */ /* 0x000fea0003800200 */
.L_x_919:
[----:B------:R-:W-:Y:S04]  /*0570*/  BSSY.RECONVERGENT B0, `(.L_x_921) ;  /* 0x0000007000007945 */ /* 0x000fe80003800200 */
[----:B------:R-:W-:Y:S05]  /*0580*/  @P0 BRA `(.L_x_922) ;  /* 0x0000000000140947 */ /* 0x000fea0003800000 */
[----:B01234-:R-:W2:Y:S04]  /*0590*/  LDG.E.64 R10, desc[UR4][R6.64+0x440] ;  /* 0x00044004060a7981 */ /* 0x01fea8000c1e1b00 */
[----:B------:R-:W3:Y:S01]  /*05a0*/  LDG.E.64 R12, desc[UR4][R4.64+0x20] ;  /* 0x00002004040c7981 */ /* 0x000ee2000c1e1b00 */
[----:B--2---:R-:W-:-:S08]  /*05b0*/  DADD R10, RZ, R10 ;  /* 0x00000000ff0a7229 */ /* 0x004fd0000000000a */
[----:B---3--:R-:W-:-:S07]  /*05c0*/  DADD R10, R10, R12 ;  /* 0x000000000a0a7229 */ /* 0x008fce000000000c */
[----:B------:R0:W-:Y:S04]  /*05d0*/  STG.E.64 desc[UR4][R4.64+0x20], R10 ;  /* 0x0000200a04007986 */ /* 0x0001e8000c101b04 */
.L_x_922:
[----:B------:R-:W-:Y:S05]  /*05e0*/  BSYNC.RECONVERGENT B0 ;  /* 0x0000000000007941 */ /* 0x000fea0003800200 */
.L_x_921:
[----:B------:R-:W-:Y:S04]  /*05f0*/  BSSY.RECONVERGENT B0, `(.L_x_923) ;  /* 0x0000007000007945 */ /* 0x000fe80003800200 */
[----:B------:R-:W-:Y:S05]  /*0600*/  @P0 BRA `(.L_x_924) ;  /* 0x0000000000140947 */ /* 0x000fea0003800000 */
[----:B01234-:R-:W2:Y:S04]  /*0610*/  LDG.E.64 R10, desc[UR4][R6.64+0x840] ;  /* 0x00084004060a7981 */ /* 0x01fea8000c1e1b00 */
[----:B------:R-:W3:Y:S01]  /*0620*/  LDG.E.64 R12, desc[UR4][R4.64+0x40] ;  /* 0x00004004040c7981 */ /* 0x000ee2000c1e1b00 */
[----:B--2---:R-:W-:-:S08]  /*0630*/  DADD R10, RZ, R10 ;  /* 0x00000000ff0a7229 */ /* 0x004fd0000000000a */
[----:B---3--:R-:W-:-:S07]  /*0640*/  DADD R10, R10, R12 ;  /* 0x000000000a0a7229 */ /* 0x008fce000000000c */
[----:B------:R0:W-:Y:S04]  /*0650*/  STG.E.64 desc[UR4][R4.64+0x40], R10 ;  /* 0x0000400a04007986 */ /* 0x0001e8000c101b04 */
.L_x_924:
[----:B------:R-:W-:Y:S05]  /*0660*/  BSYNC.RECONVERGENT B0 ;  /* 0x0000000000007941 */ /* 0x000fea0003800200 */
.L_x_923:
[----:B------:R-:W-:Y:S04]  /*0670*/  BSSY.RECONVERGENT B0, `(.L_x_925) ;  /* 0x0000007000007945 */ /* 0x000fe80003800200 */
[----:B------:R-:W-:Y:S05]  /*0680*/  @P0 BRA `(.L_x_926) ;  /* 0x0000000000140947 */ /* 0x000fea0003800000 */
[----:B01234-:R-:W2:Y:S04]  /*0690*/  LDG.E.64 R10, desc[UR4][R6.64+0xc40] ;  /* 0x000c4004060a7981 */ /* 0x01fea8000c1e1b00 */
[----:B------:R-:W3:Y:S01]  /*06a0*/  LDG.E.64 R12, desc[UR4][R4.64+0x60] ;  /* 0x00006004040c7981 */ /* 0x000ee2000c1e1b00 */
[----:B--2---:R-:W-:-:S08]  /*06b0*/  DADD R10, RZ, R10 ;  /* 0x00000000ff0a7229 */ /* 0x004fd0000000000a */
[----:B---3--:R-:W-:-:S07]  /*06c0*/  DADD R10, R10, R12 ;  /* 0x000000000a0a7229 */ /* 0x008fce000000000c */
[----:B------:R0:W-:Y:S04]  /*06d0*/  STG.E.64 desc[UR4][R4.64+0x60], R10 ;  /* 0x0000600a04007986 */ /* 0x0001e8000c101b04 */
.L_x_926:
[----:B------:R-:W-:Y:S05]  /*06e0*/  BSYNC.RECONVERGENT B0 ;  /* 0x0000000000007941 */ /* 0x000fea0003800200 */
.L_x_925:
[----:B------:R-:W-:Y:S04]  /*06f0*/  BSSY.RECONVERGENT B0, `(.L_x_927) ;  /* 0x0000007000007945 */ /* 0x000fe80003800200 */
[----:B------:R-:W-:Y:S05]  /*0700*/  @P0 BRA `(.L_x_928) ;  /* 0x0000000000140947 */ /* 0x000fea0003800000 */
[----:B01234-:R-:W2:Y:S04]  /*0710*/  LDG.E.64 R10, desc[UR4][R6.64+0x1040] ;  /* 0x00104004060a7981 */ /* 0x01fea8000c1e1b00 */
[----:B------:R-:W3:Y:S01]  /*0720*/  LDG.E.64 R12, desc[UR4][R4.64+0x80] ;  /* 0x00008004040c7981 */ /* 0x000ee2000c1e1b00 */
[----:B--2---:R-:W-:-:S08]  /*0730*/  DADD R10, RZ, R10 ;  /* 0x00000000ff0a7229 */ /* 0x004fd0000000000a */
[----:B---3--:R-:W-:-:S07]  /*0740*/  DADD R10, R10, R12 ;  /* 0x000000000a0a7229 */ /* 0x008fce000000000c */
[----:B------:R0:W-:Y:S04]  /*0750*/  STG.E.64 desc[UR4][R4.64+0x80], R10 ;  /* 0x0000800a04007986 */ /* 0x0001e8000c101b04 */
.L_x_928:
[----:B------:R-:W-:Y:S05]  /*0760*/  BSYNC.RECONVERGENT B0 ;  /* 0x0000000000007941 */ /* 0x000fea0003800200 */
.L_x_927:
[----:B------:R-:W-:Y:S04]  /*0770*/  BSSY.RECONVERGENT B0, `(.L_x_929) ;  /* 0x0000007000007945 */ /* 0x000fe80003800200 */
[----:B------:R-:W-:Y:S05]  /*0780*/  @P0 BRA `(.L_x_930) ;  /* 0x0000000000140947 */ /* 0x000fea0003800000 */
[----:B01234-:R-:W2:Y:S04]  /*0790*/  LDG.E.64 R10, desc[UR4][R6.64+0x1440] ;  /* 0x00144004060a7981 */ /* 0x01fea8000c1e1b00 */
[----:B------:R-:W3:Y:S01]  /*07a0*/  LDG.E.64 R12, desc[UR4][R4.64+0xa0] ;  /* 0x0000a004040c7981 */ /* 0x000ee2000c1e1b00 */
[----:B--2---:R-:W-:-:S08]  /*07b0*/  DADD R10, RZ, R10 ;  /* 0x00000000ff0a7229 */ /* 0x004fd0000000000a */
[----:B---3--:R-:W-:-:S07]  /*07c0*/  DADD R10, R10, R12 ;  /* 0x000000000a0a7229 */ /* 0x008fce000000000c */
[----:B------:R0:W-:Y:S04]  /*07d0*/  STG.E.64 desc[UR4][R4.64+0xa0], R10 ;  /* 0x0000a00a04007986 */ /* 0x0001e8000c101b04 */
.L_x_930:
[----:B------:R-:W-:Y:S05]  /*07e0*/  BSYNC.RECONVERGENT B0 ;  /* 0x0000000000007941 */ /* 0x000fea0003800200 */
.L_x_929:
[----:B------:R-:W-:Y:S04]  /*07f0*/  BSSY.RECONVERGENT B0, `(.L_x_931) ;  /* 0x0000007000007945 */ /* 0x000fe80003800200 */
[----:B------:R-:W-:Y:S05]  /*0800*/  @P0 BRA `(.L_x_932) ;  /* 0x0000000000140947 */ /* 0x000fea0003800000 */
[----:B01234-:R-:W2:Y:S04]  /*0810*/  LDG.E.64 R10, desc[UR4][R6.64+0x1840] ;  /* 0x00184004060a7981 */ /* 0x01fea8000c1e1b00 */
[----:B------:R-:W3:Y:S01]  /*0820*/  LDG.E.64 R12, desc[UR4][R4.64+0xc0] ;  /* 0x0000c004040c7981 */ /* 0x000ee2000c1e1b00 */
[----:B--2---:R-:W-:-:S08]  /*0830*/  DADD R10, RZ, R10 ;  /* 0x00000000ff0a7229 */ /* 0x004fd0000000000a */
[----:B---3--:R-:W-:-:S07]  /*0840*/  DADD R10, R10, R12 ;  /* 0x000000000a0a7229 */ /* 0x008fce000000000c */
[----:B------:R0:W-:Y:S04]  /*0850*/  STG.E.64 desc[UR4][R4.64+0xc0], R10 ;  /* 0x0000c00a04007986 */ /* 0x0001e8000c101b04 */
.L_x_932:
[----:B------:R-:W-:Y:S05]  /*0860*/  BSYNC.RECONVERGENT B0 ;  /* 0x0000000000007941 */ /* 0x000fea0003800200 */
.L_x_931:
[----:B------:R-:W-:Y:S04]  /*0870*/  BSSY.RECONVERGENT B0, `(.L_x_933) ;  /* 0x0000007000007945 */ /* 0x000fe80003800200 */
[----:B------:R-:W-:Y:S05]  /*0880*/  @P0 BRA `(.L_x_934) ;  /* 0x0000000000140947 */ /* 0x000fea0003800000 */
[----:B01234-:R-:W2:Y:S04]  /*0890*/  LDG.E.64 R10, desc[UR4][R6.64+0x1c40] ;  /* 0x001c4004060a7981 */ /* 0x01fea8000c1e1b00 */
[----:B------:R-:W3:Y:S01]  /*08a0*/  LDG.E.64 R12, desc[UR4][R4.64+0xe0] ;  /* 0x0000e004040c7981 */ /* 0x000ee2000c1e1b00 */
[----:B--2---:R-:W-:-:S08]  /*08b0*/  DADD R10, RZ, R10 ;  /* 0x00000000ff0a7229 */ /* 0x004fd0000000000a */
[----:B---3--:R-:W-:-:S07]  /*08c0*/  DADD R10, R10, R12 ;  /* 0x000000000a0a7229 */ /* 0x008fce000000000c */
[----:B------:R0:W-:Y:S04]  /*08d0*/  STG.E.64 desc[UR4][R4.64+0xe0], R10 ;  /* 0x0000e00a04007986 */ /* 0x0001e8000c101b04 */
.L_x_934:
[----:B------:R-:W-:Y:S05]  /*08e0*/  BSYNC.RECONVERGENT B0 ;  /* 0x0000000000007941 */ /* 0x000fea0003800200 */
.L_x_933:
[----:B------:R-:W-:Y:S04]  /*08f0*/  BSSY.RECONVERGENT B0, `(.L_x_935) ;  /* 0x0000007000007945 */ /* 0x000fe80003800200 */
[----:B------:R-:W-:Y:S05]  /*0900*/  @P0 BRA `(.L_x_936) ;  /* 0x0000000000140947 */ /* 0x000fea0003800000 */
[----:B01234-:R-:W2:Y:S04]  /*0910*/  LDG.E.64 R10, desc[UR4][R6.64+0x80] ;  /* 0x00008004060a7981 */ /* 0x01fea8000c1e1b00 */
[----:B------:R-:W3:Y:S01]  /*0920*/  LDG.E.64 R12, desc[UR4][R4.64] ;  /* 0x00000004040c7981 */ /* 0x000ee2000c1e1b00 */
[----:B--2---:R-:W-:-:S08]  /*0930*/  DADD R10, RZ, R10 ;  /* 0x00000000ff0a7229 */ /* 0x004fd0000000000a */
[----:B---3--:R-:W-:-:S07]  /*0940*/  DADD R10, R10, R12 ;  /* 0x000000000a0a7229 */ /* 0x008fce000000000c */
[----:B------:R0:W-:Y:S04]  /*0950*/  STG.E.64 desc[UR4][R4.64], R10 ;  /* 0x0000000a04007986 */ /* 0x0001e8000c101b04 */
.L_x_936:
[----:B------:R-:W-:Y:S05]  /*0960*/  BSYNC.RECONVERGENT B0 ;  /* 0x0000000000007941 */ /* 0x000fea0003800200 */
.L_x_935:
[----:B------:R-:W-:Y:S04]  /*0970*/  BSSY.RECONVERGENT B0, `(.L_x_937) ;  /* 0x0000007000007945 */ /* 0x000fe80003800200 */
[----:B------:R-:W-:Y:S05]  /*0980*/  @P0 BRA `(.L_x_938) ;  /* 0x0000000000140947 */ /* 0x000fea0003800000 */
[----:B01234-:R-:W2:Y:S04]  /*0990*/  LDG.E.64 R10, desc[UR4][R6.64+0x480] ;  /* 0x00048004060a7981 */ /* 0x01fea8000c1e1b00 */
[----:B------:R-:W3:Y:S01]  /*09a0*/  LDG.E.64 R12, desc[UR4][R4.64+0x20] ;  /* 0x00002004040c7981 */ /* 0x000ee2000c1e1b00 */
[----:B--2---:R-:W-:-:S08]  /*09b0*/  DADD R10, RZ, R10 ;  /* 0x00000000ff0a7229 */ /* 0x004fd0000000000a */
[----:B---3--:R-:W-:-:S07]  /*09c0*/  DADD R10, R10, R12 ;  /* 0x000000000a0a7229 */ /* 0x008fce000000000c */
[----:B------:R0:W-:Y:S04]  /*09d0*/  STG.E.64 desc[UR4][R4.64+0x20], R10 ;  /* 0x0000200a04007986 */ /* 0x0001e8000c101b04 */
.L_x_938:
[----:B------:R-:W-:Y:S05]  /*09e0*/  BSYNC.RECONVERGENT B0 ;  /* 0x0000000000007941 */ /* 0x000fea0003800200 */
.L_x_937:
[----:B------:R-:W-:Y:S04]  /*09f0*/  BSSY.RECONVERGENT B0, `(.L_x_939) ;  /* 0x0000007000007945 */ /* 0x000fe80003800200 */
[----:B------:R-:W-:Y:S05]  /*0a00*/  @P0 BRA `(.L_x_940) ;  /* 0x0000000000140947 */ /* 0x000fea0003800000 */
[----:B01234-:R-:W2:Y:S04]  /*0a10*/  LDG.E.64 R10, desc[UR4][R6.64+0x880] ;  /* 0x00088004060a7981 */ /* 0x01fea8000c1e1b00 */
[----:B------:R-:W3:Y:S01]  /*0a20*/  LDG.E.64 R12, desc[UR4][R4.64+0x40] ;  /* 0x00004004040c7981 */ /* 0x000ee2000c1e1b00 */
[----:B--2---:R-:W-:-:S08]  /*0a30*/  DADD R10, RZ, R10 ;  /* 0x00000000ff0a7229 */ /* 0x004fd0000000000a */
[----:B---3--:R-:W-:-:S07]  /*0a40*/  DADD R10, R10, R12 ;  /* 0x000000000a0a7229 */ /* 0x008fce000000000c */
[----:B------:R0:W-:Y:S04]  /*0a50*/  STG.E.64 desc[UR4][R4.64+0x40], R10 ;  /* 0x0000400a04007986 */ /* 0x0001e8000c101b04 */
.L_x_940:
[----:B------:R-:W-:Y:S05]  /*0a60*/  BSYNC.RECONVERGENT B0 ;  /* 0x0000000000007941 */ /* 0x000fea0003800200 */
.L_x_939:
[----:B------:R-:W-:Y:S04]  /*0a70*/  BSSY.RECONVERGENT B0, `(.L_x_941) ;  /* 0x0000007000007945 */ /* 0x000fe80003800200 */
[----:B------:R-:W-:Y:S05]  /*0a80*/  @P0 BRA `(.L_x_942) ;  /* 0x0000000000140947 */ /* 0x000fea0003800000 */
[----:B01234-:R-:W2:Y:S04]  /*0a90*/  LDG.E.64 R10, desc[UR4][R6.64+0xc80] ;  /* 0x000c8004060a7981 */ /* 0x01fea8000c1e1b00 */
[----:B------:R-:W3:Y:S01]  /*0aa0*/  LDG.E.64 R12, desc[UR4][R4.64+0x60] ;  /* 0x00006004040c7981 */ /* 0x000ee2000c1e1b00 */
[----:B--2---:R-:W-:-:S08]  /*0ab0*/  DADD R10, RZ, R10 ;  /* 0x00000000ff0a7229 */ /* 0x004fd0000000000a */
[----:B---3--:R-:W-:-:S07]  /*0ac0*/  DADD R10, R10, R12 ;  /* 0x000000000a0a7229 */ /* 0x008fce000000000c */
[----:B------:R0:W-:Y:S04]  /*0ad0*/  STG.E.64 desc[UR4][R4.64+0x60], R10 ;  /* 0x0000600a04007986 */ /* 0x0001e8000c101b04 */
.L_x_942:
[----:B------:R-:W-:Y:S05]  /*0ae0*/  BSYNC.RECONVERGENT B0 ;  /* 0x0000000000007941 */ /* 0x000fea0003800200 */
.L_x_941:
[----:B------:R-:W-:Y:S04]  /*0af0*/  BSSY.RECONVERGENT B0, `(.L_x_943) ;  /* 0x0000007000007945 */ /* 0x000fe80003800200 */
[----:B------:R-:W-:Y:S05]  /*0b00*/  @P0 BRA `(.L_x_944) ;  /* 0x0000000000140947 */ /* 0x000fea0003800000 */
[----:B01234-:R-:W2:Y:S04]  /*0b10*/  LDG.E.64 R10, desc[UR4][R6.64+0x1080] ;  /* 0x00108004060a7981 */ /* 0x01fea8000c1e1b00 */
[----:B------:R-:W3:Y:S01]  /*0b20*/  LDG.E.64 R12, desc[UR4][R4.64+0x80] ;  /* 0x00008004040c7981 */ /* 0x000ee2000c1e1b00 */
[----:B--2---:R-:W-:-:S08]  /*0b30*/  DADD R10, RZ, R10 ;  /* 0x00000000ff0a7229 */ /* 0x004fd0000000000a */
[----:B---3--:R-:W-:-:S07]  /*0b40*/  DADD R10, R10, R12 ;  /* 0x000000000a0a7229 */ /* 0x008fce000000000c */
[----:B------:R0:W-:Y:S04]  /*0b50*/  STG.E.64 desc[UR4][R4.64+0x80], R10 ;  /* 0x0000800a04007986 */ /* 0x0001e8000c101b04 */
.L_x_944:
[----:B------:R-:W-:Y:S05]  /*0b60*/  BSYNC.RECONVERGENT B0 ;  /* 0x0000000000007941 */ /* 0x000fea0003800200 */
.L_x_943:
[----:B------:R-:W-:Y:S04]  /*0b70*/  BSSY.RECONVERGENT B0, `(.L_x_945) ;  /* 0x0000007000007945 */ /* 0x000fe80003800200 */
[----:B------:R-:W-:Y:S05]  /*0b80*/  @P0 BRA `(.L_x_946) ;  /* 0x0000000000140947 */ /* 0x000fea0003800000 */
[----:B01234-:R-:W2:Y:S04]  /*0b90*/  LDG.E.64 R10, desc[UR4][R6.64+0x1480] ;  /* 0x00148004060a7981 */ /* 0x01fea8000c1e1b00 */
[----:B------:R-:W3:Y:S01]  /*0ba0*/  LDG.E.64 R12, desc[UR4][R4.64+0xa0] ;  /* 0x0000a004040c7981 */ /* 0x000ee2000c1e1b00 */
[----:B--2---:R-:W-:-:S08]  /*0bb0*/  DADD R10, RZ, R10 ;  /* 0x00000000ff0a7229 */ /* 0x004fd0000000000a */
[----:B---3--:R-:W-:-:S07]  /*0bc0*/  DADD R10, R10, R12 ;  /* 0x000000000a0a7229 */ /* 0x008fce000000000c */
[----:B------:R0:W-:Y:S04]  /*0bd0*/  STG.E.64 desc[UR4][R4.64+0xa0], R10 ;  /* 0x0000a00a04007986 */ /* 0x0001e8000c101b04 */
.L_x_946:
[----:B------:R-:W-:Y:S05]  /*0be0*/  BSYNC.RECONVERGENT B0 ;  /* 0x0000000000007941 */ /* 0x000fea0003800200 */
.L_x_945:
[----:B------:R-:W-:Y:S04]  /*0bf0*/  BSSY.RECONVERGENT B0, `(.L_x_947) ;  /* 0x0000007000007945 */ /* 0x000fe80003800200 */
[----:B------:R-:W-:Y:S05]  /*0c00*/  @P0 BRA `(.L_x_948) ;  /* 0x0000000000140947 */ /* 0x000fea0003800000 */
[----:B01234-:R-:W2:Y:S04]  /*0c10*/  LDG.E.64 R10, desc[UR4][R6.64+0x1880] ;  /* 0x00188004060a7981 */ /* 0x01fea8000c1e1b00 */
[----:B------:R-:W3:Y:S01]  /*0c20*/  LDG.E.64 R12, desc[UR4][R4.64+0xc0] ;  /* 0x0000c004040c7981 */ /* 0x000ee2000c1e1b00 */
[----:B--2---:R-:W-:-:S08]  /*0c30*/  DADD R10, RZ, R10 ;  /* 0x00000000ff0a7229 */ /* 0x004fd0000000000a */
[----:B---3--:R-:W-:-:S07]  /*0c40*/  DADD R10, R10, R12 ;  /* 0x000000000a0a7229 */ /* 0x008fce000000000c */
[----:B------:R0:W-:Y:S04]  /*0c50*/  STG.E.64 desc[UR4][R4.64+0xc0], R10 ;  /* 0x0000c00a04007986 */ /* 0x0001e8000c101b04 */
.L_x_948:
[----:B------:R-:W-:Y:S05]  /*0c60*/  BSYNC.RECONVERGENT B0 ;  /* 0x0000000000007941 */ /* 0x000fea0003800200 */
.L_x_947:
[----:B------:R-:W-:Y:S04]  /*0c70*/  BSSY.RECONVERGENT B0, `(.L_x_949) ;  /* 0x0000007000007945 */ /* 0x000fe80003800200 */
[----:B------:R-:W-:Y:S05]  /*0c80*/  @P0 BRA `(.L_x_950) ;  /* 0x0000000000140947 */ /* 0x000fea0003800000 */
[----:B01234-:R-:W2:Y:S04]  /*0c90*/  LDG.E.64 R10, desc[UR4][R6.64+0x1c80] ;  /* 0x001c8004060a7981 */ /* 0x01fea8000c1e1b00 */
[----:B------:R-:W3:Y:S01]  /*0ca0*/  LDG.E.64 R12, desc[UR4][R4.64+0xe0] ;  /* 0x0000e004040c7981 */ /* 0x000ee2000c1e1b00 */
[----:B--2---:R-:W-:-:S08]  /*0cb0*/  DADD R10, RZ, R10 ;  /* 0x00000000ff0a7229 */ /* 0x004fd0000000000a */
[----:B---3--:R-:W-:-:S07]  /*0cc0*/  DADD R10, R10, R12 ;  /* 0x000000000a0a7229 */ /* 0x008fce000000000c */
[----:B------:R0:W-:Y:S04]  /*0cd0*/  STG.E.64 desc[UR4][R4.64+0xe0], R10 ;  /* 0x0000e00a04007986 */ /* 0x0001e8000c101b04 */
.L_x_950:
[----:B------:R-:W-:Y:S05]  /*0ce0*/  BSYNC.RECONVERGENT B0 ;  /* 0x0000000000007941 */ /* 0x000fea0003800200 */
.L_x_949:
[----:B------:R-:W-:Y:S04]  /*0cf0*/  BSSY.RECONVERGENT B0, `(.L_x_951) ;  /* 0x0000007000007945 */ /* 0x000fe80003800200 */
[----:B------:R-:W-:Y:S05]  /*0d00*/  @P0 BRA `(.L_x_952) ;  /* 0x0000000000140947 */ /* 0x000fea0003800000 */
[----:B01234-:R-:W2:Y:S04]  /*0d10*/  LDG.E.64 R10, desc[UR4][R6.64+0xc0] ;  /* 0x0000c004060a7981 */ /* 0x01fea8000c1e1b00 */
[----:B------:R-:W3:Y:S01]  /*0d20*/  LDG.E.64 R12, desc[UR4][R4.64] ;  /* 0x00000004040c7981 */ /* 0x000ee2000c1e1b00 */
[----:B--2---:R-:W-:-:S08]  /*0d30*/  DADD R10, RZ, R10 ;  /* 0x00000000ff0a7229 */ /* 0x004fd0000000000a */
[----:B---3--:R-:W-:-:S07]  /*0d40*/  DADD R10, R10, R12 ;  /* 0x000000000a0a7229 */ /* 0x008fce000000000c */
[----:B------:R0:W-:Y:S04]  /*0d50*/  STG.E.64 desc[UR4][R4.64], R10 ;  /* 0x0000000a04007986 */ /* 0x0001e8000c101b04 */
.L_x_952:
[----:B------:R-:W-:Y:S05]  /*0d60*/  BSYNC.RECONVERGENT B0 ;  /* 0x0000000000007941 */ /* 0x000fea0003800200 */
.L_x_951:
[----:B------:R-:W-:Y:S04]  /*0d70*/  BSSY.RECONVERGENT B0, `(.L_x_953) ;  /* 0x0000007000007945 */ /* 0x000fe80003800200 */
[----:B------:R-:W-:Y:S05]  /*0d80*/  @P0 BRA `(.L_x_954) ;  /* 0x0000000000140947 */ /* 0x000fea0003800000 */
[----:B01234-:R-:W2:Y:S04]  /*0d90*/  LDG.E.64 R10, desc[UR4][R6.64+0x4c0] ;  /* 0x0004c004060a7981 */ /* 0x01fea8000c1e1b00 */
[----:B------:R-:W3:Y:S01]  /*0da0*/  LDG.E.64 R12, desc[UR4][R4.64+0x20] ;  /* 0x00002004040c7981 */ /* 0x000ee2000c1e1b00 */
[----:B--2---:R-:W-:-:S08]  /*0db0*/  DADD R10, RZ, R10 ;  /* 0x00000000ff0a7229 */ /* 0x004fd0000000000a */
[----:B---3--:R-:W-:-:S07]  /*0dc0*/  DADD R10, R10, R12 ;  /* 0x000000000a0a7229 */ /* 0x008fce000000000c */
[----:B------:R0:W-:Y:S04]  /*0dd0*/  STG.E.64 desc[UR4][R4.64+0x20], R10 ;  /* 0x0000200a04007986 */ /* 0x0001e8000c101b04 */
.L_x_954:
[----:B------:R-:W-:Y:S05]  /*0de0*/  BSYNC.RECONVERGENT B0 ;  /* 0x0000000000007941 */ /* 0x000fea0003800200 */
.L_x_953:
[----:B------:R-:W-:Y:S04]  /*0df0*/  BSSY.RECONVERGENT B0, `(.L_x_955) ;  /* 0x0000007000007945 */ /* 0x000fe80003800200 */
[----:B------:R-:W-:Y:S05]  /*0e00*/  @P0 BRA `(.L_x_956) ;  /* 0x0000000000140947 */ /* 0x000fea0003800000 */
[----:B01234-:R-:W2:Y:S04]  /*0e10*/  LDG.E.64 R10, desc[UR4][R6.64+0x8c0] ;  /* 0x0008c004060a7981 */ /* 0x01fea8000c1e1b00 */
[----:B------:R-:W3:Y:S01]  /*0e20*/  LDG.E.64 R12, desc[UR4][R4.64+0x40] ;  /* 0x00004004040c7981 */ /* 0x000ee2000c1e1b00 */
[----:B--2---:R-:W-:-:S08]  /*0e30*/  DADD R10, RZ, R10 ;  /* 0x00000000ff0a7229 */ /* 0x004fd0000000000a */
[----:B---3--:R-:W-:-:S07]  /*0e40*/  DADD R10, R10, R12 ;  /* 0x000000000a0a7229 */ /* 0x008fce000000000c */
[----:B------:R0:W-:Y:S04]  /*0e50*/  STG.E.64 desc[UR4][R4.64+0x40], R10 ;  /* 0x0000400a04007986 */ /* 0x0001e8000c101b04 */
.L_x_956:
[----:B------:R-:W-:Y:S05]  /*0e60*/  BSYNC.RECONVERGENT B0 ;  /* 0x0000000000007941 */ /* 0x000fea0003800200 */
.L_x_955:
[----:B------:R-:W-:Y:S04]  /*0e70*/  BSSY.RECONVERGENT B0, `(.L_x_957) ;  /* 0x0000007000007945 */ /* 0x000fe80003800200 */
[----:B------:R-:W-:Y:S05]  /*0e80*/  @P0 BRA `(.L_x_958) ;  /* 0x0000000000140947 */ /* 0x000fea0003800000 */
[----:B01234-:R-:W2:Y:S04]  /*0e90*/  LDG.E.64 R10, desc[UR4][R6.64+0xcc0] ;  /* 0x000cc004060a7981 */ /* 0x01fea8000c1e1b00 */
[----:B------:R-:W3:Y:S01]  /*0ea0*/  LDG.E.64 R12, desc[UR4][R4.64+0x60] ;  /* 0x00006004040c7981 */ /* 0x000ee2000c1e1b00 */
[----:B--2---:R-:W-:-:S08]  /*0eb0*/  DADD R10, RZ, R10 ;  /* 0x00000000ff0a7229 */ /* 0x004fd0000000000a */
[----:B---3--:R-:W-:-:S07]  /*0ec0*/  DADD R10, R10, R12 ;  /* 0x000000000a0a7229 */ /* 0x008fce000000000c */
[----:B------:R0:W-:Y:S04]  /*0ed0*/  STG.E.64 desc[UR4][R4.64+0x60], R10 ;  /* 0x0000600a04007986 */ /* 0x0001e8000c101b04 */
.L_x_958:
[----:B------:R-:W-:Y:S05]  /*0ee0*/  BSYNC.RECONVERGENT B0 ;  /* 0x0000000000007941 */ /* 0x000fea0003800200 */
.L_x_957:
[----:B------:R-:W-:Y:S04]  /*0ef0*/  BSSY.RECONVERGENT B0, `(.L_x_959) ;  /* 0x0000007000007945 */ /* 0x000fe80003800200 */
[----:B------:R-:W-:Y:S05]  /*0f00*/  @P0 BRA `(.L_x_960) ;  /* 0x0000000000140947 */ /* 0x000fea0003800000 */
[----:B01234-:R-:W2:Y:S04]  /*0f10*/  LDG.E.64 R10, desc[UR4][R6.64+0x10c0] ;  /* 0x0010c004060a7981 */ /* 0x01fea8000c1e1b00 */
[----:B------:R-:W3:Y:S01]  /*0f20*/  LDG.E.64 R12, desc[UR4][R4.64+0x80] ;  /* 0x00008004040c7981 */ /* 0x000ee2000c1e1b00 */
[----:B--2---:R-:W-:-:S08]  /*0f30*/  DADD R10, RZ, R10 ;  /* 0x00000000ff0a7229 */ /* 0x004fd0000000000a */
[----:B---3--:R-:W-:-:S07]  /*0f40*/  DADD R10, R10, R12 ;  /* 0x000000000a0a7229 */ /* 0x008fce000000000c */
[----:B------:R0:W-:Y:S04]  /*0f50*/  STG.E.64 desc[UR4][R4.64+0x80], R10 ;  /* 0x0000800a04007986 */ /* 0x0001e8000c101b04 */
.L_x_960:
[----:B------:R-:W-:Y:S05]  /*0f60*/  BSYNC.RECONVERGENT B0 ;  /* 0x0000000000007941 */ /* 0x000fea0003800200 */
.L_x_959:
[----:B------:R-:W-:Y:S04]  /*0f70*/  BSSY.RECONVERGENT B0, `(.L_x_961) ;  /* 0x0000007000007945 */ /* 0x000fe80003800200 */
[----:B------:R-:W-:Y:S05]  /*0f80*/  @P0 BRA `(.L_x_962) ;  /* 0x0000000000140947 */ /* 0x000fea0003800000 */
[----:B01234-:R-:W2:Y:S04]  /*0f90*/  LDG.E.64 R10, desc[UR4][R6.64+0x14c0] ;  /* 0x0014c004060a7981 */ /* 0x01fea8000c1e1b00 */
[----:B------:R-:W3:Y:S01]  /*0fa0*/  LDG.E.64 R12, desc[UR4][R4.64+0xa0] ;  /* 0x0000a004040c7981 */ /* 0x000ee2000c1e1b00 */
[----:B--2---:R-:W-:-:S08]  /*0fb0*/  DADD R10, RZ, R10 ;  /* 0x00000000ff0a7229 */ /* 0x004fd0000000000a */
[----:B---3--:R-:W-:-:S07]  /*0fc0*/  DADD R10, R10, R12 ;  /* 0x000000000a0a7229 */ /* 0x008fce000000000c */
[----:B------:R0:W-:Y:S04]  /*0fd0*/  STG.E.64 desc[UR4][R4.64+0xa0], R10 ;  /* 0x0000a00a04007986 */ /* 0x0001e8000c101b04 */
.L_x_962:
[----:B------:R-:W-:Y:S05]  /*0fe0*/  BSYNC.RECONVERGENT B0 ;  /* 0x0000000000007941 */ /* 0x000fea0003800200 */
.L_x_961:
[----:B------:R-:W-:Y:S04]  /*0ff0*/  BSSY.RECONVERGENT B0, `(.L_x_963) ;  /* 0x0000007000007945 */ /* 0x000fe80003800200 */
[----:B------:R-:W-:Y:S05]  /*1000*/  @P0 BRA `(.L_x_964) ;  /* 0x0000000000140947 */ /* 0x000fea0003800000 */
[----:B01234-:R-:W2:Y:S04]  /*1010*/  LDG.E.64 R10, desc[UR4][R6.64+0x18c0] ;  /* 0x0018c004060a7981 */ /* 0x01fea8000c1e1b00 */
[----:B------:R-:W3:Y:S01]  /*1020*/  LDG.E.64 R12, desc[UR4][R4.64+0xc0] ;  /* 0x0000c004040c7981 */ /* 0x000ee2000c1e1b00 */
[----:B--2---:R-:W-:-:S08]  /*1030*/  DADD R10, RZ, R10 ;  /* 0x00000000ff0a7229 */ /* 0x004fd0000000000a */
[----:B---3--:R-:W-:-:S07]  /*1040*/  DADD R10, R10, R12 ;  /* 0x000000000a0a7229 */ /* 0x008fce000000000c */
[----:B------:R0:W-:Y:S04]  /*1050*/  STG.E.64 desc[UR4][R4.64+0xc0], R10 ;  /* 0x0000c00a04007986 */ /* 0x0001e8000c101b04 */
.L_x_964:
[----:B------:R-:W-:Y:S05]  /*1060*/  BSYNC.RECONVERGENT B0 ;  /* 0x0000000000007941 */ /* 0x000fea0003800200 */
.L_x_963:
[----:B------:R-:W-:Y:S04]  /*1070*/  BSSY.RECONVERGENT B0, `(.L_x_965) ;  /* 0x0000007000007945 */ /* 0x000fe80003800200 */
[----:B------:R-:W-:Y:S05]  /*1080*/  @P0 BRA `(.L_x_966) ;  /* 0x0000000000140947 */ /* 0x000fea0003800000 */
[----:B------:R-:W0:Y:S04]  /*1090*/  LDG.E.64 R6, desc[UR4][R6.64+0x1cc0] ;  /* 0x001cc00406067981 */ /* 0x000e28000c1e1b00 */
[----:B------:R-:W5:Y:S01]  /*10a0*/  LDG.E.64 R12, desc[UR4][R4.64+0xe0] ;  /* 0x0000e004040c7981 */ /* 0x000f62000c1e1b00 */
[----:B01234-:R-:W-:-:S08]  /*10b0*/  DADD R10, RZ, R6 ;  /* 0x00000000ff0a7229 */ /* 0x01ffd00000000006 */
[----:B-----5:R-:W-:-:S07]  /*10c0*/  DADD R10, R10, R12 ;  /* 0x000000000a0a7229 */ /* 0x020fce000000000c */
[----:B------:R0:W-:Y:S04]  /*10d0*/  STG.E.64 desc[UR4][R4.64+0xe0], R10 ;  /* 0x0000e00a04007986 */ /* 0x0001e8000c101b04 */
.L_x_966:
[----:B------:R-:W-:Y:S05]  /*10e0*/  BSYNC.RECONVERGENT B0 ;  /* 0x0000000000007941 */ /* 0x000fea0003800200 */
.L_x_965:
[----:B------:R-:W-:Y:S01]  /*10f0*/  VIADD R9, R9, 0x400 ;  /* 0x0000040009097836 */ /* 0x000fe20000000000 */
[----:B------:R-:W-:Y:S06]  /*1100*/  @P1 BRA `(.L_x_967) ;  /* 0xffffffec00f41947 */ /* 0x000fec000383ffff */
[----:B------:R-:W-:Y:S05]  /*1110*/  EXIT ;  /* 0x000000000000794d */ /* 0x000fea0003800000 */
.L_x_968:
        /* <DEDUP_REMOVED lines=14> */
.L_x_1418:


//--------------------- .text._Z12gpukernelH4rPdS_S_i --------------------------
	.section	.text._Z12gpukernelH4rPdS_S_i,"ax",@progbits
	.align	128
        .global         _Z12gpukernelH4rPdS_S_i
        .type           _Z12gpukernelH4rPdS_S_i,@function
        .size           _Z12gpukernelH4rPdS_S_i,(.L_x_1419 - _Z12gpukernelH4rPdS_S_i)
        .other          _Z12gpukernelH4rPdS_S_i,@"STO_CUDA_ENTRY STV_DEFAULT"
_Z12gpukernelH4rPdS_S_i:
.text._Z12gpukernelH4rPdS_S_i:
        /* <DEDUP_REMOVED lines=20> */
.L_x_983:
        /* <DEDUP_REMOVED lines=29> */
.L_x_970:
[----:B------:R-:W-:Y:S05]  /*0310*/  BSYNC.RECONVERGENT B0 ;  /* 0x0000000000007941 */ /* 0x000fea0003800200 */
.L_x_969:
        /* <DEDUP_REMOVED lines=13> */
.L_x_972:
[----:B------:R-:W-:Y:S05]  /*03f0*/  BSYNC.RECONVERGENT B0 ;  /* 0x0000000000007941 */ /* 0x000fea0003800200 */
.L_x_971:
        /* <DEDUP_REMOVED lines=13> */
.L_x_974:
[----:B------:R-:W-:Y:S05]  /*04d0*/  BSYNC.RECONVERGENT B0 ;  /* 0x0000000000007941 */ /* 0x000fea0003800200 */
.L_x_973:
        /* <DEDUP_REMOVED lines=13> */
.L_x_976:
[----:B------:R-:W-:Y:S05]  /*05b0*/  BSYNC.RECONVERGENT B0 ;  /* 0x0000000000007941 */ /* 0x000fea0003800200 */
.L_x_975:
        /* <DEDUP_REMOVED lines=13> */
.L_x_978:
[----:B------:R-:W-:Y:S05]  /*0690*/  BSYNC.RECONVERGENT B0 ;  /* 0x0000000000007941 */ /* 0x000fea0003800200 */
.L_x_977:
        /* <DEDUP_REMOVED lines=13> */
.L_x_980:
[----:B------:R-:W-:Y:S05]  /*0770*/  BSYNC.RECONVERGENT B0 ;  /* 0x0000000000007941 */ /* 0x000fea0003800200 */
.L_x_979:
        /* <DEDUP_REMOVED lines=13> */
.L_x_982:
[----:B------:R-:W-:Y:S05]  /*0850*/  BSYNC.RECONVERGENT B0 ;  /* 0x0000000000007941 */ /* 0x000fea0003800200 */
.L_x_981:
[----:B01234-:R-:W-:-:S05]  /*0860*/  IADD3 R6, P2, PT, R4, 0x2000, RZ ;  /* 0x0000200004067810 */ /* 0x01ffca0007f5e0ff */
[----:B------:R-:W-:Y:S01]  /*0870*/  IMAD.X R7, RZ, RZ, R5, P2 ;  /* 0x000000ffff077224 */ /* 0x000fe200010e0605 */
[----:B------:R-:W-:Y:S07]  /*0880*/  @P3 BRA `(.L_x_983) ;  /* 0xfffffff8002c3947 */ /* 0x000fee000383ffff */
[----:B------:R-:W-:Y:S05]  /*0890*/  EXIT ;  /* 0x000000000000794d */ /* 0x000fea0003800000 */
.L_x_984:
        /* <DEDUP_REMOVED lines=14> */
.L_x_1419:


//--------------------- .text._Z12gpukernelH8cPdS_S_i --------------------------
	.section	.text._Z12gpukernelH8cPdS_S_i,"ax",@progbits
	.align	128
        .global         _Z12gpukernelH8cPdS_S_i
        .type           _Z12gpukernelH8cPdS_S_i,@function
        .size           _Z12gpukernelH8cPdS_S_i,(.L_x_1420 - _Z12gpukernelH8cPdS_S_i)
        .other          _Z12gpukernelH8cPdS_S_i,@"STO_CUDA_ENTRY STV_DEFAULT"
_Z12gpukernelH8cPdS_S_i:
.text._Z12gpukernelH8cPdS_S_i:
        /* <DEDUP_REMOVED lines=14> */
.L_x_1047:
        /* <DEDUP_REMOVED lines=16> */
.L_x_986:
[----:B------:R-:W-:Y:S05]  /*01e0*/  BSYNC.RECONVERGENT B0 ;  /* 0x0000000000007941 */ /* 0x000fea0003800200 */
.L_x_985:
[----:B------:R-:W-:Y:S04]  /*01f0*/  BSSY.RECONVERGENT B0, `(.L_x_987) ;  /* 0x0000007000007945 */ /* 0x000fe80003800200 */
[----:B------:R-:W-:Y:S05]  /*0200*/  @P0 BRA `(.L_x_988) ;  /* 0x0000000000140947 */ /* 0x000fea0003800000 */
[----:B0-----:R-:W2:Y:S04]  /*0210*/  LDG.E.64 R10, desc[UR4][R6.64+0x1000] ;  /* 0x00100004060a7981 */ /* 0x001ea8000c1e1b00 */
[----:B------:R-:W3:Y:S01]  /*0220*/  LDG.E.64 R12, desc[UR4][R4.64+0x80] ;  /* 0x00008004040c7981 */ /* 0x000ee2000c1e1b00 */
[----:B--2---:R-:W-:-:S08]  /*0230*/  DADD R10, RZ, R10 ;  /* 0x00000000ff0a7229 */ /* 0x004fd0000000000a */
[----:B---3--:R-:W-:-:S07]  /*0240*/  DADD R10, R10, R12 ;  /* 0x000000000a0a7229 */ /* 0x008fce000000000c */
[----:B------:R1:W-:Y:S04]  /*0250*/  STG.E.64 desc[UR4][R4.64+0x80], R10 ;  /* 0x0000800a04007986 */ /* 0x0003e8000c101b04 */
.L_x_988:
[----:B------:R-:W-:Y:S05]  /*0260*/  BSYNC.RECONVERGENT B0 ;  /* 0x0000000000007941 */ /* 0x000fea0003800200 */
.L_x_987:
[----:B------:R-:W-:Y:S04]  /*0270*/  BSSY.RECONVERGENT B0, `(.L_x_989) ;  /* 0x0000007000007945 */ /* 0x000fe80003800200 */
[----:B------:R-:W-:Y:S05]  /*0280*/  @P0 BRA `(.L_x_990) ;  /* 0x0000000000140947 */ /* 0x000fea0003800000 */
[----:B01----:R-:W2:Y:S04]  /*0290*/  LDG.E.64 R10, desc[UR4][R6.64+0x1800] ;  /* 0x00180004060a7981 */ /* 0x003ea8000c1e1b00 */
[----:B------:R-:W3:Y:S01]  /*02a0*/  LDG.E.64 R12, desc[UR4][R4.64+0xc0] ;  /* 0x0000c004040c7981 */ /* 0x000ee2000c1e1b00 */
[----:B--2---:R-:W-:-:S08]  /*02b0*/  DADD R10, RZ, R10 ;  /* 0x00000000ff0a7229 */ /* 0x004fd0000000000a */
[----:B---3--:R-:W-:-:S07]  /*02c0*/  DADD R10, R10, R12 ;  /* 0x000000000a0a7229 */ /* 0x008fce000000000c */
[----:B------:R2:W-:Y:S04]  /*02d0*/  STG.E.64 desc[UR4][R4.64+0xc0], R10 ;  /* 0x0000c00a04007986 */ /* 0x0005e8000c101b04 */
.L_x_990:
[----:B------:R-:W-:Y:S05]  /*02e0*/  BSYNC.RECONVERGENT B0 ;  /* 0x0000000000007941 */ /* 0x000fea0003800200 */
.L_x_989:
[----:B------:R-:W-:Y:S04]  /*02f0*/  BSSY.RECONVERGENT B0, `(.L_x_991) ;  /* 0x0000007000007945 */ /* 0x000fe80003800200 */
[----:B------:R-:W-:Y:S05]  /*0300*/  @P0 BRA `(.L_x_992) ;  /* 0x0000000000140947 */ /* 0x000fea0003800000 */
[----:B012---:R-:W2:Y:S04]  /*0310*/  LDG.E.64 R10, desc[UR4][R6.64+0x20] ;  /* 0x00002004060a7981 */ /* 0x007ea8000c1e1b00 */
[----:B------:R-:W3:Y:S01]  /*0320*/  LDG.E.64 R12, desc[UR4][R4.64] ;  /* 0x00000004040c7981 */ /* 0x000ee2000c1e1b00 */
[----:B--2---:R-:W-:-:S08]  /*0330*/  DADD R10, RZ, R10 ;  /* 0x00000000ff0a7229 */ /* 0x004fd0000000000a */
[----:B---3--:R-:W-:-:S07]  /*0340*/  DADD R10, R10, R12 ;  /* 0x000000000a0a7229 */ /* 0x008fce000000000c */
[----:B------:R3:W-:Y:S04]  /*0350*/  STG.E.64 desc[UR4][R4.64], R10 ;  /* 0x0000000a04007986 */ /* 0x0007e8000c101b04 */
.L_x_992:
[----:B------:R-:W-:Y:S05]  /*0360*/  BSYNC.RECONVERGENT B0 ;  /* 0x0000000000007941 */ /* 0x000fea0003800200 */
.L_x_991:
[----:B------:R-:W-:Y:S04]  /*0370*/  BSSY.RECONVERGENT B0, `(.L_x_993) ;  /* 0x0000007000007945 */ /* 0x000fe80003800200 */
[----:B------:R-:W-:Y:S05]  /*0380*/  @P0 BRA `(.L_x_994) ;  /* 0x0000000000140947 */ /* 0x000fea0003800000 */
[----:B0123--:R-:W2:Y:S04]  /*0390*/  LDG.E.64 R10, desc[UR4][R6.64+0x820] ;  /* 0x00082004060a7981 */ /* 0x00fea8000c1e1b00 */
[----:B------:R-:W3:Y:S01]  /*03a0*/  LDG.E.64 R12, desc[UR4][R4.64+0x40] ;  /* 0x00004004040c7981 */ /* 0x000ee2000c1e1b00 */
[----:B--2---:R-:W-:-:S08]  /*03b0*/  DADD R10, RZ, R10 ;  /* 0x00000000ff0a7229 */ /* 0x004fd0000000000a */
[----:B---3--:R-:W-:-:S07]  /*03c0*/  DADD R10, R10, R12 ;  /* 0x000000000a0a7229 */ /* 0x008fce000000000c */
[----:B------:R4:W-:Y:S04]  /*03d0*/  STG.E.64 desc[UR4][R4.64+0x40], R10 ;  /* 0x0000400a04007986 */ /* 0x0009e8000c101b04 */
.L_x_994:
[----:B------:R-:W-:Y:S05]  /*03e0*/  BSYNC.RECONVERGENT B0 ;  /* 0x0000000000007941 */ /* 0x000fea0003800200 */
.L_x_993:
[----:B------:R-:W-:Y:S04]  /*03f0*/  BSSY.RECONVERGENT B0, `(.L_x_995) ;  /* 0x0000007000007945 */ /* 0x000fe80003800200 */
[----:B------:R-:W-:Y:S05]  /*0400*/  @P0 BRA `(.L_x_996) ;  /* 0x0000000000140947 */ /* 0x000fea0003800000 */
[----:B01234-:R-:W2:Y:S04]  /*0410*/  LDG.E.64 R10, desc[UR4][R6.64+0x1020] ;  /* 0x00102004060a7981 */ /* 0x01fea8000c1e1b00 */
[----:B------:R-:W3:Y:S01]  /*0420*/  LDG.E.64 R12, desc[UR4][R4.64+0x80] ;  /* 0x00008004040c7981 */ /* 0x000ee2000c1e1b00 */
[----:B--2---:R-:W-:-:S08]  /*0430*/  DADD R10, RZ, R10 ;  /* 0x00000000ff0a7229 */ /* 0x004fd0000000000a */
[----:B---3--:R-:W-:-:S07]  /*0440*/  DADD R10, R10, R12 ;  /* 0x000000000a0a7229 */ /* 0x008fce000000000c */
[----:B------:R0:W-:Y:S04]  /*0450*/  STG.E.64 desc[UR4][R4.64+0x80], R10 ;  /* 0x0000800a04007986 */ /* 0x0001e8000c101b04 */
.L_x_996:
[----:B------:R-:W-:Y:S05]  /*0460*/  BSYNC.RECONVERGENT B0 ;  /* 0x0000000000007941 */ /* 0x000fea0003800200 */
.L_x_995:
[----:B------:R-:W-:Y:S04]  /*0470*/  BSSY.RECONVERGENT B0, `(.L_x_997) ;  /* 0x0000007000007945 */ /* 0x000fe80003800200 */
[----:B------:R-:W-:Y:S05]  /*0480*/  @P0 BRA `(.L_x_998) ;  /* 0x0000000000140947 */ /* 0x000fea0003800000 */
[----:B01234-:R-:W2:Y:S04]  /*0490*/  LDG.E.64 R10, desc[UR4][R6.64+0x1820] ;  /* 0x00182004060a7981 */ /* 0x01fea8000c1e1b00 */
[----:B------:R-:W3:Y:S01]  /*04a0*/  LDG.E.64 R12, desc[UR4][R4.64+0xc0] ;  /* 0x0000c004040c7981 */ /* 0x000ee2000c1e1b00 */
[----:B--2---:R-:W-:-:S08]  /*04b0*/  DADD R10, RZ, R10 ;  /* 0x00000000ff0a7229 */ /* 0x004fd0000000000a */
[----:B---3--:R-:W-:-:S07]  /*04c0*/  DADD R10, R10, R12 ;  /* 0x000000000a0a7229 */ /* 0x008fce000000000c */
[----:B------:R0:W-:Y:S04]  /*04d0*/  STG.E.64 desc[UR4][R4.64+0xc0], R10 ;  /* 0x0000c00a04007986 */ /* 0x0001e8000c101b04 */
.L_x_998:
[----:B------:R-:W-:Y:S05]  /*04e0*/  BSYNC.RECONVERGENT B0 ;  /* 0x0000000000007941 */ /* 0x000fea0003800200 */
.L_x_997:
[----:B------:R-:W-:Y:S04]  /*04f0*/  BSSY.RECONVERGENT B0, `(.L_x_999) ;  /* 0x0000007000007945 */ /* 0x000fe80003800200 */
[----:B------:R-:W-:Y:S05]  /*0500*/  @P0 BRA `(.L_x_1000) ;  /* 0x0000000000140947 */ /* 0x000fea0003800000 */
[----:B01234-:R-:W2:Y:S04]  /*0510*/  LDG.E.64 R10, desc[UR4][R6.64+0x40] ;  /* 0x00004004060a7981 */ /* 0x01fea8000c1e1b00 */
[----:B------:R-:W3:Y:S01]  /*0520*/  LDG.E.64 R12, desc[UR4][R4.64] ;  /* 0x00000004040c7981 */ /* 0x000ee2000c1e1b00 */
[----:B--2---:R-:W-:-:S08]  /*0530*/  DADD R10, RZ, R10 ;  /* 0x00000000ff0a7229 */ /* 0x004fd0000000000a */
[----:B---3--:R-:W-:-:S07]  /*0540*/  DADD R10, R10, R12 ;  /* 0x000000000a0a7229 */ /* 0x008fce000000000c */
[----:B------:R0:W-:Y:S04]  /*0550*/  STG.E.64 desc[UR4][R4.64], R10 ;  /* 0x0000000a04007986 */ /* 0x0001e8000c101b04 */
.L_x_1000:
[----:B------:R-:W-:Y:S05]  /*0560*/  BSYNC.RECONVERGENT B0 ;  /* 0x0000000000007941 */ /* 0x000fea0003800200 */
.L_x_999:
[----:B------:R-:W-:Y:S04]  /*0570*/  BSSY.RECONVERGENT B0, `(.L_x_1001) ;  /* 0x0000007000007945 */ /* 0x000fe80003800200 */
[----:B------:R-:W-:Y:S05]  /*0580*/  @P0 BRA `(.L_x_1002) ;  /* 0x0000000000140947 */ /* 0x000fea0003800000 */
[----:B01234-:R-:W2:Y:S04]  /*0590*/  LDG.E.64 R10, desc[UR4][R6.64+0x840] ;  /* 0x00084004060a7981 */ /* 0x01fea8000c1e1b00 */
[----:B------:R-:W3:Y:S01]  /*05a0*/  LDG.E.64 R12, desc[UR4][R4.64+0x40] ;  /* 0x00004004040c7981 */ /* 0x000ee2000c1e1b00 */
[----:B--2---:R-:W-:-:S08]  /*05b0*/  DADD R10, RZ, R10 ;  /* 0x00000000ff0a7229 */ /* 0x004fd0000000000a */
[----:B---3--:R-:W-:-:S07]  /*05c0*/  DADD R10, R10, R12 ;  /* 0x000000000a0a7229 */ /* 0x008fce000000000c */
[----:B------:R0:W-:Y:S04]  /*05d0*/  STG.E.64 desc[UR4][R4.64+0x40], R10 ;  /* 0x0000400a04007986 */ /* 0x0001e8000c101b04 */
.L_x_1002:
[----:B------:R-:W-:Y:S05]  /*05e0*/  BSYNC.RECONVERGENT B0 ;  /* 0x0000000000007941 */ /* 0x000fea0003800200 */
.L_x_1001:
[----:B------:R-:W-:Y:S04]  /*05f0*/  BSSY.RECONVERGENT B0, `(.L_x_1003) ;  /* 0x0000007000007945 */ /* 0x000fe80003800200 */
[----:B------:R-:W-:Y:S05]  /*0600*/  @P0 BRA `(.L_x_1004) ;  /* 0x0000000000140947 */ /* 0x000fea0003800000 */
[----:B01234-:R-:W2:Y:S04]  /*0610*/  LDG.E.64 R10, desc[UR4][R6.64+0x1040] ;  /* 0x00104004060a7981 */ /* 0x01fea8000c1e1b00 */
[----:B------:R-:W3:Y:S01]  /*0620*/  LDG.E.64 R12, desc[UR4][R4.64+0x80] ;  /* 0x00008004040c7981 */ /* 0x000ee2000c1e1b00 */
[----:B--2---:R-:W-:-:S08]  /*0630*/  DADD R10, RZ, R10 ;  /* 0x00000000ff0a7229 */ /* 0x004fd0000000000a */
[----:B---3--:R-:W-:-:S07]  /*0640*/  DADD R10, R10, R12 ;  /* 0x000000000a0a7229 */ /* 0x008fce000000000c */
[----:B------:R0:W-:Y:S04]  /*0650*/  STG.E.64 desc[UR4][R4.64+0x80], R10 ;  /* 0x0000800a04007986 */ /* 0x0001e8000c101b04 */
.L_x_1004:
[----:B------:R-:W-:Y:S05]  /*0660*/  BSYNC.RECONVERGENT B0 ;  /* 0x0000000000007941 */ /* 0x000fea0003800200 */
.L_x_1003:
[----:B------:R-:W-:Y:S04]  /*0670*/  BSSY.RECONVERGENT B0, `(.L_x_1005) ;  /* 0x0000007000007945 */ /* 0x000fe80003800200 */
[----:B------:R-:W-:Y:S05]  /*0680*/  @P0 BRA `(.L_x_1006) ;  /* 0x0000000000140947 */ /* 0x000fea0003800000 */
[----:B01234-:R-:W2:Y:S04]  /*0690*/  LDG.E.64 R10, desc[UR4][R6.64+0x1840] ;  /* 0x00184004060a7981 */ /* 0x01fea8000c1e1b00 */
[----:B------:R-:W3:Y:S01]  /*06a0*/  LDG.E.64 R12, desc[UR4][R4.64+0xc0] ;  /* 0x0000c004040c7981 */ /* 0x000ee2000c1e1b00 */
[----:B--2---:R-:W-:-:S08]  /*06b0*/  DADD R10, RZ, R10 ;  /* 0x00000000ff0a7229 */ /* 0x004fd0000000000a */
[----:B---3--:R-:W-:-:S07]  /*06c0*/  DADD R10, R10, R12 ;  /* 0x000000000a0a7229 */ /* 0x008fce000000000c */
[----:B------:R0:W-:Y:S04]  /*06d0*/  STG.E.64 desc[UR4][R4.64+0xc0], R10 ;  /* 0x0000c00a04007986 */ /* 0x0001e8000c101b04 */
.L_x_1006:
[----:B------:R-:W-:Y:S05]  /*06e0*/  BSYNC.RECONVERGENT B0 ;  /* 0x0000000000007941 */ /* 0x000fea0003800200 */
.L_x_1005:
[----:B------:R-:W-:Y:S04]  /*06f0*/  BSSY.RECONVERGENT B0, `(.L_x_1007) ;  /* 0x0000007000007945 */ /* 0x000fe80003800200 */
[----:B------:R-:W-:Y:S05]  /*0700*/  @P0 BRA `(.L_x_1008) ;  /* 0x0000000000140947 */ /* 0x000fea0003800000 */
[----:B01234-:R-:W2:Y:S04]  /*0710*/  LDG.E.64 R10, desc[UR4][R6.64+0x60] ;  /* 0x00006004060a7981 */ /* 0x01fea8000c1e1b00 */
[----:B------:R-:W3:Y:S01]  /*0720*/  LDG.E.64 R12, desc[UR4][R4.64] ;  /* 0x00000004040c7981 */ /* 0x000ee2000c1e1b00 */
[----:B--2---:R-:W-:-:S08]  /*0730*/  DADD R10, RZ, R10 ;  /* 0x00000000ff0a7229 */ /* 0x004fd0000000000a */
[----:B---3--:R-:W-:-:S07]  /*0740*/  DADD R10, R10, R12 ;  /* 0x000000000a0a7229 */ /* 0x008fce000000000c */
[----:B------:R0:W-:Y:S04]  /*0750*/  STG.E.64 desc[UR4][R4.64], R10 ;  /* 0x0000000a04007986 */ /* 0x0001e8000c101b04 */
.L_x_1008:
[----:B------:R-:W-:Y:S05]  /*0760*/  BSYNC.RECONVERGENT B0 ;  /* 0x0000000000007941 */ /* 0x000fea0003800200 */
.L_x_1007:
[----:B------:R-:W-:Y:S04]  /*0770*/  BSSY.RECONVERGENT B0, `(.L_x_1009) ;  /* 0x0000007000007945 */ /* 0x000fe80003800200 */
[----:B------:R-:W-:Y:S05]  /*0780*/  @P0 BRA `(.L_x_1010) ;  /* 0x0000000000140947 */ /* 0x000fea0003800000 */
[----:B01234-:R-:W2:Y:S04]  /*0790*/  LDG.E.64 R10, desc[UR4][R6.64+0x860] ;  /* 0x00086004060a7981 */ /* 0x01fea8000c1e1b00 */
[----:B------:R-:W3:Y:S01]  /*07a0*/  LDG.E.64 R12, desc[UR4][R4.64+0x40] ;  /* 0x00004004040c7981 */ /* 0x000ee2000c1e1b00 */
[----:B--2---:R-:W-:-:S08]  /*07b0*/  DADD R10, RZ, R10 ;  /* 0x00000000ff0a7229 */ /* 0x004fd0000000000a */
[----:B---3--:R-:W-:-:S07]  /*07c0*/  DADD R10, R10, R12 ;  /* 0x000000000a0a7229 */ /* 0x008fce000000000c */
[----:B------:R0:W-:Y:S04]  /*07d0*/  STG.E.64 desc[UR4][R4.64+0x40], R10 ;  /* 0x0000400a04007986 */ /* 0x0001e8000c101b04 */
.L_x_1010:
[----:B------:R-:W-:Y:S05]  /*07e0*/  BSYNC.RECONVERGENT B0 ;  /* 0x0000000000007941 */ /* 0x000fea0003800200 */
.L_x_1009:
[----:B------:R-:W-:Y:S04]  /*07f0*/  BSSY.RECONVERGENT B0, `(.L_x_1011) ;  /* 0x0000007000007945 */ /* 0x000fe80003800200 */
[----:B------:R-:W-:Y:S05]  /*0800*/  @P0 BRA `(.L_x_1012) ;  /* 0x0000000000140947 */ /* 0x000fea0003800000 */
[----:B01234-:R-:W2:Y:S04]  /*0810*/  LDG.E.64 R10, desc[UR4][R6.64+0x1060] ;  /* 0x00106004060a7981 */ /* 0x01fea8000c1e1b00 */
[----:B------:R-:W3:Y:S01]  /*0820*/  LDG.E.64 R12, desc[UR4][R4.64+0x80] ;  /* 0x00008004040c7981 */ /* 0x000ee2000c1e1b00 */
[----:B--2---:R-:W-:-:S08]  /*0830*/  DADD R10, RZ, R10 ;  /* 0x00000000ff0a7229 */ /* 0x004fd0000000000a */
[----:B---3--:R-:W-:-:S07]  /*0840*/  DADD R10, R10, R12 ;  /* 0x000000000a0a7229 */ /* 0x008fce000000000c */
[----:B------:R0:W-:Y:S04]  /*0850*/  STG.E.64 desc[UR4][R4.64+0x80], R10 ;  /* 0x0000800a04007986 */ /* 0x0001e8000c101b04 */
.L_x_1012:
[----:B------:R-:W-:Y:S05]  /*0860*/  BSYNC.RECONVERGENT B0 ;  /* 0x0000000000007941 */ /* 0x000fea0003800200 */
.L_x_1011:
[----:B------:R-:W-:Y:S04]  /*0870*/  BSSY.RECONVERGENT B0, `(.L_x_1013) ;  /* 0x0000007000007945 */ /* 0x000fe80003800200 */
[----:B------:R-:W-:Y:S05]  /*0880*/  @P0 BRA `(.L_x_1014) ;  /* 0x0000000000140947 */ /* 0x000fea0003800000 */
[----:B01234-:R-:W2:Y:S04]  /*0890*/  LDG.E.64 R10, desc[UR4][R6.64+0x1860] ;  /* 0x00186004060a7981 */ /* 0x01fea8000c1e1b00 */
[----:B------:R-:W3:Y:S01]  /*08a0*/  LDG.E.64 R12, desc[UR4][R4.64+0xc0] ;  /* 0x0000c004040c7981 */ /* 0x000ee2000c1e1b00 */
[----:B--2---:R-:W-:-:S08]  /*08b0*/  DADD R10, RZ, R10 ;  /* 0x00000000ff0a7229 */ /* 0x004fd0000000000a */
[----:B---3--:R-:W-:-:S07]  /*08c0*/  DADD R10, R10, R12 ;  /* 0x000000000a0a7229 */ /* 0x008fce000000000c */
[----:B------:R0:W-:Y:S04]  /*08d0*/  STG.E.64 desc[UR4][R4.64+0xc0], R10 ;  /* 0x0000c00a04007986 */ /* 0x0001e8000c101b04 */
.L_x_1014:
[----:B------:R-:W-:Y:S05]  /*08e0*/  BSYNC.RECONVERGENT B0 ;  /* 0x0000000000007941 */ /* 0x000fea0003800200 */
.L_x_1013:
[----:B------:R-:W-:Y:S04]  /*08f0*/  BSSY.RECONVERGENT B0, `(.L_x_1015) ;  /* 0x0000007000007945 */ /* 0x000fe80003800200 */
[----:B------:R-:W-:Y:S05]  /*0900*/  @P0 BRA `(.L_x_1016) ;  /* 0x0000000000140947 */ /* 0x000fea0003800000 */
[----:B01234-:R-:W2:Y:S04]  /*0910*/  LDG.E.64 R10, desc[UR4][R6.64+0x80] ;  /* 0x00008004060a7981 */ /* 0x01fea8000c1e1b00 */
[----:B------:R-:W3:Y:S01]  /*0920*/  LDG.E.64 R12, desc[UR4][R4.64] ;  /* 0x00000004040c7981 */ /* 0x000ee2000c1e1b00 */
[----:B--2---:R-:W-:-:S08]  /*0930*/  DADD R10, RZ, R10 ;  /* 0x00000000ff0a7229 */ /* 0x004fd0000000000a */
[----:B---3--:R-:W-:-:S07]  /*0940*/  DADD R10, R10, R12 ;  /* 0x000000000a0a7229 */ /* 0x008fce000000000c */
[----:B------:R0:W-:Y:S04]  /*0950*/  STG.E.64 desc[UR4][R4.64], R10 ;  /* 0x0000000a04007986 */ /* 0x0001e8000c101b04 */
.L_x_1016:
[----:B------:R-:W-:Y:S05]  /*0960*/  BSYNC.RECONVERGENT B0 ;  /* 0x0000000000007941 */ /* 0x000fea0003800200 */
.L_x_1015:
[----:B------:R-:W-:Y:S04]  /*0970*/  BSSY.RECONVERGENT B0, `(.L_x_1017) ;  /* 0x0000007000007945 */ /* 0x000fe80003800200 */
[----:B------:R-:W-:Y:S05]  /*0980*/  @P0 BRA `(.L_x_1018) ;  /* 0x0000000000140947 */ /* 0x000fea0003800000 */
[----:B01234-:R-:W2:Y:S04]  /*0990*/  LDG.E.64 R10, desc[UR4][R6.64+0x880] ;  /* 0x00088004060a7981 */ /* 0x01fea8000c1e1b00 */
[----:B------:R-:W3:Y:S01]  /*09a0*/  LDG.E.64 R12, desc[UR4][R4.64+0x40] ;  /* 0x00004004040c7981 */ /* 0x000ee2000c1e1b00 */
[----:B--2---:R-:W-:-:S08]  /*09b0*/  DADD R10, RZ, R10 ;  /* 0x00000000ff0a7229 */ /* 0x004fd0000000000a */
[----:B---3--:R-:W-:-:S07]  /*09c0*/  DADD R10, R10, R12 ;  /* 0x000000000a0a7229 */ /* 0x008fce000000000c */
[----:B------:R0:W-:Y:S04]  /*09d0*/  STG.E.64 desc[UR4][R4.64+0x40], R10 ;  /* 0x0000400a04007986 */ /* 0x0001e8000c101b04 */
.L_x_1018:
[----:B------:R-:W-:Y:S05]  /*09e0*/  BSYNC.RECONVERGENT B0 ;  /* 0x0000000000007941 */ /* 0x000fea0003800200 */
.L_x_1017:
[----:B------:R-:W-:Y:S04]  /*09f0*/  BSSY.RECONVERGENT B0, `(.L_x_1019) ;  /* 0x0000007000007945 */ /* 0x000fe80003800200 */
[----:B------:R-:W-:Y:S05]  /*0a00*/  @P0 BRA `(.L_x_1020) ;  /* 0x0000000000140947 */ /* 0x000fea0003800000 */
[----:B01234-:R-:W2:Y:S04]  /*0a10*/  LDG.E.64 R10, desc[UR4][R6.64+0x1080] ;  /* 0x00108004060a7981 */ /* 0x01fea8000c1e1b00 */
[----:B------:R-:W3:Y:S01]  /*0a20*/  LDG.E.64 R12, desc[UR4][R4.64+0x80] ;  /* 0x00008004040c7981 */ /* 0x000ee2000c1e1b00 */
[----:B--2---:R-:W-:-:S08]  /*0a30*/  DADD R10, RZ, R10 ;  /* 0x00000000ff0a7229 */ /* 0x004fd0000000000a */
[----:B---3--:R-:W-:-:S07]  /*0a40*/  DADD R10, R10, R12 ;  /* 0x000000000a0a7229 */ /* 0x008fce000000000c */
[----:B------:R0:W-:Y:S04]  /*0a50*/  STG.E.64 desc[UR4][R4.64+0x80], R10 ;  /* 0x0000800a04007986 */ /* 0x0001e8000c101b04 */
.L_x_1020:
[----:B------:R-:W-:Y:S05]  /*0a60*/  BSYNC.RECONVERGENT B0 ;  /* 0x0000000000007941 */ /* 0x000fea0003800200 */
.L_x_1019:
[----:B------:R-:W-:Y:S04]  /*0a70*/  BSSY.RECONVERGENT B0, `(.L_x_1021) ;  /* 0x0000007000007945 */ /* 0x000fe80003800200 */
[----:B------:R-:W-:Y:S05]  /*0a80*/  @P0 BRA `(.L_x_1022) ;  /* 0x0000000000140947 */ /* 0x000fea0003800000 */
[----:B01234-:R-:W2:Y:S04]  /*0a90*/  LDG.E.64 R10, desc[UR4][R6.64+0x1880] ;  /* 0x00188004060a7981 */ /* 0x01fea8000c1e1b00 */
[----:B------:R-:W3:Y:S01]  /*0aa0*/  LDG.E.64 R12, desc[UR4][R4.64+0xc0] ;  /* 0x0000c004040c7981 */ /* 0x000ee2000c1e1b00 */
[----:B--2---:R-:W-:-:S08]  /*0ab0*/  DADD R10, RZ, R10 ;  /* 0x00000000ff0a7229 */ /* 0x004fd0000000000a */
[----:B---3--:R-:W-:-:S07]  /*0ac0*/  DADD R10, R10, R12 ;  /* 0x000000000a0a7229 */ /* 0x008fce000000000c */
[----:B------:R0:W-:Y:S04]  /*0ad0*/  STG.E.64 desc[UR4][R4.64+0xc0], R10 ;  /* 0x0000c00a04007986 */ /* 0x0001e8000c101b04 */
.L_x_1022:
[----:B------:R-:W-:Y:S05]  /*0ae0*/  BSYNC.RECONVERGENT B0 ;  /* 0x0000000000007941 */ /* 0x000fea0003800200 */
.L_x_1021:
[----:B------:R-:W-:Y:S04]  /*0af0*/  BSSY.RECONVERGENT B0, `(.L_x_1023) ;  /* 0x0000007000007945 */ /* 0x000fe80003800200 */
[----:B------:R-:W-:Y:S05]  /*0b00*/  @P0 BRA `(.L_x_1024) ;  /* 0x0000000000140947 */ /* 0x000fea0003800000 */
[----:B01234-:R-:W2:Y:S04]  /*0b10*/  LDG.E.64 R10, desc[UR4][R6.64+0xa0] ;  /* 0x0000a004060a7981 */ /* 0x01fea8000c1e1b00 */
[----:B------:R-:W3:Y:S01]  /*0b20*/  LDG.E.64 R12, desc[UR4][R4.64] ;  /* 0x00000004040c7981 */ /* 0x000ee2000c1e1b00 */
[----:B--2---:R-:W-:-:S08]  /*0b30*/  DADD R10, RZ, R10 ;  /* 0x00000000ff0a7229 */ /* 0x004fd0000000000a */
[----:B---3--:R-:W-:-:S07]  /*0b40*/  DADD R10, R10, R12 ;  /* 0x000000000a0a7229 */ /* 0x008fce000000000c */
[----:B------:R0:W-:Y:S04]  /*0b50*/  STG.E.64 desc[UR4][R4.64], R10 ;  /* 0x0000000a04007986 */ /* 0x0001e8000c101b04 */
.L_x_1024:
[----:B------:R-:W-:Y:S05]  /*0b60*/  BSYNC.RECONVERGENT B0 ;  /* 0x0000000000007941 */ /* 0x000fea0003800200 */
.L_x_1023:
[----:B------:R-:W-:Y:S04]  /*0b70*/  BSSY.RECONVERGENT B0, `(.L_x_1025) ;  /* 0x0000007000007945 */ /* 0x000fe80003800200 */
[----:B------:R-:W-:Y:S05]  /*0b80*/  @P0 BRA `(.L_x_1026) ;  /* 0x0000000000140947 */ /* 0x000fea0003800000 */
[----:B01234-:R-:W2:Y:S04]  /*0b90*/  LDG.E.64 R10, desc[UR4][R6.64+0x8a0] ;  /* 0x0008a004060a7981 */ /* 0x01fea8000c1e1b00 */
[----:B------:R-:W3:Y:S01]  /*0ba0*/  LDG.E.64 R12, desc[UR4][R4.64+0x40] ;  /* 0x00004004040c7981 */ /* 0x000ee2000c1e1b00 */
[----:B--2---:R-:W-:-:S08]  /*0bb0*/  DADD R10, RZ, R10 ;  /* 0x00000000ff0a7229 */ /* 0x004fd0000000000a */
[----:B---3--:R-:W-:-:S07]  /*0bc0*/  DADD R10, R10, R12 ;  /* 0x000000000a0a7229 */ /* 0x008fce000000000c */
[----:B------:R0:W-:Y:S04]  /*0bd0*/  STG.E.64 desc[UR4][R4.64+0x40], R10 ;  /* 0x0000400a04007986 */ /* 0x0001e8000c101b04 */
.L_x_1026:
[----:B------:R-:W-:Y:S05]  /*0be0*/  BSYNC.RECONVERGENT B0 ;  /* 0x0000000000007941 */ /* 0x000fea0003800200 */
.L_x_1025:
[----:B------:R-:W-:Y:S04]  /*0bf0*/  BSSY.RECONVERGENT B0, `(.L_x_1027) ;  /* 0x0000007000007945 */ /* 0x000fe80003800200 */
[----:B------:R-:W-:Y:S05]  /*0c00*/  @P0 BRA `(.L_x_1028) ;  /* 0x0000000000140947 */ /* 0x000fea0003800000 */
[----:B01234-:R-:W2:Y:S04]  /*0c10*/  LDG.E.64 R10, desc[UR4][R6.64+0x10a0] ;  /* 0x0010a004060a7981 */ /* 0x01fea8000c1e1b00 */
[----:B------:R-:W3:Y:S01]  /*0c20*/  LDG.E.64 R12, desc[UR4][R4.64+0x80] ;  /* 0x00008004040c7981 */ /* 0x000ee2000c1e1b00 */
[----:B--2---:R-:W-:-:S08]  /*0c30*/  DADD R10, RZ, R10 ;  /* 0x00000000ff0a7229 */ /* 0x004fd0000000000a */
[----:B---3--:R-:W-:-:S07]  /*0c40*/  DADD R10, R10, R12 ;  /* 0x000000000a0a7229 */ /* 0x008fce000000000c */
[----:B------:R0:W-:Y:S04]  /*0c50*/  STG.E.64 desc[UR4][R4.64+0x80], R10 ;  /* 0x0000800a04007986 */ /* 0x0001e8000c101b04 */
.L_x_1028:
[----:B------:R-:W-:Y:S05]  /*0c60*/  BSYNC.RECONVERGENT B0 ;  /* 0x0000000000007941 */ /* 0x000fea0003800200 */
.L_x_1027:
[----:B------:R-:W-:Y:S04]  /*0c70*/  BSSY.RECONVERGENT B0, `(.L_x_1029) ;  /* 0x0000007000007945 */ /* 0x000fe80003800200 */
[----:B------:R-:W-:Y:S05]  /*0c80*/  @P0 BRA `(.L_x_1030) ;  /* 0x0000000000140947 */ /* 0x000fea0003800000 */
[----:B01234-:R-:W2:Y:S04]  /*0c90*/  LDG.E.64 R10, desc[UR4][R6.64+0x18a0] ;  /* 0x0018a004060a7981 */ /* 0x01fea8000c1e1b00 */
[----:B------:R-:W3:Y:S01]  /*0ca0*/  LDG.E.64 R12, desc[UR4][R4.64+0xc0] ;  /* 0x0000c004040c7981 */ /* 0x000ee2000c1e1b00 */
[----:B--2---:R-:W-:-:S08]  /*0cb0*/  DADD R10, RZ, R10 ;  /* 0x00000000ff0a7229 */ /* 0x004fd0000000000a */
[----:B---3--:R-:W-:-:S07]  /*0cc0*/  DADD R10, R10, R12 ;  /* 0x000000000a0a7229 */ /* 0x008fce000000000c */
[----:B------:R0:W-:Y:S04]  /*0cd0*/  STG.E.64 desc[UR4][R4.64+0xc0], R10 ;  /* 0x0000c00a04007986 */ /* 0x0001e8000c101b04 */
.L_x_1030:
[----:B------:R-:W-:Y:S05]  /*0ce0*/  BSYNC.RECONVERGENT B0 ;  /* 0x0000000000007941 */ /* 0x000fea0003800200 */
.L_x_1029:
[----:B------:R-:W-:Y:S04]  /*0cf0*/  BSSY.RECONVERGENT B0, `(.L_x_1031) ;  /* 0x0000007000007945 */ /* 0x000fe80003800200 */
[----:B------:R-:W-:Y:S05]  /*0d00*/  @P0 BRA `(.L_x_1032) ;  /* 0x0000000000140947 */ /* 0x000fea0003800000 */
[----:B01234-:R-:W2:Y:S04]  /*0d10*/  LDG.E.64 R10, desc[UR4][R6.64+0xc0] ;  /* 0x0000c004060a7981 */ /* 0x01fea8000c1e1b00 */
[----:B------:R-:W3:Y:S01]  /*0d20*/  LDG.E.64 R12, desc[UR4][R4.64] ;  /* 0x00000004040c7981 */ /* 0x000ee2000c1e1b00 */
[----:B--2---:R-:W-:-:S08]  /*0d30*/  DADD R10, RZ, R10 ;  /* 0x00000000ff0a7229 */ /* 0x004fd0000000000a */
[----:B---3--:R-:W-:-:S07]  /*0d40*/  DADD R10, R10, R12 ;  /* 0x000000000a0a7229 */ /* 0x008fce000000000c */
[----:B------:R0:W-:Y:S04]  /*0d50*/  STG.E.64 desc[UR4][R4.64], R10 ;  /* 0x0000000a04007986 */ /* 0x0001e8000c101b04 */
.L_x_1032:
[----:B------:R-:W-:Y:S05]  /*0d60*/  BSYNC.RECONVERGENT B0 ;  /* 0x0000000000007941 */ /* 0x000fea0003800200 */
.L_x_1031:
[----:B------:R-:W-:Y:S04]  /*0d70*/  BSSY.RECONVERGENT B0, `(.L_x_1033) ;  /* 0x0000007000007945 */ /* 0x000fe80003800200 */
[----:B------:R-:W-:Y:S05]  /*0d80*/  @P0 BRA `(.L_x_1034) ;  /* 0x0000000000140947 */ /* 0x000fea0003800000 */
[----:B01234-:R-:W2:Y:S04]  /*0d90*/  LDG.E.64 R10, desc[UR4][R6.64+0x8c0] ;  /* 0x0008c004060a7981 */ /* 0x01fea8000c1e1b00 */
[----:B------:R-:W3:Y:S01]  /*0da0*/  LDG.E.64 R12, desc[UR4][R4.64+0x40] ;  /* 0x00004004040c7981 */ /* 0x000ee2000c1e1b00 */
[----:B--2---:R-:W-:-:S08]  /*0db0*/  DADD R10, RZ, R10 ;  /* 0x00000000ff0a7229 */ /* 0x004fd0000000000a */
[----:B---3--:R-:W-:-:S07]  /*0dc0*/  DADD R10, R10, R12 ;  /* 0x000000000a0a7229 */ /* 0x008fce000000000c */
[----:B------:R0:W-:Y:S04]  /*0dd0*/  STG.E.64 desc[UR4][R4.64+0x40], R10 ;  /* 0x0000400a04007986 */ /* 0x0001e8000c101b04 */
.L_x_1034:
[----:B------:R-:W-:Y:S05]  /*0de0*/  BSYNC.RECONVERGENT B0 ;  /* 0x0000000000007941 */ /* 0x000fea0003800200 */
.L_x_1033:
[----:B------:R-:W-:Y:S04]  /*0df0*/  BSSY.RECONVERGENT B0, `(.L_x_1035) ;  /* 0x0000007000007945 */ /* 0x000fe80003800200 */
[----:B------:R-:W-:Y:S05]  /*0e00*/  @P0 BRA `(.L_x_1036) ;  /* 0x0000000000140947 */ /* 0x000fea0003800000 */
[----:B01234-:R-:W2:Y:S04]  /*0e10*/  LDG.E.64 R10, desc[UR4][R6.64+0x10c0] ;  /* 0x0010c004060a7981 */ /* 0x01fea8000c1e1b00 */
[----:B------:R-:W3:Y:S01]  /*0e20*/  LDG.E.64 R12, desc[UR4][R4.64+0x80] ;  /* 0x00008004040c7981 */ /* 0x000ee2000c1e1b00 */
[----:B--2---:R-:W-:-:S08]  /*0e30*/  DADD R10, RZ, R10 ;  /* 0x00000000ff0a7229 */ /* 0x004fd0000000000a */
[----:B---3--:R-:W-:-:S07]  /*0e40*/  DADD R10, R10, R12 ;  /* 0x000000000a0a7229 */ /* 0x008fce000000000c */
[----:B------:R0:W-:Y:S04]  /*0e50*/  STG.E.64 desc[UR4][R4.64+0x80], R10 ;  /* 0x0000800a04007986 */ /* 0x0001e8000c101b04 */
.L_x_1036:
[----:B------:R-:W-:Y:S05]  /*0e60*/  BSYNC.RECONVERGENT B0 ;  /* 0x0000000000007941 */ /* 0x000fea0003800200 */
.L_x_1035:
[----:B------:R-:W-:Y:S04]  /*0e70*/  BSSY.RECONVERGENT B0, `(.L_x_1037) ;  /* 0x0000007000007945 */ /* 0x000fe80003800200 */
[----:B------:R-:W-:Y:S05]  /*0e80*/  @P0 BRA `(.L_x_1038) ;  /* 0x0000000000140947 */ /* 0x000fea0003800000 */
[----:B01234-:R-:W2:Y:S04]  /*0e90*/  LDG.E.64 R10, desc[UR4][R6.64+0x18c0] ;  /* 0x0018c004060a7981 */ /* 0x01fea8000c1e1b00 */
[----:B------:R-:W3:Y:S01]  /*0ea0*/  LDG.E.64 R12, desc[UR4][R4.64+0xc0] ;  /* 0x0000c004040c7981 */ /* 0x000ee2000c1e1b00 */
[----:B--2---:R-:W-:-:S08]  /*0eb0*/  DADD R10, RZ, R10 ;  /* 0x00000000ff0a7229 */ /* 0x004fd0000000000a */
[----:B---3--:R-:W-:-:S07]  /*0ec0*/  DADD R10, R10, R12 ;  /* 0x000000000a0a7229 */ /* 0x008fce000000000c */
[----:B------:R0:W-:Y:S04]  /*0ed0*/  STG.E.64 desc[UR4][R4.64+0xc0], R10 ;  /* 0x0000c00a04007986 */ /* 0x0001e8000c101b04 */
.L_x_1038:
[----:B------:R-:W-:Y:S05]  /*0ee0*/  BSYNC.RECONVERGENT B0 ;  /* 0x0000000000007941 */ /* 0x000fea0003800200 */
.L_x_1037:
[----:B------:R-:W-:Y:S04]  /*0ef0*/  BSSY.RECONVERGENT B0, `(.L_x_1039) ;  /* 0x0000007000007945 */ /* 0x000fe80003800200 */
[----:B------:R-:W-:Y:S05]  /*0f00*/  @P0 BRA `(.L_x_1040) ;  /* 0x0000000000140947 */ /* 0x000fea0003800000 */
[----:B01234-:R-:W2:Y:S04]  /*0f10*/  LDG.E.64 R10, desc[UR4][R6.64+0xe0] ;  /* 0x0000e004060a7981 */ /* 0x01fea8000c1e1b00 */
[----:B------:R-:W3:Y:S01]  /*0f20*/  LDG.E.64 R12, desc[UR4][R4.64] ;  /* 0x00000004040c7981 */ /* 0x000ee2000c1e1b00 */
[----:B--2---:R-:W-:-:S08]  /*0f30*/  DADD R10, RZ, R10 ;  /* 0x00000000ff0a7229 */ /* 0x004fd0000000000a */
[----:B---3--:R-:W-:-:S07]  /*0f40*/  DADD R10, R10, R12 ;  /* 0x000000000a0a7229 */ /* 0x008fce000000000c */
[----:B------:R0:W-:Y:S04]  /*0f50*/  STG.E.64 desc[UR4][R4.64], R10 ;  /* 0x0000000a04007986 */ /* 0x0001e8000c101b04 */
.L_x_1040:
[----:B------:R-:W-:Y:S05]  /*0f60*/  BSYNC.RECONVERGENT B0 ;  /* 0x0000000000007941 */ /* 0x000fea0003800200 */
.L_x_1039:
[----:B------:R-:W-:Y:S04]  /*0f70*/  BSSY.RECONVERGENT B0, `(.L_x_1041) ;  /* 0x0000007000007945 */ /* 0x000fe80003800200 */
[----:B------:R-:W-:Y:S05]  /*0f80*/  @P0 BRA `(.L_x_1042) ;  /* 0x0000000000140947 */ /* 0x000fea0003800000 */
[----:B01234-:R-:W2:Y:S04]  /*0f90*/  LDG.E.64 R10, desc[UR4][R6.64+0x8e0] ;  /* 0x0008e004060a7981 */ /* 0x01fea8000c1e1b00 */
[----:B------:R-:W3:Y:S01]  /*0fa0*/  LDG.E.64 R12, desc[UR4][R4.64+0x40] ;  /* 0x00004004040c7981 */ /* 0x000ee2000c1e1b00 */
[----:B--2---:R-:W-:-:S08]  /*0fb0*/  DADD R10, RZ, R10 ;  /* 0x00000000ff0a7229 */ /* 0x004fd0000000000a */
[----:B---3--:R-:W-:-:S07]  /*0fc0*/  DADD R10, R10, R12 ;  /* 0x000000000a0a7229 */ /* 0x008fce000000000c */
[----:B------:R0:W-:Y:S04]  /*0fd0*/  STG.E.64 desc[UR4][R4.64+0x40], R10 ;  /* 0x0000400a04007986 */ /* 0x0001e8000c101b04 */
.L_x_1042:
[----:B------:R-:W-:Y:S05]  /*0fe0*/  BSYNC.RECONVERGENT B0 ;  /* 0x0000000000007941 */ /* 0x000fea0003800200 */
.L_x_1041:
[----:B------:R-:W-:Y:S04]  /*0ff0*/  BSSY.RECONVERGENT B0, `(.L_x_1043) ;  /* 0x0000007000007945 */ /* 0x000fe80003800200 */
[----:B------:R-:W-:Y:S05]  /*1000*/  @P0 BRA `(.L_x_1044) ;  /* 0x0000000000140947 */ /* 0x000fea0003800000 */
[----:B01234-:R-:W2:Y:S04]  /*1010*/  LDG.E.64 R10, desc[UR4][R6.64+0x10e0] ;  /* 0x0010e004060a7981 */ /* 0x01fea8000c1e1b00 */
[----:B------:R-:W3:Y:S01]  /*1020*/  LDG.E.64 R12, desc[UR4][R4.64+0x80] ;  /* 0x00008004040c7981 */ /* 0x000ee2000c1e1b00 */
[----:B--2---:R-:W-:-:S08]  /*1030*/  DADD R10, RZ, R10 ;  /* 0x00000000ff0a7229 */ /* 0x004fd0000000000a */
[----:B---3--:R-:W-:-:S07]  /*1040*/  DADD R10, R10, R12 ;  /* 0x000000000a0a7229 */ /* 0x008fce000000000c */
[----:B------:R0:W-:Y:S04]  /*1050*/  STG.E.64 desc[UR4][R4.64+0x80], R10 ;  /* 0x0000800a04007986 */ /* 0x0001e8000c101b04 */
.L_x_1044:
[----:B------:R-:W-:Y:S05]  /*1060*/  BSYNC.RECONVERGENT B0 ;  /* 0x0000000000007941 */ /* 0x000fea0003800200 */
.L_x_1043:
[----:B------:R-:W-:Y:S04]  /*1070*/  BSSY.RECONVERGENT B0, `(.L_x_1045) ;  /* 0x0000007000007945 */ /* 0x000fe80003800200 */
[----:B------:R-:W-:Y:S05]  /*1080*/  @P0 BRA `(.L_x_1046) ;  /* 0x0000000000140947 */ /* 0x000fea0003800000 */
[----:B------:R-:W0:Y:S04]  /*1090*/  LDG.E.64 R6, desc[UR4][R6.64+0x18e0] ;  /* 0x0018e00406067981 */ /* 0x000e28000c1e1b00 */
[----:B------:R-:W5:Y:S01]  /*10a0*/  LDG.E.64 R12, desc[UR4][R4.64+0xc0] ;  /* 0x0000c004040c7981 */ /* 0x000f62000c1e1b00 */
[----:B01234-:R-:W-:-:S08]  /*10b0*/  DADD R10, RZ, R6 ;  /* 0x00000000ff0a7229 */ /* 0x01ffd00000000006 */
[----:B-----5:R-:W-:-:S07]  /*10c0*/  DADD R10, R10, R12 ;  /* 0x000000000a0a7229 */ /* 0x020fce000000000c */
[----:B------:R0:W-:Y:S04]  /*10d0*/  STG.E.64 desc[UR4][R4.64+0xc0], R10 ;  /* 0x0000c00a04007986 */ /* 0x0001e8000c101b04 */
.L_x_1046:
[----:B------:R-:W-:Y:S05]  /*10e0*/  BSYNC.RECONVERGENT B0 ;  /* 0x0000000000007941 */ /* 0x000fea0003800200 */
.L_x_1045:
[----:B------:R-:W-:Y:S01]  /*10f0*/  VIADD R9, R9, 0x400 ;  /* 0x0000040009097836 */ /* 0x000fe20000000000 */
[----:B------:R-:W-:Y:S06]  /*1100*/  @P1 BRA `(.L_x_1047) ;  /* 0xffffffec00f41947 */ /* 0x000fec000383ffff */
[----:B------:R-:W-:Y:S05]  /*1110*/  EXIT ;  /* 0x000000000000794d */ /* 0x000fea0003800000 */
.L_x_1048:
        /* <DEDUP_REMOVED lines=14> */
.L_x_1420:


//--------------------- .text._Z12gpukernelH8rPdS_S_i --------------------------
	.section	.text._Z12gpukernelH8rPdS_S_i,"ax",@progbits
	.align	128
        .global         _Z12gpukernelH8rPdS_S_i
        .type           _Z12gpukernelH8rPdS_S_i,@function
        .size           _Z12gpukernelH8rPdS_S_i,(.L_x_1421 - _Z12gpukernelH8rPdS_S_i)
        .other          _Z12gpukernelH8rPdS_S_i,@"STO_CUDA_ENTRY STV_DEFAULT"
_Z12gpukernelH8rPdS_S_i:
.text._Z12gpukernelH8rPdS_S_i:
        /* <DEDUP_REMOVED lines=19> */
.L_x_1055:
        /* <DEDUP_REMOVED lines=45> */
.L_x_1050:
[----:B------:R-:W-:Y:S05]  /*0400*/  BSYNC.RECONVERGENT B0 ;  /* 0x0000000000007941 */ /* 0x000fea0003800200 */
.L_x_1049:
        /* <DEDUP_REMOVED lines=21> */
.L_x_1052:
[----:B------:R-:W-:Y:S05]  /*0560*/  BSYNC.RECONVERGENT B0 ;  /* 0x0000000000007941 */ /* 0x000fea0003800200 */
.L_x_1051:
        /* <DEDUP_REMOVED lines=21> */
.L_x_1054:
[----:B------:R-:W-:Y:S05]  /*06c0*/  BSYNC.RECONVERGENT B0 ;  /* 0x0000000000007941 */ /* 0x000fea0003800200 */
.L_x_1053:
[----:B012---:R-:W-:-:S05]  /*06d0*/  IADD3 R6, P2, PT, R4, 0x2000, RZ ;  /* 0x0000200004067810 */ /* 0x007fca0007f5e0ff */
[----:B------:R-:W-:Y:S01]  /*06e0*/  IMAD.X R7, RZ, RZ, R5, P2 ;  /* 0x000000ffff077224 */ /* 0x000fe200010e0605 */
[----:B------:R-:W-:Y:S07]  /*06f0*/  @P3 BRA `(.L_x_1055) ;  /* 0xfffffff8008c3947 */ /* 0x000fee000383ffff */
[----:B------:R-:W-:Y:S05]  /*0700*/  EXIT ;  /* 0x000000000000794d */ /* 0x000fea0003800000 */
.L_x_1056:
        /* <DEDUP_REMOVED lines=15> */
.L_x_1421:


//--------------------- .text._Z13gpukernelH16cPdS_S_i --------------------------
	.section	.text._Z13gpukernelH16cPdS_S_i,"ax",@progbits
	.align	128
        .global         _Z13gpukernelH16cPdS_S_i
        .type           _Z13gpukernelH16cPdS_S_i,@function
        .size           _Z13gpukernelH16cPdS_S_i,(.L_x_1422 - _Z13gpukernelH16cPdS_S_i)
        .other          _Z13gpukernelH16cPdS_S_i,@"STO_CUDA_ENTRY STV_DEFAULT"
_Z13gpukernelH16cPdS_S_i:
.text._Z13gpukernelH16cPdS_S_i:
        /* <DEDUP_REMOVED lines=14> */
.L_x_1119:
        /* <DEDUP_REMOVED lines=16> */
.L_x_1058:
[----:B------:R-:W-:Y:S05]  /*01e0*/  BSYNC.RECONVERGENT B0 ;  /* 0x0000000000007941 */ /* 0x000fea0003800200 */
.L_x_1057:
[----:B------:R-:W-:Y:S04]  /*01f0*/  BSSY.RECONVERGENT B0, `(.L_x_1059) ;  /* 0x0000007000007945 */ /* 0x000fe80003800200 */
[----:B------:R-:W-:Y:S05]  /*0200*/  @P0 BRA `(.L_x_1060) ;  /* 0x0000000000140947 */ /* 0x000fea0003800000 */
[----:B0-----:R-:W2:Y:S04]  /*0210*/  LDG.E.64 R10, desc[UR4][R6.64+0x10] ;  /* 0x00001004060a7981 */ /* 0x001ea8000c1e1b00 */
[----:B------:R-:W3:Y:S01]  /*0220*/  LDG.E.64 R12, desc[UR4][R4.64] ;  /* 0x00000004040c7981 */ /* 0x000ee2000c1e1b00 */
[----:B--2---:R-:W-:-:S08]  /*0230*/  DADD R10, RZ, R10 ;  /* 0x00000000ff0a7229 */ /* 0x004fd0000000000a */
[----:B---3--:R-:W-:-:S07]  /*0240*/  DADD R10, R10, R12 ;  /* 0x000000000a0a7229 */ /* 0x008fce000000000c */
[----:B------:R1:W-:Y:S04]  /*0250*/  STG.E.64 desc[UR4][R4.64], R10 ;  /* 0x0000000a04007986 */ /* 0x0003e8000c101b04 */
.L_x_1060:
[----:B------:R-:W-:Y:S05]  /*0260*/  BSYNC.RECONVERGENT B0 ;  /* 0x0000000000007941 */ /* 0x000fea0003800200 */
.L_x_1059:
[----:B------:R-:W-:Y:S04]  /*0270*/  BSSY.RECONVERGENT B0, `(.L_x_1061) ;  /* 0x0000007000007945 */ /* 0x000fe80003800200 */
[----:B------:R-:W-:Y:S05]  /*0280*/  @P0 BRA `(.L_x_1062) ;  /* 0x0000000000140947 */ /* 0x000fea0003800000 */
[----:B01----:R-:W2:Y:S04]  /*0290*/  LDG.E.64 R10, desc[UR4][R6.64+0x1010] ;  /* 0x00101004060a7981 */ /* 0x003ea8000c1e1b00 */
[----:B------:R-:W3:Y:S01]  /*02a0*/  LDG.E.64 R12, desc[UR4][R4.64+0x80] ;  /* 0x00008004040c7981 */ /* 0x000ee2000c1e1b00 */
[----:B--2---:R-:W-:-:S08]  /*02b0*/  DADD R10, RZ, R10 ;  /* 0x00000000ff0a7229 */ /* 0x004fd0000000000a */
[----:B---3--:R-:W-:-:S07]  /*02c0*/  DADD R10, R10, R12 ;  /* 0x000000000a0a7229 */ /* 0x008fce000000000c */
[----:B------:R2:W-:Y:S04]  /*02d0*/  STG.E.64 desc[UR4][R4.64+0x80], R10 ;  /* 0x0000800a04007986 */ /* 0x0005e8000c101b04 */
.L_x_1062:
[----:B------:R-:W-:Y:S05]  /*02e0*/  BSYNC.RECONVERGENT B0 ;  /* 0x0000000000007941 */ /* 0x000fea0003800200 */
.L_x_1061:
[----:B------:R-:W-:Y:S04]  /*02f0*/  BSSY.RECONVERGENT B0, `(.L_x_1063) ;  /* 0x0000007000007945 */ /* 0x000fe80003800200 */
[----:B------:R-:W-:Y:S05]  /*0300*/  @P0 BRA `(.L_x_1064) ;  /* 0x0000000000140947 */ /* 0x000fea0003800000 */
[----:B012---:R-:W2:Y:S04]  /*0310*/  LDG.E.64 R10, desc[UR4][R6.64+0x20] ;  /* 0x00002004060a7981 */ /* 0x007ea8000c1e1b00 */
[----:B------:R-:W3:Y:S01]  /*0320*/  LDG.E.64 R12, desc[UR4][R4.64] ;  /* 0x00000004040c7981 */ /* 0x000ee2000c1e1b00 */
[----:B--2---:R-:W-:-:S08]  /*0330*/  DADD R10, RZ, R10 ;  /* 0x00000000ff0a7229 */ /* 0x004fd0000000000a */
[----:B---3--:R-:W-:-:S07]  /*0340*/  DADD R10, R10, R12 ;  /* 0x000000000a0a7229 */ /* 0x008fce000000000c */
[----:B------:R3:W-:Y:S04]  /*0350*/  STG.E.64 desc[UR4][R4.64], R10 ;  /* 0x0000000a04007986 */ /* 0x0007e8000c101b04 */
.L_x_1064:
[----:B------:R-:W-:Y:S05]  /*0360*/  BSYNC.RECONVERGENT B0 ;  /* 0x0000000000007941 */ /* 0x000fea0003800200 */
.L_x_1063:
[----:B------:R-:W-:Y:S04]  /*0370*/  BSSY.RECONVERGENT B0, `(.L_x_1065) ;  /* 0x0000007000007945 */ /* 0x000fe80003800200 */
[----:B------:R-:W-:Y:S05]  /*0380*/  @P0 BRA `(.L_x_1066) ;  /* 0x0000000000140947 */ /* 0x000fea0003800000 */
[----:B0123--:R-:W2:Y:S04]  /*0390*/  LDG.E.64 R10, desc[UR4][R6.64+0x1020] ;  /* 0x00102004060a7981 */ /* 0x00fea8000c1e1b00 */
[----:B------:R-:W3:Y:S01]  /*03a0*/  LDG.E.64 R12, desc[UR4][R4.64+0x80] ;  /* 0x00008004040c7981 */ /* 0x000ee2000c1e1b00 */
[----:B--2---:R-:W-:-:S08]  /*03b0*/  DADD R10, RZ, R10 ;  /* 0x00000000ff0a7229 */ /* 0x004fd0000000000a */
[----:B---3--:R-:W-:-:S07]  /*03c0*/  DADD R10, R10, R12 ;  /* 0x000000000a0a7229 */ /* 0x008fce000000000c */
[----:B------:R4:W-:Y:S04]  /*03d0*/  STG.E.64 desc[UR4][R4.64+0x80], R10 ;  /* 0x0000800a04007986 */ /* 0x0009e8000c101b04 */
.L_x_1066:
[----:B------:R-:W-:Y:S05]  /*03e0*/  BSYNC.RECONVERGENT B0 ;  /* 0x0000000000007941 */ /* 0x000fea0003800200 */
.L_x_1065:
[----:B------:R-:W-:Y:S04]  /*03f0*/  BSSY.RECONVERGENT B0, `(.L_x_1067) ;  /* 0x0000007000007945 */ /* 0x000fe80003800200 */
[----:B------:R-:W-:Y:S05]  /*0400*/  @P0 BRA `(.L_x_1068) ;  /* 0x0000000000140947 */ /* 0x000fea0003800000 */
[----:B01234-:R-:W2:Y:S04]  /*0410*/  LDG.E.64 R10, desc[UR4][R6.64+0x30] ;  /* 0x00003004060a7981 */ /* 0x01fea8000c1e1b00 */
[----:B------:R-:W3:Y:S01]  /*0420*/  LDG.E.64 R12, desc[UR4][R4.64] ;  /* 0x00000004040c7981 */ /* 0x000ee2000c1e1b00 */
[----:B--2---:R-:W-:-:S08]  /*0430*/  DADD R10, RZ, R10 ;  /* 0x00000000ff0a7229 */ /* 0x004fd0000000000a */
[----:B---3--:R-:W-:-:S07]  /*0440*/  DADD R10, R10, R12 ;  /* 0x000000000a0a7229 */ /* 0x008fce000000000c */
[----:B------:R0:W-:Y:S04]  /*0450*/  STG.E.64 desc[UR4][R4.64], R10 ;  /* 0x0000000a04007986 */ /* 0x0001e8000c101b04 */
.L_x_1068:
[----:B------:R-:W-:Y:S05]  /*0460*/  BSYNC.RECONVERGENT B0 ;  /* 0x0000000000007941 */ /* 0x000fea0003800200 */
.L_x_1067:
[----:B------:R-:W-:Y:S04]  /*0470*/  BSSY.RECONVERGENT B0, `(.L_x_1069) ;  /* 0x0000007000007945 */ /* 0x000fe80003800200 */
[----:B------:R-:W-:Y:S05]  /*0480*/  @P0 BRA `(.L_x_1070) ;  /* 0x0000000000140947 */ /* 0x000fea0003800000 */
[----:B01234-:R-:W2:Y:S04]  /*0490*/  LDG.E.64 R10, desc[UR4][R6.64+0x1030] ;  /* 0x00103004060a7981 */ /* 0x01fea8000c1e1b00 */
[----:B------:R-:W3:Y:S01]  /*04a0*/  LDG.E.64 R12, desc[UR4][R4.64+0x80] ;  /* 0x00008004040c7981 */ /* 0x000ee2000c1e1b00 */
[----:B--2---:R-:W-:-:S08]  /*04b0*/  DADD R10, RZ, R10 ;  /* 0x00000000ff0a7229 */ /* 0x004fd0000000000a */
[----:B---3--:R-:W-:-:S07]  /*04c0*/  DADD R10, R10, R12 ;  /* 0x000000000a0a7229 */ /* 0x008fce000000000c */
[----:B------:R0:W-:Y:S04]  /*04d0*/  STG.E.64 desc[UR4][R4.64+0x80], R10 ;  /* 0x0000800a04007986 */ /* 0x0001e8000c101b04 */
.L_x_1070:
[----:B------:R-:W-:Y:S05]  /*04e0*/  BSYNC.RECONVERGENT B0 ;  /* 0x0000000000007941 */ /* 0x000fea0003800200 */
.L_x_1069:
[----:B------:R-:W-:Y:S04]  /*04f0*/  BSSY.RECONVERGENT B0, `(.L_x_1071) ;  /* 0x0000007000007945 */ /* 0x000fe80003800200 */
[----:B------:R-:W-:Y:S05]  /*0500*/  @P0 BRA `(.L_x_1072) ;  /* 0x0000000000140947 */ /* 0x000fea0003800000 */
[----:B01234-:R-:W2:Y:S04]  /*0510*/  LDG.E.64 R10, desc[UR4][R6.64+0x40] ;  /* 0x00004004060a7981 */ /* 0x01fea8000c1e1b00 */
[----:B------:R-:W3:Y:S01]  /*0520*/  LDG.E.64 R12, desc[UR4][R4.64] ;  /* 0x00000004040c7981 */ /* 0x000ee2000c1e1b00 */
[----:B--2---:R-:W-:-:S08]  /*0530*/  DADD R10, RZ, R10 ;  /* 0x00000000ff0a7229 */ /* 0x004fd0000000000a */
[----:B---3--:R-:W-:-:S07]  /*0540*/  DADD R10, R10, R12 ;  /* 0x000000000a0a7229 */ /* 0x008fce000000000c */
[----:B------:R0:W-:Y:S04]  /*0550*/  STG.E.64 desc[UR4][R4.64], R10 ;  /* 0x0000000a04007986 */ /* 0x0001e8000c101b04 */
.L_x_1072:
[----:B------:R-:W-:Y:S05]  /*0560*/  BSYNC.RECONVERGENT B0 ;  /* 0x0000000000007941 */ /* 0x000fea0003800200 */
.L_x_1071:
[----:B------:R-:W-:Y:S04]  /*0570*/  BSSY.RECONVERGENT B0, `(.L_x_1073) ;  /* 0x0000007000007945 */ /* 0x000fe80003800200 */
[----:B------:R-:W-:Y:S05]  /*0580*/  @P0 BRA `(.L_x_1074) ;  /* 0x0000000000140947 */ /* 0x000fea0003800000 */
[----:B01234-:R-:W2:Y:S04]  /*0590*/  LDG.E.64 R10, desc[UR4][R6.64+0x1040] ;  /* 0x00104004060a7981 */ /* 0x01fea8000c1e1b00 */
[----:B------:R-:W3:Y:S01]  /*05a0*/  LDG.E.64 R12, desc[UR4][R4.64+0x80] ;  /* 0x00008004040c7981 */ /* 0x000ee2000c1e1b00 */
[----:B--2---:R-:W-:-:S08]  /*05b0*/  DADD R10, RZ, R10 ;  /* 0x00000000ff0a7229 */ /* 0x004fd0000000000a */
[----:B---3--:R-:W-:-:S07]  /*05c0*/  DADD R10, R10, R12 ;  /* 0x000000000a0a7229 */ /* 0x008fce000000000c */
[----:B------:R0:W-:Y:S04]  /*05d0*/  STG.E.64 desc[UR4][R4.64+0x80], R10 ;  /* 0x0000800a04007986 */ /* 0x0001e8000c101b04 */
.L_x_1074:
[----:B------:R-:W-:Y:S05]  /*05e0*/  BSYNC.RECONVERGENT B0 ;  /* 0x0000000000007941 */ /* 0x000fea0003800200 */
.L_x_1073:
[----:B------:R-:W-:Y:S04]  /*05f0*/  BSSY.RECONVERGENT B0, `(.L_x_1075) ;  /* 0x0000007000007945 */ /* 0x000fe80003800200 */
[----:B------:R-:W-:Y:S05]  /*0600*/  @P0 BRA `(.L_x_1076) ;  /* 0x0000000000140947 */ /* 0x000fea0003800000 */
[----:B01234-:R-:W2:Y:S04]  /*0610*/  LDG.E.64 R10, desc[UR4][R6.64+0x50] ;  /* 0x00005004060a7981 */ /* 0x01fea8000c1e1b00 */
[----:B------:R-:W3:Y:S01]  /*0620*/  LDG.E.64 R12, desc[UR4][R4.64] ;  /* 0x00000004040c7981 */ /* 0x000ee2000c1e1b00 */
[----:B--2---:R-:W-:-:S08]  /*0630*/  DADD R10, RZ, R10 ;  /* 0x00000000ff0a7229 */ /* 0x004fd0000000000a */
[----:B---3--:R-:W-:-:S07]  /*0640*/  DADD R10, R10, R12 ;  /* 0x000000000a0a7229 */ /* 0x008fce000000000c */
[----:B------:R0:W-:Y:S04]  /*0650*/  STG.E.64 desc[UR4][R4.64], R10 ;  /* 0x0000000a04007986 */ /* 0x0001e8000c101b04 */
.L_x_1076:
[----:B------:R-:W-:Y:S05]  /*0660*/  BSYNC.RECONVERGENT B0 ;  /* 0x0000000000007941 */ /* 0x000fea0003800200 */
.L_x_1075:
[----:B------:R-:W-:Y:S04]  /*0670*/  BSSY.RECONVERGENT B0, `(.L_x_1077) ;  /* 0x0000007000007945 */ /* 0x000fe80003800200 */
[----:B------:R-:W-:Y:S05]  /*0680*/  @P0 BRA `(.L_x_1078) ;  /* 0x0000000000140947 */ /* 0x000fea0003800000 */
[----:B01234-:R-:W2:Y:S04]  /*0690*/  LDG.E.64 R10, desc[UR4][R6.64+0x1050] ;  /* 0x00105004060a7981 */ /* 0x01fea8000c1e1b00 */
[----:B------:R-:W3:Y:S01]  /*06a0*/  LDG.E.64 R12, desc[UR4][R4.64+0x80] ;  /* 0x00008004040c7981 */ /* 0x000ee2000c1e1b00 */
[----:B--2---:R-:W-:-:S08]  /*06b0*/  DADD R10, RZ, R10 ;  /* 0x00000000ff0a7229 */ /* 0x004fd0000000000a */
[----:B---3--:R-:W-:-:S07]  /*06c0*/  DADD R10, R10, R12 ;  /* 0x000000000a0a7229 */ /* 0x008fce000000000c */
[----:B------:R0:W-:Y:S04]  /*06d0*/  STG.E.64 desc[UR4][R4.64+0x80], R10 ;  /* 0x0000800a04007986 */ /* 0x0001e8000c101b04 */
.L_x_1078:
[----:B------:R-:W-:Y:S05]  /*06e0*/  BSYNC.RECONVERGENT B0 ;  /* 0x0000000000007941 */ /* 0x000fea0003800200 */
.L_x_1077:
[----:B------:R-:W-:Y:S04]  /*06f0*/  BSSY.RECONVERGENT B0, `(.L_x_1079) ;  /* 0x0000007000007945 */ /* 0x000fe80003800200 */
[----:B------:R-:W-:Y:S05]  /*0700*/  @P0 BRA `(.L_x_1080) ;  /* 0x0000000000140947 */ /* 0x000fea0003800000 */
[----:B01234-:R-:W2:Y:S04]  /*0710*/  LDG.E.64 R10, desc[UR4][R6.64+0x60] ;  /* 0x00006004060a7981 */ /* 0x01fea8000c1e1b00 */
[----:B------:R-:W3:Y:S01]  /*0720*/  LDG.E.64 R12, desc[UR4][R4.64] ;  /* 0x00000004040c7981 */ /* 0x000ee2000c1e1b00 */
[----:B--2---:R-:W-:-:S08]  /*0730*/  DADD R10, RZ, R10 ;  /* 0x00000000ff0a7229 */ /* 0x004fd0000000000a */
[----:B---3--:R-:W-:-:S07]  /*0740*/  DADD R10, R10, R12 ;  /* 0x000000000a0a7229 */ /* 0x008fce000000000c */
[----:B------:R0:W-:Y:S04]  /*0750*/  STG.E.64 desc[UR4][R4.64], R10 ;  /* 0x0000000a04007986 */ /* 0x0001e8000c101b04 */
.L_x_1080:
[----:B------:R-:W-:Y:S05]  /*0760*/  BSYNC.RECONVERGENT B0 ;  /* 0x0000000000007941 */ /* 0x000fea0003800200 */
.L_x_1079:
[----:B------:R-:W-:Y:S04]  /*0770*/  BSSY.RECONVERGENT B0, `(.L_x_1081) ;  /* 0x0000007000007945 */ /* 0x000fe80003800200 */
[----:B------:R-:W-:Y:S05]  /*0780*/  @P0 BRA `(.L_x_1082) ;  /* 0x0000000000140947 */ /* 0x000fea0003800000 */
[----:B01234-:R-:W2:Y:S04]  /*0790*/  LDG.E.64 R10, desc[UR4][R6.64+0x1060] ;  /* 0x00106004060a7981 */ /* 0x01fea8000c1e1b00 */
[----:B------:R-:W3:Y:S01]  /*07a0*/  LDG.E.64 R12, desc[UR4][R4.64+0x80] ;  /* 0x00008004040c7981 */ /* 0x000ee2000c1e1b00 */
[----:B--2---:R-:W-:-:S08]  /*07b0*/  DADD R10, RZ, R10 ;  /* 0x00000000ff0a7229 */ /* 0x004fd0000000000a */
[----:B---3--:R-:W-:-:S07]  /*07c0*/  DADD R10, R10, R12 ;  /* 0x000000000a0a7229 */ /* 0x008fce000000000c */
[----:B------:R0:W-:Y:S04]  /*07d0*/  STG.E.64 desc[UR4][R4.64+0x80], R10 ;  /* 0x0000800a04007986 */ /* 0x0001e8000c101b04 */
.L_x_1082:
[----:B------:R-:W-:Y:S05]  /*07e0*/  BSYNC.RECONVERGENT B0 ;  /* 0x0000000000007941 */ /* 0x000fea0003800200 */
.L_x_1081:
[----:B------:R-:W-:Y:S04]  /*07f0*/  BSSY.RECONVERGENT B0, `(.L_x_1083) ;  /* 0x0000007000007945 */ /* 0x000fe80003800200 */
[----:B------:R-:W-:Y:S05]  /*0800*/  @P0 BRA `(.L_x_1084) ;  /* 0x0000000000140947 */ /* 0x000fea0003800000 */
[----:B01234-:R-:W2:Y:S04]  /*0810*/  LDG.E.64 R10, desc[UR4][R6.64+0x70] ;  /* 0x00007004060a7981 */ /* 0x01fea8000c1e1b00 */
[----:B------:R-:W3:Y:S01]  /*0820*/  LDG.E.64 R12, desc[UR4][R4.64] ;  /* 0x00000004040c7981 */ /* 0x000ee2000c1e1b00 */
[----:B--2---:R-:W-:-:S08]  /*0830*/  DADD R10, RZ, R10 ;  /* 0x00000000ff0a7229 */ /* 0x004fd0000000000a */
[----:B---3--:R-:W-:-:S07]  /*0840*/  DADD R10, R10, R12 ;  /* 0x000000000a0a7229 */ /* 0x008fce000000000c */
[----:B------:R0:W-:Y:S04]  /*0850*/  STG.E.64 desc[UR4][R4.64], R10 ;  /* 0x0000000a04007986 */ /* 0x0001e8000c101b04 */
.L_x_1084:
[----:B------:R-:W-:Y:S05]  /*0860*/  BSYNC.RECONVERGENT B0 ;  /* 0x0000000000007941 */ /* 0x000fea0003800200 */
.L_x_1083:
[----:B------:R-:W-:Y:S04]  /*0870*/  BSSY.RECONVERGENT B0, `(.L_x_1085) ;  /* 0x0000007000007945 */ /* 0x000fe80003800200 */
[----:B------:R-:W-:Y:S05]  /*0880*/  @P0 BRA `(.L_x_1086) ;  /* 0x0000000000140947 */ /* 0x000fea0003800000 */
[----:B01234-:R-:W2:Y:S04]  /*0890*/  LDG.E.64 R10, desc[UR4][R6.64+0x1070] ;  /* 0x00107004060a7981 */ /* 0x01fea8000c1e1b00 */
[----:B------:R-:W3:Y:S01]  /*08a0*/  LDG.E.64 R12, desc[UR4][R4.64+0x80] ;  /* 0x00008004040c7981 */ /* 0x000ee2000c1e1b00 */
[----:B--2---:R-:W-:-:S08]  /*08b0*/  DADD R10, RZ, R10 ;  /* 0x00000000ff0a7229 */ /* 0x004fd0000000000a */
[----:B---3--:R-:W-:-:S07]  /*08c0*/  DADD R10, R10, R12 ;  /* 0x000000000a0a7229 */ /* 0x008fce000000000c */
[----:B------:R0:W-:Y:S04]  /*08d0*/  STG.E.64 desc[UR4][R4.64+0x80], R10 ;  /* 0x0000800a04007986 */ /* 0x0001e8000c101b04 */
.L_x_1086:
[----:B------:R-:W-:Y:S05]  /*08e0*/  BSYNC.RECONVERGENT B0 ;  /* 0x0000000000007941 */ /* 0x000fea0003800200 */
.L_x_1085:
[----:B------:R-:W-:Y:S04]  /*08f0*/  BSSY.RECONVERGENT B0, `(.L_x_1087) ;  /* 0x0000007000007945 */ /* 0x000fe80003800200 */
[----:B------:R-:W-:Y:S05]  /*0900*/  @P0 BRA `(.L_x_1088) ;  /* 0x0000000000140947 */ /* 0x000fea0003800000 */
[----:B01234-:R-:W2:Y:S04]  /*0910*/  LDG.E.64 R10, desc[UR4][R6.64+0x80] ;  /* 0x00008004060a7981 */ /* 0x01fea8000c1e1b00 */
[----:B------:R-:W3:Y:S01]  /*0920*/  LDG.E.64 R12, desc[UR4][R4.64] ;  /* 0x00000004040c7981 */ /* 0x000ee2000c1e1b00 */
[----:B--2---:R-:W-:-:S08]  /*0930*/  DADD R10, RZ, R10 ;  /* 0x00000000ff0a7229 */ /* 0x004fd0000000000a */
[----:B---3--:R-:W-:-:S07]  /*0940*/  DADD R10, R10, R12 ;  /* 0x000000000a0a7229 */ /* 0x008fce000000000c */
[----:B------:R0:W-:Y:S04]  /*0950*/  STG.E.64 desc[UR4][R4.64], R10 ;  /* 0x0000000a04007986 */ /* 0x0001e8000c101b04 */
.L_x_1088:
[----:B------:R-:W-:Y:S05]  /*0960*/  BSYNC.RECONVERGENT B0 ;  /* 0x0000000000007941 */ /* 0x000fea0003800200 */
.L_x_1087:
[----:B------:R-:W-:Y:S04]  /*0970*/  BSSY.RECONVERGENT B0, `(.L_x_1089) ;  /* 0x0000007000007945 */ /* 0x000fe80003800200 */
[----:B------:R-:W-:Y:S05]  /*0980*/  @P0 BRA `(.L_x_1090) ;  /* 0x0000000000140947 */ /* 0x000fea0003800000 */
[----:B01234-:R-:W2:Y:S04]  /*0990*/  LDG.E.64 R10, desc[UR4][R6.64+0x1080] ;  /* 0x00108004060a7981 */ /* 0x01fea8000c1e1b00 */
[----:B------:R-:W3:Y:S01]  /*09a0*/  LDG.E.64 R12, desc[UR4][R4.64+0x80] ;  /* 0x00008004040c7981 */ /* 0x000ee2000c1e1b00 */
[----:B--2---:R-:W-:-:S08]  /*09b0*/  DADD R10, RZ, R10 ;  /* 0x00000000ff0a7229 */ /* 0x004fd0000000000a */
[----:B---3--:R-:W-:-:S07]  /*09c0*/  DADD R10, R10, R12 ;  /* 0x000000000a0a7229 */ /* 0x008fce000000000c */
[----:B------:R0:W-:Y:S04]  /*09d0*/  STG.E.64 desc[UR4][R4.64+0x80], R10 ;  /* 0x0000800a04007986 */ /* 0x0001e8000c101b04 */
.L_x_1090:
[----:B------:R-:W-:Y:S05]  /*09e0*/  BSYNC.RECONVERGENT B0 ;  /* 0x0000000000007941 */ /* 0x000fea0003800200 */
.L_x_1089:
[----:B------:R-:W-:Y:S04]  /*09f0*/  BSSY.RECONVERGENT B0, `(.L_x_1091) ;  /* 0x0000007000007945 */ /* 0x000fe80003800200 */
[----:B------:R-:W-:Y:S05]  /*0a00*/  @P0 BRA `(.L_x_1092) ;  /* 0x0000000000140947 */ /* 0x000fea0003800000 */
[----:B01234-:R-:W2:Y:S04]  /*0a10*/  LDG.E.64 R10, desc[UR4][R6.64+0x90] ;  /* 0x00009004060a7981 */ /* 0x01fea8000c1e1b00 */
[----:B------:R-:W3:Y:S01]  /*0a20*/  LDG.E.64 R12, desc[UR4][R4.64] ;  /* 0x00000004040c7981 */ /* 0x000ee2000c1e1b00 */
[----:B--2---:R-:W-:-:S08]  /*0a30*/  DADD R10, RZ, R10 ;  /* 0x00000000ff0a7229 */ /* 0x004fd0000000000a */
[----:B---3--:R-:W-:-:S07]  /*0a40*/  DADD R10, R10, R12 ;  /* 0x000000000a0a7229 */ /* 0x008fce000000000c */
[----:B------:R0:W-:Y:S04]  /*0a50*/  STG.E.64 desc[UR4][R4.64], R10 ;  /* 0x0000000a04007986 */ /* 0x0001e8000c101b04 */
.L_x_1092:
[----:B------:R-:W-:Y:S05]  /*0a60*/  BSYNC.RECONVERGENT B0 ;  /* 0x0000000000007941 */ /* 0x000fea0003800200 */
.L_x_1091:
[----:B------:R-:W-:Y:S04]  /*0a70*/  BSSY.RECONVERGENT B0, `(.L_x_1093) ;  /* 0x0000007000007945 */ /* 0x000fe80003800200 */
[----:B------:R-:W-:Y:S05]  /*0a80*/  @P0 BRA `(.L_x_1094) ;  /* 0x0000000000140947 */ /* 0x000fea0003800000 */
[----:B01234-:R-:W2:Y:S04]  /*0a90*/  LDG.E.64 R10, desc[UR4][R6.64+0x1090] ;  /* 0x00109004060a7981 */ /* 0x01fea8000c1e1b00 */
[----:B------:R-:W3:Y:S01]  /*0aa0*/  LDG.E.64 R12, desc[UR4][R4.64+0x80] ;  /* 0x00008004040c7981 */ /* 0x000ee2000c1e1b00 */
[----:B--2---:R-:W-:-:S08]  /*0ab0*/  DADD R10, RZ, R10 ;  /* 0x00000000ff0a7229 */ /* 0x004fd0000000000a */
[----:B---3--:R-:W-:-:S07]  /*0ac0*/  DADD R10, R10, R12 ;  /* 0x000000000a0a7229 */ /* 0x008fce000000000c */
[----:B------:R0:W-:Y:S04]  /*0ad0*/  STG.E.64 desc[UR4][R4.64+0x80], R10 ;  /* 0x0000800a04007986 */ /* 0x0001e8000c101b04 */
.L_x_1094:
[----:B------:R-:W-:Y:S05]  /*0ae0*/  BSYNC.RECONVERGENT B0 ;  /* 0x0000000000007941 */ /* 0x000fea0003800200 */
.L_x_1093:
[----:B------:R-:W-:Y:S04]  /*0af0*/  BSSY.RECONVERGENT B0, `(.L_x_1095) ;  /* 0x0000007000007945 */ /* 0x000fe80003800200 */
[----:B------:R-:W-:Y:S05]  /*0b00*/  @P0 BRA `(.L_x_1096) ;  /* 0x0000000000140947 */ /* 0x000fea0003800000 */
[----:B01234-:R-:W2:Y:S04]  /*0b10*/  LDG.E.64 R10, desc[UR4][R6.64+0xa0] ;  /* 0x0000a004060a7981 */ /* 0x01fea8000c1e1b00 */
[----:B------:R-:W3:Y:S01]  /*0b20*/  LDG.E.64 R12, desc[UR4][R4.64] ;  /* 0x00000004040c7981 */ /* 0x000ee2000c1e1b00 */
[----:B--2---:R-:W-:-:S08]  /*0b30*/  DADD R10, RZ, R10 ;  /* 0x00000000ff0a7229 */ /* 0x004fd0000000000a */
[----:B---3--:R-:W-:-:S07]  /*0b40*/  DADD R10, R10, R12 ;  /* 0x000000000a0a7229 */ /* 0x008fce000000000c */
[----:B------:R0:W-:Y:S04]  /*0b50*/  STG.E.64 desc[UR4][R4.64], R10 ;  /* 0x0000000a04007986 */ /* 0x0001e8000c101b04 */
.L_x_1096:
[----:B------:R-:W-:Y:S05]  /*0b60*/  BSYNC.RECONVERGENT B0 ;  /* 0x0000000000007941 */ /* 0x000fea0003800200 */
.L_x_1095:
[----:B------:R-:W-:Y:S04]  /*0b70*/  BSSY.RECONVERGENT B0, `(.L_x_1097) ;  /* 0x0000007000007945 */ /* 0x000fe80003800200 */
[----:B------:R-:W-:Y:S05]  /*0b80*/  @P0 BRA `(.L_x_1098) ;  /* 0x0000000000140947 */ /* 0x000fea0003800000 */
[----:B01234-:R-:W2:Y:S04]  /*0b90*/  LDG.E.64 R10, desc[UR4][R6.64+0x10a0] ;  /* 0x0010a004060a7981 */ /* 0x01fea8000c1e1b00 */
[----:B------:R-:W3:Y:S01]  /*0ba0*/  LDG.E.64 R12, desc[UR4][R4.64+0x80] ;  /* 0x00008004040c7981 */ /* 0x000ee2000c1e1b00 */
[----:B--2---:R-:W-:-:S08]  /*0bb0*/  DADD R10, RZ, R10 ;  /* 0x00000000ff0a7229 */ /* 0x004fd0000000000a */
[----:B---3--:R-:W-:-:S07]  /*0bc0*/  DADD R10, R10, R12 ;  /* 0x000000000a0a7229 */ /* 0x008fce000000000c */
[----:B------:R0:W-:Y:S04]  /*0bd0*/  STG.E.64 desc[UR4][R4.64+0x80], R10 ;  /* 0x0000800a04007986 */ /* 0x0001e8000c101b04 */
.L_x_1098:
[----:B------:R-:W-:Y:S05]  /*0be0*/  BSYNC.RECONVERGENT B0 ;  /* 0x0000000000007941 */ /* 0x000fea0003800200 */
.L_x_1097:
[----:B------:R-:W-:Y:S04]  /*0bf0*/  BSSY.RECONVERGENT B0, `(.L_x_1099) ;  /* 0x0000007000007945 */ /* 0x000fe80003800200 */
[----:B------:R-:W-:Y:S05]  /*0c00*/  @P0 BRA `(.L_x_1100) ;  /* 0x0000000000140947 */ /* 0x000fea0003800000 */
[----:B01234-:R-:W2:Y:S04]  /*0c10*/  LDG.E.64 R10, desc[UR4][R6.64+0xb0] ;  /* 0x0000b004060a7981 */ /* 0x01fea8000c1e1b00 */
[----:B------:R-:W3:Y:S01]  /*0c20*/  LDG.E.64 R12, desc[UR4][R4.64] ;  /* 0x00000004040c7981 */ /* 0x000ee2000c1e1b00 */
[----:B--2---:R-:W-:-:S08]  /*0c30*/  DADD R10, RZ, R10 ;  /* 0x00000000ff0a7229 */ /* 0x004fd0000000000a */
[----:B---3--:R-:W-:-:S07]  /*0c40*/  DADD R10, R10, R12 ;  /* 0x000000000a0a7229 */ /* 0x008fce000000000c */
[----:B------:R0:W-:Y:S04]  /*0c50*/  STG.E.64 desc[UR4][R4.64], R10 ;  /* 0x0000000a04007986 */ /* 0x0001e8000c101b04 */
.L_x_1100:
[----:B------:R-:W-:Y:S05]  /*0c60*/  BSYNC.RECONVERGENT B0 ;  /* 0x0000000000007941 */ /* 0x000fea0003800200 */
.L_x_1099:
[----:B------:R-:W-:Y:S04]  /*0c70*/  BSSY.RECONVERGENT B0, `(.L_x_1101) ;  /* 0x0000007000007945 */ /* 0x000fe80003800200 */
[----:B------:R-:W-:Y:S05]  /*0c80*/  @P0 BRA `(.L_x_1102) ;  /* 0x0000000000140947 */ /* 0x000fea0003800000 */
[----:B01234-:R-:W2:Y:S04]  /*0c90*/  LDG.E.64 R10, desc[UR4][R6.64+0x10b0] ;  /* 0x0010b004060a7981 */ /* 0x01fea8000c1e1b00 */
[----:B------:R-:W3:Y:S01]  /*0ca0*/  LDG.E.64 R12, desc[UR4][R4.64+0x80] ;  /* 0x00008004040c7981 */ /* 0x000ee2000c1e1b00 */
[----:B--2---:R-:W-:-:S08]  /*0cb0*/  DADD R10, RZ, R10 ;  /* 0x00000000ff0a7229 */ /* 0x004fd0000000000a */
[----:B---3--:R-:W-:-:S07]  /*0cc0*/  DADD R10, R10, R12 ;  /* 0x000000000a0a7229 */ /* 0x008fce000000000c */
[----:B------:R0:W-:Y:S04]  /*0cd0*/  STG.E.64 desc[UR4][R4.64+0x80], R10 ;  /* 0x0000800a04007986 */ /* 0x0001e8000c101b04 */
.L_x_1102:
[----:B------:R-:W-:Y:S05]  /*0ce0*/  BSYNC.RECONVERGENT B0 ;  /* 0x0000000000007941 */ /* 0x000fea0003800200 */
.L_x_1101:
[----:B------:R-:W-:Y:S04]  /*0cf0*/  BSSY.RECONVERGENT B0, `(.L_x_1103) ;  /* 0x0000007000007945 */ /* 0x000fe80003800200 */
[----:B------:R-:W-:Y:S05]  /*0d00*/  @P0 BRA `(.L_x_1104) ;  /* 0x0000000000140947 */ /* 0x000fea0003800000 */
[----:B01234-:R-:W2:Y:S04]  /*0d10*/  LDG.E.64 R10, desc[UR4][R6.64+0xc0] ;  /* 0x0000c004060a7981 */ /* 0x01fea8000c1e1b00 */
[----:B------:R-:W3:Y:S01]  /*0d20*/  LDG.E.64 R12, desc[UR4][R4.64] ;  /* 0x00000004040c7981 */ /* 0x000ee2000c1e1b00 */
[----:B--2---:R-:W-:-:S08]  /*0d30*/  DADD R10, RZ, R10 ;  /* 0x00000000ff0a7229 */ /* 0x004fd0000000000a */
[----:B---3--:R-:W-:-:S07]  /*0d40*/  DADD R10, R10, R12 ;  /* 0x000000000a0a7229 */ /* 0x008fce000000000c */
[----:B------:R0:W-:Y:S04]  /*0d50*/  STG.E.64 desc[UR4][R4.64], R10 ;  /* 0x0000000a04007986 */ /* 0x0001e8000c101b04 */
.L_x_1104:
[----:B------:R-:W-:Y:S05]  /*0d60*/  BSYNC.RECONVERGENT B0 ;  /* 0x0000000000007941 */ /* 0x000fea0003800200 */
.L_x_1103:
[----:B------:R-:W-:Y:S04]  /*0d70*/  BSSY.RECONVERGENT B0, `(.L_x_1105) ;  /* 0x0000007000007945 */ /* 0x000fe80003800200 */
[----:B------:R-:W-:Y:S05]  /*0d80*/  @P0 BRA `(.L_x_1106) ;  /* 0x0000000000140947 */ /* 0x000fea0003800000 */
[----:B01234-:R-:W2:Y:S04]  /*0d90*/  LDG.E.64 R10, desc[UR4][R6.64+0x10c0] ;  /* 0x0010c004060a7981 */ /* 0x01fea8000c1e1b00 */
[----:B------:R-:W3:Y:S01]  /*0da0*/  LDG.E.64 R12, desc[UR4][R4.64+0x80] ;  /* 0x00008004040c7981 */ /* 0x000ee2000c1e1b00 */
[----:B--2---:R-:W-:-:S08]  /*0db0*/  DADD R10, RZ, R10 ;  /* 0x00000000ff0a7229 */ /* 0x004fd0000000000a */
[----:B---3--:R-:W-:-:S07]  /*0dc0*/  DADD R10, R10, R12 ;  /* 0x000000000a0a7229 */ /* 0x008fce000000000c */
[----:B------:R0:W-:Y:S04]  /*0dd0*/  STG.E.64 desc[UR4][R4.64+0x80], R10 ;  /* 0x0000800a04007986 */ /* 0x0001e8000c101b04 */
.L_x_1106:
[----:B------:R-:W-:Y:S05]  /*0de0*/  BSYNC.RECONVERGENT B0 ;  /* 0x0000000000007941 */ /* 0x000fea0003800200 */
.L_x_1105:
[----:B------:R-:W-:Y:S04]  /*0df0*/  BSSY.RECONVERGENT B0, `(.L_x_1107) ;  /* 0x0000007000007945 */ /* 0x000fe80003800200 */
[----:B------:R-:W-:Y:S05]  /*0e00*/  @P0 BRA `(.L_x_1108) ;  /* 0x0000000000140947 */ /* 0x000fea0003800000 */
[----:B01234-:R-:W2:Y:S04]  /*0e10*/  LDG.E.64 R10, desc[UR4][R6.64+0xd0] ;  /* 0x0000d004060a7981 */ /* 0x01fea8000c1e1b00 */
[----:B------:R-:W3:Y:S01]  /*0e20*/  LDG.E.64 R12, desc[UR4][R4.64] ;  /* 0x00000004040c7981 */ /* 0x000ee2000c1e1b00 */
[----:B--2---:R-:W-:-:S08]  /*0e30*/  DADD R10, RZ, R10 ;  /* 0x00000000ff0a7229 */ /* 0x004fd0000000000a */
[----:B---3--:R-:W-:-:S07]  /*0e40*/  DADD R10, R10, R12 ;  /* 0x000000000a0a7229 */ /* 0x008fce000000000c */
[----:B------:R0:W-:Y:S04]  /*0e50*/  STG.E.64 desc[UR4][R4.64], R10 ;  /* 0x0000000a04007986 */ /* 0x0001e8000c101b04 */
.L_x_1108:
[----:B------:R-:W-:Y:S05]  /*0e60*/  BSYNC.RECONVERGENT B0 ;  /* 0x0000000000007941 */ /* 0x000fea0003800200 */
.L_x_1107:
[----:B------:R-:W-:Y:S04]  /*0e70*/  BSSY.RECONVERGENT B0, `(.L_x_1109) ;  /* 0x0000007000007945 */ /* 0x000fe80003800200 */
[----:B------:R-:W-:Y:S05]  /*0e80*/  @P0 BRA `(.L_x_1110) ;  /* 0x0000000000140947 */ /* 0x000fea0003800000 */
[----:B01234-:R-:W2:Y:S04]  /*0e90*/  LDG.E.64 R10, desc[UR4][R6.64+0x10d0] ;  /* 0x0010d004060a7981 */ /* 0x01fea8000c1e1b00 */
[----:B------:R-:W3:Y:S01]  /*0ea0*/  LDG.E.64 R12, desc[UR4][R4.64+0x80] ;  /* 0x00008004040c7981 */ /* 0x000ee2000c1e1b00 */
[----:B--2---:R-:W-:-:S08]  /*0eb0*/  DADD R10, RZ, R10 ;  /* 0x00000000ff0a7229 */ /* 0x004fd0000000000a */
[----:B---3--:R-:W-:-:S07]  /*0ec0*/  DADD R10, R10, R12 ;  /* 0x000000000a0a7229 */ /* 0x008fce000000000c */
[----:B------:R0:W-:Y:S04]  /*0ed0*/  STG.E.64 desc[UR4][R4.64+0x80], R10 ;  /* 0x0000800a04007986 */ /* 0x0001e8000c101b04 */
.L_x_1110:
[----:B------:R-:W-:Y:S05]  /*0ee0*/  BSYNC.RECONVERGENT B0 ;  /* 0x0000000000007941 */ /* 0x000fea0003800200 */
.L_x_1109:
[----:B------:R-:W-:Y:S04]  /*0ef0*/  BSSY.RECONVERGENT B0, `(.L_x_1111) ;  /* 0x0000007000007945 */ /* 0x000fe80003800200 */
[----:B------:R-:W-:Y:S05]  /*0f00*/  @P0 BRA `(.L_x_1112) ;  /* 0x0000000000140947 */ /* 0x000fea0003800000 */
[----:B01234-:R-:W2:Y:S04]  /*0f10*/  LDG.E.64 R10, desc[UR4][R6.64+0xe0] ;  /* 0x0000e004060a7981 */ /* 0x01fea8000c1e1b00 */
[----:B------:R-:W3:Y:S01]  /*0f20*/  LDG.E.64 R12, desc[UR4][R4.64] ;  /* 0x00000004040c7981 */ /* 0x000ee2000c1e1b00 */
[----:B--2---:R-:W-:-:S08]  /*0f30*/  DADD R10, RZ, R10 ;  /* 0x00000000ff0a7229 */ /* 0x004fd0000000000a */
[----:B---3--:R-:W-:-:S07]  /*0f40*/  DADD R10, R10, R12 ;  /* 0x000000000a0a7229 */ /* 0x008fce000000000c */
[----:B------:R0:W-:Y:S04]  /*0f50*/  STG.E.64 desc[UR4][R4.64], R10 ;  /* 0x0000000a04007986 */ /* 0x0001e8000c101b04 */
.L_x_1112:
[----:B------:R-:W-:Y:S05]  /*0f60*/  BSYNC.RECONVERGENT B0 ;  /* 0x0000000000007941 */ /* 0x000fea0003800200 */
.L_x_1111:
[----:B------:R-:W-:Y:S04]  /*0f70*/  BSSY.RECONVERGENT B0, `(.L_x_1113) ;  /* 0x0000007000007945 */ /* 0x000fe80003800200 */
[----:B------:R-:W-:Y:S05]  /*0f80*/  @P0 BRA `(.L_x_1114) ;  /* 0x0000000000140947 */ /* 0x000fea0003800000 */
[----:B01234-:R-:W2:Y:S04]  /*0f90*/  LDG.E.64 R10, desc[UR4][R6.64+0x10e0] ;  /* 0x0010e004060a7981 */ /* 0x01fea8000c1e1b00 */
[----:B------:R-:W3:Y:S01]  /*0fa0*/  LDG.E.64 R12, desc[UR4][R4.64+0x80] ;  /* 0x00008004040c7981 */ /* 0x000ee2000c1e1b00 */
[----:B--2---:R-:W-:-:S08]  /*0fb0*/  DADD R10, RZ, R10 ;  /* 0x00000000ff0a7229 */ /* 0x004fd0000000000a */
[----:B---3--:R-:W-:-:S07]  /*0fc0*/  DADD R10, R10, R12 ;  /* 0x000000000a0a7229 */ /* 0x008fce000000000c */
[----:B------:R0:W-:Y:S04]  /*0fd0*/  STG.E.64 desc[UR4][R4.64+0x80], R10 ;  /* 0x0000800a04007986 */ /* 0x0001e8000c101b04 */
.L_x_1114:
[----:B------:R-:W-:Y:S05]  /*0fe0*/  BSYNC.RECONVERGENT B0 ;  /* 0x0000000000007941 */ /* 0x000fea0003800200 */
.L_x_1113:
[----:B------:R-:W-:Y:S04]  /*0ff0*/  BSSY.RECONVERGENT B0, `(.L_x_1115) ;  /* 0x0000007000007945 */ /* 0x000fe80003800200 */
[----:B------:R-:W-:Y:S05]  /*1000*/  @P0 BRA `(.L_x_1116) ;  /* 0x0000000000140947 */ /* 0x000fea0003800000 */
[----:B01234-:R-:W2:Y:S04]  /*1010*/  LDG.E.64 R10, desc[UR4][R6.64+0xf0] ;  /* 0x0000f004060a7981 */ /* 0x01fea8000c1e1b00 */
[----:B------:R-:W3:Y:S01]  /*1020*/  LDG.E.64 R12, desc[UR4][R4.64] ;  /* 0x00000004040c7981 */ /* 0x000ee2000c1e1b00 */
[----:B--2---:R-:W-:-:S08]  /*1030*/  DADD R10, RZ, R10 ;  /* 0x00000000ff0a7229 */ /* 0x004fd0000000000a */
[----:B---3--:R-:W-:-:S07]  /*1040*/  DADD R10, R10, R12 ;  /* 0x000000000a0a7229 */ /* 0x008fce000000000c */
[----:B------:R0:W-:Y:S04]  /*1050*/  STG.E.64 desc[UR4][R4.64], R10 ;  /* 0x0000000a04007986 */ /* 0x0001e8000c101b04 */
.L_x_1116:
[----:B------:R-:W-:Y:S05]  /*1060*/  BSYNC.RECONVERGENT B0 ;  /* 0x0000000000007941 */ /* 0x000fea0003800200 */
.L_x_1115:
[----:B------:R-:W-:Y:S04]  /*1070*/  BSSY.RECONVERGENT B0, `(.L_x_1117) ;  /* 0x0000007000007945 */ /* 0x000fe80003800200 */
[----:B------:R-:W-:Y:S05]  /*1080*/  @P0 BRA `(.L_x_1118) ;  /* 0x0000000000140947 */ /* 0x000fea0003800000 */
[----:B------:R-:W0:Y:S04]  /*1090*/  LDG.E.64 R6, desc[UR4][R6.64+0x10f0] ;  /* 0x0010f00406067981 */ /* 0x000e28000c1e1b00 */
[----:B------:R-:W5:Y:S01]  /*10a0*/  LDG.E.64 R12, desc[UR4][R4.64+0x80] ;  /* 0x00008004040c7981 */ /* 0x000f62000c1e1b00 */
[----:B01234-:R-:W-:-:S08]  /*10b0*/  DADD R10, RZ, R6 ;  /* 0x00000000ff0a7229 */ /* 0x01ffd00000000006 */
[----:B-----5:R-:W-:-:S07]  /*10c0*/  DADD R10, R10, R12 ;  /* 0x000000000a0a7229 */ /* 0x020fce000000000c */
[----:B------:R0:W-:Y:S04]  /*10d0*/  STG.E.64 desc[UR4][R4.64+0x80], R10 ;  /* 0x0000800a04007986 */ /* 0x0001e8000c101b04 */
.L_x_1118:
[----:B------:R-:W-:Y:S05]  /*10e0*/  BSYNC.RECONVERGENT B0 ;  /* 0x0000000000007941 */ /* 0x000fea0003800200 */
.L_x_1117:
[----:B------:R-:W-:Y:S01]  /*10f0*/  VIADD R9, R9, 0x400 ;  /* 0x0000040009097836 */ /* 0x000fe20000000000 */
[----:B------:R-:W-:Y:S06]  /*1100*/  @P1 BRA `(.L_x_1119) ;  /* 0xffffffec00f41947 */ /* 0x000fec000383ffff */
[----:B------:R-:W-:Y:S05]  /*1110*/  EXIT ;  /* 0x000000000000794d */ /* 0x000fea0003800000 */
.L_x_1120:
        /* <DEDUP_REMOVED lines=14> */
.L_x_1422:


//--------------------- .text._Z13gpukernelH16rPdS_S_i --------------------------
	.section	.text._Z13gpukernelH16rPdS_S_i,"ax",@progbits
	.align	128
        .global         _Z13gpukernelH16rPdS_S_i
        .type           _Z13gpukernelH16rPdS_S_i,@function
        .size           _Z13gpukernelH16rPdS_S_i,(.L_x_1423 - _Z13gpukernelH16rPdS_S_i)
        .other          _Z13gpukernelH16rPdS_S_i,@"STO_CUDA_ENTRY STV_DEFAULT"
_Z13gpukernelH16rPdS_S_i:
.text._Z13gpukernelH16rPdS_S_i:
        /* <DEDUP_REMOVED lines=17> */
.L_x_1125:
        /* <DEDUP_REMOVED lines=41> */
.L_x_1122:
[----:B------:R-:W-:Y:S05]  /*03a0*/  BSYNC.RECONVERGENT B0 ;  /* 0x0000000000007941 */ /* 0x000fea0003800200 */
.L_x_1121:
        /* <DEDUP_REMOVED lines=40> */
.L_x_1124:
[----:B------:R-:W-:Y:S05]  /*0630*/  BSYNC.RECONVERGENT B0 ;  /* 0x0000000000007941 */ /* 0x000fea0003800200 */
.L_x_1123:
[----:B------:R-:W-:-:S05]  /*0640*/  IADD3 R2, P1, PT, R2, 0x2000, RZ ;  /* 0x0000200002027810 */ /* 0x000fca0007f3e0ff */
[----:B------:R-:W-:Y:S01]  /*0650*/  IMAD.X R3, RZ, RZ, R3, P1 ;  /* 0x000000ffff037224 */ /* 0x000fe200008e0603 */
[----:B------:R-:W-:Y:S07]  /*0660*/  @P2 BRA `(.L_x_1125) ;  /* 0xfffffff800a82947 */ /* 0x000fee000383ffff */
[----:B------:R-:W-:Y:S05]  /*0670*/  EXIT ;  /* 0x000000000000794d */ /* 0x000fea0003800000 */
.L_x_1126:
        /* <DEDUP_REMOVED lines=16> */
.L_x_1423:


//--------------------- .text._Z12gpukernelH32PdS_S_i --------------------------
	.section	.text._Z12gpukernelH32PdS_S_i,"ax",@progbits
	.align	128
        .global         _Z12gpukernelH32PdS_S_i
        .type           _Z12gpukernelH32PdS_S_i,@function
        .size           _Z12gpukernelH32PdS_S_i,(.L_x_1424 - _Z12gpukernelH32PdS_S_i)
        .other          _Z12gpukernelH32PdS_S_i,@"STO_CUDA_ENTRY STV_DEFAULT"
_Z12gpukernelH32PdS_S_i:
.text._Z12gpukernelH32PdS_S_i:
        /* <DEDUP_REMOVED lines=14> */
.L_x_1127:
        /* <DEDUP_REMOVED lines=72> */
.L_x_1128:
        /* <DEDUP_REMOVED lines=10> */
.L_x_1424:


//--------------------- .text._Z11gpukernelW1PdS_S_i --------------------------
	.section	.text._Z11gpukernelW1PdS_S_i,"ax",@progbits
	.align	128
        .global         _Z11gpukernelW1PdS_S_i
        .type           _Z11gpukernelW1PdS_S_i,@function
        .size           _Z11gpukernelW1PdS_S_i,(.L_x_1425 - _Z11gpukernelW1PdS_S_i)
        .other          _Z11gpukernelW1PdS_S_i,@"STO_CUDA_ENTRY STV_DEFAULT"
_Z11gpukernelW1PdS_S_i:
.text._Z11gpukernelW1PdS_S_i:
        /* <DEDUP_REMOVED lines=14> */
.L_x_1129:
        /* <DEDUP_REMOVED lines=72> */
.L_x_1130:
        /* <DEDUP_REMOVED lines=10> */
.L_x_1425:


//--------------------- .text._Z12gpukernelW2cPdS_S_i --------------------------
	.section	.text._Z12gpukernelW2cPdS_S_i,"ax",@progbits
	.align	128
        .global         _Z12gpukernelW2cPdS_S_i
        .type           _Z12gpukernelW2cPdS_S_i,@function
        .size           _Z12gpukernelW2cPdS_S_i,(.L_x_1426 - _Z12gpukernelW2cPdS_S_i)
        .other          _Z12gpukernelW2cPdS_S_i,@"STO_CUDA_ENTRY STV_DEFAULT"
_Z12gpukernelW2cPdS_S_i:
.text._Z12gpukernelW2cPdS_S_i:
        /* <DEDUP_REMOVED lines=14> */
.L_x_1193:
        /* <DEDUP_REMOVED lines=18> */
.L_x_1132:
[----:B------:R-:W-:Y:S05]  /*0200*/  BSYNC.RECONVERGENT B0 ;  /* 0x0000000000007941 */ /* 0x000fea0003800200 */
.L_x_1131:
[----:B------:R-:W-:Y:S04]  /*0210*/  BSSY.RECONVERGENT B0, `(.L_x_1133) ;  /* 0x0000007000007945 */ /* 0x000fe80003800200 */
[----:B------:R-:W-:Y:S05]  /*0220*/  @P0 BRA `(.L_x_1134) ;  /* 0x0000000000140947 */ /* 0x000fea0003800000 */
[----:B------:R-:W2:Y:S04]  /*0230*/  LDG.E.64 R10, desc[UR4][R6.64+0x10] ;  /* 0x00001004060a7981 */ /* 0x000ea8000c1e1b00 */
[----:B0-----:R-:W3:Y:S01]  /*0240*/  LDG.E.64 R12, desc[UR4][R4.64] ;  /* 0x00000004040c7981 */ /* 0x001ee2000c1e1b00 */
[----:B--2---:R-:W-:-:S08]  /*0250*/  DADD R10, RZ, R10 ;  /* 0x00000000ff0a7229 */ /* 0x004fd0000000000a */
[----:B---3--:R-:W-:-:S07]  /*0260*/  DADD R10, R10, R12 ;  /* 0x000000000a0a7229 */ /* 0x008fce000000000c */
[----:B------:R1:W-:Y:S04]  /*0270*/  STG.E.64 desc[UR4][R4.64], R10 ;  /* 0x0000000a04007986 */ /* 0x0003e8000c101b04 */
.L_x_1134:
[----:B------:R-:W-:Y:S05]  /*0280*/  BSYNC.RECONVERGENT B0 ;  /* 0x0000000000007941 */ /* 0x000fea0003800200 */
.L_x_1133:
[----:B------:R-:W-:Y:S04]  /*0290*/  BSSY.RECONVERGENT B0, `(.L_x_1135) ;  /* 0x0000007000007945 */ /* 0x000fe80003800200 */
[----:B------:R-:W-:Y:S05]  /*02a0*/  @P0 BRA `(.L_x_1136) ;  /* 0x0000000000140947 */ /* 0x000fea0003800000 */
[----:B-1----:R-:W2:Y:S04]  /*02b0*/  LDG.E.64 R10, desc[UR4][R6.64+0x1010] ;  /* 0x00101004060a7981 */ /* 0x002ea8000c1e1b00 */
[----:B0-----:R-:W3:Y:S01]  /*02c0*/  LDG.E.64 R12, desc[UR4][R4.64+0x80] ;  /* 0x00008004040c7981 */ /* 0x001ee2000c1e1b00 */
[----:B--2---:R-:W-:-:S08]  /*02d0*/  DADD R10, RZ, R10 ;  /* 0x00000000ff0a7229 */ /* 0x004fd0000000000a */
[----:B---3--:R-:W-:-:S07]  /*02e0*/  DADD R10, R10, R12 ;  /* 0x000000000a0a7229 */ /* 0x008fce000000000c */
[----:B------:R2:W-:Y:S04]  /*02f0*/  STG.E.64 desc[UR4][R4.64+0x80], R10 ;  /* 0x0000800a04007986 */ /* 0x0005e8000c101b04 */
.L_x_1136:
[----:B------:R-:W-:Y:S05]  /*0300*/  BSYNC.RECONVERGENT B0 ;  /* 0x0000000000007941 */ /* 0x000fea0003800200 */
.L_x_1135:
[----:B------:R-:W-:Y:S04]  /*0310*/  BSSY.RECONVERGENT B0, `(.L_x_1137) ;  /* 0x0000007000007945 */ /* 0x000fe80003800200 */
[----:B------:R-:W-:Y:S05]  /*0320*/  @P0 BRA `(.L_x_1138) ;  /* 0x0000000000140947 */ /* 0x000fea0003800000 */
[----:B-12---:R-:W2:Y:S04]  /*0330*/  LDG.E.64 R10, desc[UR4][R6.64+0x20] ;  /* 0x00002004060a7981 */ /* 0x006ea8000c1e1b00 */
[----:B0-----:R-:W3:Y:S01]  /*0340*/  LDG.E.64 R12, desc[UR4][R4.64] ;  /* 0x00000004040c7981 */ /* 0x001ee2000c1e1b00 */
[----:B--2---:R-:W-:-:S08]  /*0350*/  DADD R10, RZ, R10 ;  /* 0x00000000ff0a7229 */ /* 0x004fd0000000000a */
[----:B---3--:R-:W-:-:S07]  /*0360*/  DADD R10, R10, R12 ;  /* 0x000000000a0a7229 */ /* 0x008fce000000000c */
[----:B------:R3:W-:Y:S04]  /*0370*/  STG.E.64 desc[UR4][R4.64], R10 ;  /* 0x0000000a04007986 */ /* 0x0007e8000c101b04 */
.L_x_1138:
[----:B------:R-:W-:Y:S05]  /*0380*/  BSYNC.RECONVERGENT B0 ;  /* 0x0000000000007941 */ /* 0x000fea0003800200 */
.L_x_1137:
[----:B------:R-:W-:Y:S04]  /*0390*/  BSSY.RECONVERGENT B0, `(.L_x_1139) ;  /* 0x0000007000007945 */ /* 0x000fe80003800200 */
[----:B------:R-:W-:Y:S05]  /*03a0*/  @P0 BRA `(.L_x_1140) ;  /* 0x0000000000140947 */ /* 0x000fea0003800000 */
[----:B-123--:R-:W2:Y:S04]  /*03b0*/  LDG.E.64 R10, desc[UR4][R6.64+0x1020] ;  /* 0x00102004060a7981 */ /* 0x00eea8000c1e1b00 */
[----:B0-----:R-:W3:Y:S01]  /*03c0*/  LDG.E.64 R12, desc[UR4][R4.64+0x80] ;  /* 0x00008004040c7981 */ /* 0x001ee2000c1e1b00 */
[----:B--2---:R-:W-:-:S08]  /*03d0*/  DADD R10, RZ, R10 ;  /* 0x00000000ff0a7229 */ /* 0x004fd0000000000a */
[----:B---3--:R-:W-:-:S07]  /*03e0*/  DADD R10, R10, R12 ;  /* 0x000000000a0a7229 */ /* 0x008fce000000000c */
[----:B------:R4:W-:Y:S04]  /*03f0*/  STG.E.64 desc[UR4][R4.64+0x80], R10 ;  /* 0x0000800a04007986 */ /* 0x0009e8000c101b04 */
.L_x_1140:
[----:B------:R-:W-:Y:S05]  /*0400*/  BSYNC.RECONVERGENT B0 ;  /* 0x0000000000007941 */ /* 0x000fea0003800200 */
.L_x_1139:
[----:B------:R-:W-:Y:S04]  /*0410*/  BSSY.RECONVERGENT B0, `(.L_x_1141) ;  /* 0x0000007000007945 */ /* 0x000fe80003800200 */
[----:B------:R-:W-:Y:S05]  /*0420*/  @P0 BRA `(.L_x_1142) ;  /* 0x0000000000140947 */ /* 0x000fea0003800000 */
[----:B-1234-:R-:W2:Y:S04]  /*0430*/  LDG.E.64 R10, desc[UR4][R6.64+0x30] ;  /* 0x00003004060a7981 */ /* 0x01eea8000c1e1b00 */
[----:B0-----:R-:W3:Y:S01]  /*0440*/  LDG.E.64 R12, desc[UR4][R4.64] ;  /* 0x00000004040c7981 */ /* 0x001ee2000c1e1b00 */
[----:B--2---:R-:W-:-:S08]  /*0450*/  DADD R10, RZ, R10 ;  /* 0x00000000ff0a7229 */ /* 0x004fd0000000000a */
[----:B---3--:R-:W-:-:S07]  /*0460*/  DADD R10, R10, R12 ;  /* 0x000000000a0a7229 */ /* 0x008fce000000000c */
[----:B------:R0:W-:Y:S04]  /*0470*/  STG.E.64 desc[UR4][R4.64], R10 ;  /* 0x0000000a04007986 */ /* 0x0001e8000c101b04 */
.L_x_1142:
[----:B------:R-:W-:Y:S05]  /*0480*/  BSYNC.RECONVERGENT B0 ;  /* 0x0000000000007941 */ /* 0x000fea0003800200 */
.L_x_1141:
[----:B------:R-:W-:Y:S04]  /*0490*/  BSSY.RECONVERGENT B0, `(.L_x_1143) ;  /* 0x0000007000007945 */ /* 0x000fe80003800200 */
[----:B------:R-:W-:Y:S05]  /*04a0*/  @P0 BRA `(.L_x_1144) ;  /* 0x0000000000140947 */ /* 0x000fea0003800000 */
[----:B01234-:R-:W2:Y:S04]  /*04b0*/  LDG.E.64 R10, desc[UR4][R6.64+0x1030] ;  /* 0x00103004060a7981 */ /* 0x01fea8000c1e1b00 */
[----:B------:R-:W3:Y:S01]  /*04c0*/  LDG.E.64 R12, desc[UR4][R4.64+0x80] ;  /* 0x00008004040c7981 */ /* 0x000ee2000c1e1b00 */
[----:B--2---:R-:W-:-:S08]  /*04d0*/  DADD R10, RZ, R10 ;  /* 0x00000000ff0a7229 */ /* 0x004fd0000000000a */
[----:B---3--:R-:W-:-:S07]  /*04e0*/  DADD R10, R10, R12 ;  /* 0x000000000a0a7229 */ /* 0x008fce000000000c */
[----:B------:R0:W-:Y:S04]  /*04f0*/  STG.E.64 desc[UR4][R4.64+0x80], R10 ;  /* 0x0000800a04007986 */ /* 0x0001e8000c101b04 */
.L_x_1144:
[----:B------:R-:W-:Y:S05]  /*0500*/  BSYNC.RECONVERGENT B0 ;  /* 0x0000000000007941 */ /* 0x000fea0003800200 */
.L_x_1143:
[----:B------:R-:W-:Y:S04]  /*0510*/  BSSY.RECONVERGENT B0, `(.L_x_1145) ;  /* 0x0000007000007945 */ /* 0x000fe80003800200 */
[----:B------:R-:W-:Y:S05]  /*0520*/  @P0 BRA `(.L_x_1146) ;  /* 0x0000000000140947 */ /* 0x000fea0003800000 */
[----:B01234-:R-:W2:Y:S04]  /*0530*/  LDG.E.64 R10, desc[UR4][R6.64+0x40] ;  /* 0x00004004060a7981 */ /* 0x01fea8000c1e1b00 */
[----:B------:R-:W3:Y:S01]  /*0540*/  LDG.E.64 R12, desc[UR4][R4.64] ;  /* 0x00000004040c7981 */ /* 0x000ee2000c1e1b00 */
[----:B--2---:R-:W-:-:S08]  /*0550*/  DADD R10, RZ, R10 ;  /* 0x00000000ff0a7229 */ /* 0x004fd0000000000a */
[----:B---3--:R-:W-:-:S07]  /*0560*/  DADD R10, R10, R12 ;  /* 0x000000000a0a7229 */ /* 0x008fce000000000c */
[----:B------:R0:W-:Y:S04]  /*0570*/  STG.E.64 desc[UR4][R4.64], R10 ;  /* 0x0000000a04007986 */ /* 0x0001e8000c101b04 */
.L_x_1146:
[----:B------:R-:W-:Y:S05]  /*0580*/  BSYNC.RECONVERGENT B0 ;  /* 0x0000000000007941 */ /* 0x000fea0003800200 */
.L_x_1145:
[----:B------:R-:W-:Y:S04]  /*0590*/  BSSY.RECONVERGENT B0, `(.L_x_1147) ;  /* 0x0000007000007945 */ /* 0x000fe80003800200 */
[----:B------:R-:W-:Y:S05]  /*05a0*/  @P0 BRA `(.L_x_1148) ;  /* 0x0000000000140947 */ /* 0x000fea0003800000 */
[----:B01234-:R-:W2:Y:S04]  /*05b0*/  LDG.E.64 R10, desc[UR4][R6.64+0x1040] ;  /* 0x00104004060a7981 */ /* 0x01fea8000c1e1b00 */
[----:B------:R-:W3:Y:S01]  /*05c0*/  LDG.E.64 R12, desc[UR4][R4.64+0x80] ;  /* 0x00008004040c7981 */ /* 0x000ee2000c1e1b00 */
[----:B--2---:R-:W-:-:S08]  /*05d0*/  DADD R10, RZ, R10 ;  /* 0x00000000ff0a7229 */ /* 0x004fd0000000000a */
[----:B---3--:R-:W-:-:S07]  /*05e0*/  DADD R10, R10, R12 ;  /* 0x000000000a0a7229 */ /* 0x008fce000000000c */
[----:B------:R0:W-:Y:S04]  /*05f0*/  STG.E.64 desc[UR4][R4.64+0x80], R10 ;  /* 0x0000800a04007986 */ /* 0x0001e8000c101b04 */
.L_x_1148:
[----:B------:R-:W-:Y:S05]  /*0600*/  BSYNC.RECONVERGENT B0 ;  /* 0x0000000000007941 */ /* 0x000fea0003800200 */
.L_x_1147:
[----:B------:R-:W-:Y:S04]  /*0610*/  BSSY.RECONVERGENT B0, `(.L_x_1149) ;  /* 0x0000007000007945 */ /* 0x000fe80003800200 */
[----:B------:R-:W-:Y:S05]  /*0620*/  @P0 BRA `(.L_x_1150) ;  /* 0x0000000000140947 */ /* 0x000fea0003800000 */
[----:B01234-:R-:W2:Y:S04]  /*0630*/  LDG.E.64 R10, desc[UR4][R6.64+0x50] ;  /* 0x00005004060a7981 */ /* 0x01fea8000c1e1b00 */
[----:B------:R-:W3:Y:S01]  /*0640*/  LDG.E.64 R12, desc[UR4][R4.64] ;  /* 0x00000004040c7981 */ /* 0x000ee2000c1e1b00 */
[----:B--2---:R-:W-:-:S08]  /*0650*/  DADD R10, RZ, R10 ;  /* 0x00000000ff0a7229 */ /* 0x004fd0000000000a */
[----:B---3--:R-:W-:-:S07]  /*0660*/  DADD R10, R10, R12 ;  /* 0x000000000a0a7229 */ /* 0x008fce000000000c */
[----:B------:R0:W-:Y:S04]  /*0670*/  STG.E.64 desc[UR4][R4.64], R10 ;  /* 0x0000000a04007986 */ /* 0x0001e8000c101b04 */
.L_x_1150:
[----:B------:R-:W-:Y:S05]  /*0680*/  BSYNC.RECONVERGENT B0 ;  /* 0x0000000000007941 */ /* 0x000fea0003800200 */
.L_x_1149:
[----:B------:R-:W-:Y:S04]  /*0690*/  BSSY.RECONVERGENT B0, `(.L_x_1151) ;  /* 0x0000007000007945 */ /* 0x000fe80003800200 */
[----:B------:R-:W-:Y:S05]  /*06a0*/  @P0 BRA `(.L_x_1152) ;  /* 0x0000000000140947 */ /* 0x000fea0003800000 */
[----:B01234-:R-:W2:Y:S04]  /*06b0*/  LDG.E.64 R10, desc[UR4][R6.64+0x1050] ;  /* 0x00105004060a7981 */ /* 0x01fea8000c1e1b00 */
[----:B------:R-:W3:Y:S01]  /*06c0*/  LDG.E.64 R12, desc[UR4][R4.64+0x80] ;  /* 0x00008004040c7981 */ /* 0x000ee2000c1e1b00 */
[----:B--2---:R-:W-:-:S08]  /*06d0*/  DADD R10, RZ, R10 ;  /* 0x00000000ff0a7229 */ /* 0x004fd0000000000a */
[----:B---3--:R-:W-:-:S07]  /*06e0*/  DADD R10, R10, R12 ;  /* 0x000000000a0a7229 */ /* 0x008fce000000000c */
[----:B------:R0:W-:Y:S04]  /*06f0*/  STG.E.64 desc[UR4][R4.64+0x80], R10 ;  /* 0x0000800a04007986 */ /* 0x0001e8000c101b04 */
.L_x_1152:
[----:B------:R-:W-:Y:S05]  /*0700*/  BSYNC.RECONVERGENT B0 ;  /* 0x0000000000007941 */ /* 0x000fea0003800200 */
.L_x_1151:
[----:B------:R-:W-:Y:S04]  /*0710*/  BSSY.RECONVERGENT B0, `(.L_x_1153) ;  /* 0x0000007000007945 */ /* 0x000fe80003800200 */
[----:B------:R-:W-:Y:S05]  /*0720*/  @P0 BRA `(.L_x_1154) ;  /* 0x0000000000140947 */ /* 0x000fea0003800000 */
[----:B01234-:R-:W2:Y:S04]  /*0730*/  LDG.E.64 R10, desc[UR4][R6.64+0x60] ;  /* 0x00006004060a7981 */ /* 0x01fea8000c1e1b00 */
[----:B------:R-:W3:Y:S01]  /*0740*/  LDG.E.64 R12, desc[UR4][R4.64] ;  /* 0x00000004040c7981 */ /* 0x000ee2000c1e1b00 */
[----:B--2---:R-:W-:-:S08]  /*0750*/  DADD R10, RZ, R10 ;  /* 0x00000000ff0a7229 */ /* 0x004fd0000000000a */
[----:B---3--:R-:W-:-:S07]  /*0760*/  DADD R10, R10, R12 ;  /* 0x000000000a0a7229 */ /* 0x008fce000000000c */
[----:B------:R0:W-:Y:S04]  /*0770*/  STG.E.64 desc[UR4][R4.64], R10 ;  /* 0x0000000a04007986 */ /* 0x0001e8000c101b04 */
.L_x_1154:
[----:B------:R-:W-:Y:S05]  /*0780*/  BSYNC.RECONVERGENT B0 ;  /* 0x0000000000007941 */ /* 0x000fea0003800200 */
.L_x_1153:
[----:B------:R-:W-:Y:S04]  /*0790*/  BSSY.RECONVERGENT B0, `(.L_x_1155) ;  /* 0x0000007000007945 */ /* 0x000fe80003800200 */
[----:B------:R-:W-:Y:S05]  /*07a0*/  @P0 BRA `(.L_x_1156) ;  /* 0x0000000000140947 */ /* 0x000fea0003800000 */
[----:B01234-:R-:W2:Y:S04]  /*07b0*/  LDG.E.64 R10, desc[UR4][R6.64+0x1060] ;  /* 0x00106004060a7981 */ /* 0x01fea8000c1e1b00 */
[----:B------:R-:W3:Y:S01]  /*07c0*/  LDG.E.64 R12, desc[UR4][R4.64+0x80] ;  /* 0x00008004040c7981 */ /* 0x000ee2000c1e1b00 */
[----:B--2---:R-:W-:-:S08]  /*07d0*/  DADD R10, RZ, R10 ;  /* 0x00000000ff0a7229 */ /* 0x004fd0000000000a */
[----:B---3--:R-:W-:-:S07]  /*07e0*/  DADD R10, R10, R12 ;  /* 0x000000000a0a7229 */ /* 0x008fce000000000c */
[----:B------:R0:W-:Y:S04]  /*07f0*/  STG.E.64 desc[UR4][R4.64+0x80], R10 ;  /* 0x0000800a04007986 */ /* 0x0001e8000c101b04 */
.L_x_1156:
[----:B------:R-:W-:Y:S05]  /*0800*/  BSYNC.RECONVERGENT B0 ;  /* 0x0000000000007941 */ /* 0x000fea0003800200 */
.L_x_1155:
[----:B------:R-:W-:Y:S04]  /*0810*/  BSSY.RECONVERGENT B0, `(.L_x_1157) ;  /* 0x0000007000007945 */ /* 0x000fe80003800200 */
[----:B------:R-:W-:Y:S05]  /*0820*/  @P0 BRA `(.L_x_1158) ;  /* 0x0000000000140947 */ /* 0x000fea0003800000 */
[----:B01234-:R-:W2:Y:S04]  /*0830*/  LDG.E.64 R10, desc[UR4][R6.64+0x70] ;  /* 0x00007004060a7981 */ /* 0x01fea8000c1e1b00 */
[----:B------:R-:W3:Y:S01]  /*0840*/  LDG.E.64 R12, desc[UR4][R4.64] ;  /* 0x00000004040c7981 */ /* 0x000ee2000c1e1b00 */
[----:B--2---:R-:W-:-:S08]  /*0850*/  DADD R10, RZ, R10 ;  /* 0x00000000ff0a7229 */ /* 0x004fd0000000000a */
[----:B---3--:R-:W-:-:S07]  /*0860*/  DADD R10, R10, R12 ;  /* 0x000000000a0a7229 */ /* 0x008fce000000000c */
[----:B------:R0:W-:Y:S04]  /*0870*/  STG.E.64 desc[UR4][R4.64], R10 ;  /* 0x0000000a04007986 */ /* 0x0001e8000c101b04 */
.L_x_1158:
[----:B------:R-:W-:Y:S05]  /*0880*/  BSYNC.RECONVERGENT B0 ;  /* 0x0000000000007941 */ /* 0x000fea0003800200 */
.L_x_1157:
[----:B------:R-:W-:Y:S04]  /*0890*/  BSSY.RECONVERGENT B0, `(.L_x_1159) ;  /* 0x0000007000007945 */ /* 0x000fe80003800200 */
[----:B------:R-:W-:Y:S05]  /*08a0*/  @P0 BRA `(.L_x_1160) ;  /* 0x0000000000140947 */ /* 0x000fea0003800000 */
[----:B01234-:R-:W2:Y:S04]  /*08b0*/  LDG.E.64 R10, desc[UR4][R6.64+0x1070] ;  /* 0x00107004060a7981 */ /* 0x01fea8000c1e1b00 */
[----:B------:R-:W3:Y:S01]  /*08c0*/  LDG.E.64 R12, desc[UR4][R4.64+0x80] ;  /* 0x00008004040c7981 */ /* 0x000ee2000c1e1b00 */
[----:B--2---:R-:W-:-:S08]  /*08d0*/  DADD R10, RZ, R10 ;  /* 0x00000000ff0a7229 */ /* 0x004fd0000000000a */
[----:B---3--:R-:W-:-:S07]  /*08e0*/  DADD R10, R10, R12 ;  /* 0x000000000a0a7229 */ /* 0x008fce000000000c */
[----:B------:R0:W-:Y:S04]  /*08f0*/  STG.E.64 desc[UR4][R4.64+0x80], R10 ;  /* 0x0000800a04007986 */ /* 0x0001e8000c101b04 */
.L_x_1160:
[----:B------:R-:W-:Y:S05]  /*0900*/  BSYNC.RECONVERGENT B0 ;  /* 0x0000000000007941 */ /* 0x000fea0003800200 */
.L_x_1159:
[----:B------:R-:W-:Y:S04]  /*0910*/  BSSY.RECONVERGENT B0, `(.L_x_1161) ;  /* 0x0000007000007945 */ /* 0x000fe80003800200 */
[----:B------:R-:W-:Y:S05]  /*0920*/  @P0 BRA `(.L_x_1162) ;  /* 0x0000000000140947 */ /* 0x000fea0003800000 */
[----:B01234-:R-:W2:Y:S04]  /*0930*/  LDG.E.64 R10, desc[UR4][R6.64+0x80] ;  /* 0x00008004060a7981 */ /* 0x01fea8000c1e1b00 */
[----:B------:R-:W3:Y:S01]  /*0940*/  LDG.E.64 R12, desc[UR4][R4.64] ;  /* 0x00000004040c7981 */ /* 0x000ee2000c1e1b00 */
[----:B--2---:R-:W-:-:S08]  /*0950*/  DADD R10, RZ, R10 ;  /* 0x00000000ff0a7229 */ /* 0x004fd0000000000a */
[----:B---3--:R-:W-:-:S07]  /*0960*/  DADD R10, R10, R12 ;  /* 0x000000000a0a7229 */ /* 0x008fce000000000c */
[----:B------:R0:W-:Y:S04]  /*0970*/  STG.E.64 desc[UR4][R4.64], R10 ;  /* 0x0000000a04007986 */ /* 0x0001e8000c101b04 */
.L_x_1162:
[----:B------:R-:W-:Y:S05]  /*0980*/  BSYNC.RECONVERGENT B0 ;  /* 0x0000000000007941 */ /* 0x000fea0003800200 */
.L_x_1161:
[----:B------:R-:W-:Y:S04]  /*0990*/  BSSY.RECONVERGENT B0, `(.L_x_1163) ;  /* 0x0000007000007945 */ /* 0x000fe80003800200 */
[----:B------:R-:W-:Y:S05]  /*09a0*/  @P0 BRA `(.L_x_1164) ;  /* 0x0000000000140947 */ /* 0x000fea0003800000 */
[----:B01234-:R-:W2:Y:S04]  /*09b0*/  LDG.E.64 R10, desc[UR4][R6.64+0x1080] ;  /* 0x00108004060a7981 */ /* 0x01fea8000c1e1b00 */
[----:B------:R-:W3:Y:S01]  /*09c0*/  LDG.E.64 R12, desc[UR4][R4.64+0x80] ;  /* 0x00008004040c7981 */ /* 0x000ee2000c1e1b00 */
[----:B--2---:R-:W-:-:S08]  /*09d0*/  DADD R10, RZ, R10 ;  /* 0x00000000ff0a7229 */ /* 0x004fd0000000000a */
[----:B---3--:R-:W-:-:S07]  /*09e0*/  DADD R10, R10, R12 ;  /* 0x000000000a0a7229 */ /* 0x008fce000000000c */
[----:B------:R0:W-:Y:S04]  /*09f0*/  STG.E.64 desc[UR4][R4.64+0x80], R10 ;  /* 0x0000800a04007986 */ /* 0x0001e8000c101b04 */
.L_x_1164:
[----:B------:R-:W-:Y:S05]  /*0a00*/  BSYNC.RECONVERGENT B0 ;  /* 0x0000000000007941 */ /* 0x000fea0003800200 */
.L_x_1163:
[----:B------:R-:W-:Y:S04]  /*0a10*/  BSSY.RECONVERGENT B0, `(.L_x_1165) ;  /* 0x0000007000007945 */ /* 0x000fe80003800200 */
[----:B------:R-:W-:Y:S05]  /*0a20*/  @P0 BRA `(.L_x_1166) ;  /* 0x0000000000140947 */ /* 0x000fea0003800000 */
[----:B01234-:R-:W2:Y:S04]  /*0a30*/  LDG.E.64 R10, desc[UR4][R6.64+0x90] ;  /* 0x00009004060a7981 */ /* 0x01fea8000c1e1b00 */
[----:B------:R-:W3:Y:S01]  /*0a40*/  LDG.E.64 R12, desc[UR4][R4.64] ;  /* 0x00000004040c7981 */ /* 0x000ee2000c1e1b00 */
[----:B--2---:R-:W-:-:S08]  /*0a50*/  DADD R10, RZ, R10 ;  /* 0x00000000ff0a7229 */ /* 0x004fd0000000000a */
[----:B---3--:R-:W-:-:S07]  /*0a60*/  DADD R10, R10, R12 ;  /* 0x000000000a0a7229 */ /* 0x008fce000000000c */
[----:B------:R0:W-:Y:S04]  /*0a70*/  STG.E.64 desc[UR4][R4.64], R10 ;  /* 0x0000000a04007986 */ /* 0x0001e8000c101b04 */
.L_x_1166:
[----:B------:R-:W-:Y:S05]  /*0a80*/  BSYNC.RECONVERGENT B0 ;  /* 0x0000000000007941 */ /* 0x000fea0003800200 */
.L_x_1165:
[----:B------:R-:W-:Y:S04]  /*0a90*/  BSSY.RECONVERGENT B0, `(.L_x_1167) ;  /* 0x0000007000007945 */ /* 0x000fe80003800200 */
[----:B------:R-:W-:Y:S05]  /*0aa0*/  @P0 BRA `(.L_x_1168) ;  /* 0x0000000000140947 */ /* 0x000fea0003800000 */
[----:B01234-:R-:W2:Y:S04]  /*0ab0*/  LDG.E.64 R10, desc[UR4][R6.64+0x1090] ;  /* 0x00109004060a7981 */ /* 0x01fea8000c1e1b00 */
[----:B------:R-:W3:Y:S01]  /*0ac0*/  LDG.E.64 R12, desc[UR4][R4.64+0x80] ;  /* 0x00008004040c7981 */ /* 0x000ee2000c1e1b00 */
[----:B--2---:R-:W-:-:S08]  /*0ad0*/  DADD R10, RZ, R10 ;  /* 0x00000000ff0a7229 */ /* 0x004fd0000000000a */
[----:B---3--:R-:W-:-:S07]  /*0ae0*/  DADD R10, R10, R12 ;  /* 0x000000000a0a7229 */ /* 0x008fce000000000c */
[----:B------:R0:W-:Y:S04]  /*0af0*/  STG.E.64 desc[UR4][R4.64+0x80], R10 ;  /* 0x0000800a04007986 */ /* 0x0001e8000c101b04 */
.L_x_1168:
[----:B------:R-:W-:Y:S05]  /*0b00*/  BSYNC.RECONVERGENT B0 ;  /* 0x0000000000007941 */ /* 0x000fea0003800200 */
.L_x_1167:
[----:B------:R-:W-:Y:S04]  /*0b10*/  BSSY.RECONVERGENT B0, `(.L_x_1169) ;  /* 0x0000007000007945 */ /* 0x000fe80003800200 */
[----:B------:R-:W-:Y:S05]  /*0b20*/  @P0 BRA `(.L_x_1170) ;  /* 0x0000000000140947 */ /* 0x000fea0003800000 */
[----:B01234-:R-:W2:Y:S04]  /*0b30*/  LDG.E.64 R10, desc[UR4][R6.64+0xa0] ;  /* 0x0000a004060a7981 */ /* 0x01fea8000c1e1b00 */
[----:B------:R-:W3:Y:S01]  /*0b40*/  LDG.E.64 R12, desc[UR4][R4.64] ;  /* 0x00000004040c7981 */ /* 0x000ee2000c1e1b00 */
[----:B--2---:R-:W-:-:S08]  /*0b50*/  DADD R10, RZ, R10 ;  /* 0x00000000ff0a7229 */ /* 0x004fd0000000000a */
[----:B---3--:R-:W-:-:S07]  /*0b60*/  DADD R10, R10, R12 ;  /* 0x000000000a0a7229 */ /* 0x008fce000000000c */
[----:B------:R0:W-:Y:S04]  /*0b70*/  STG.E.64 desc[UR4][R4.64], R10 ;  /* 0x0000000a04007986 */ /* 0x0001e8000c101b04 */
.L_x_1170:
[----:B------:R-:W-:Y:S05]  /*0b80*/  BSYNC.RECONVERGENT B0 ;  /* 0x0000000000007941 */ /* 0x000fea0003800200 */
.L_x_1169:
[----:B------:R-:W-:Y:S04]  /*0b90*/  BSSY.RECONVERGENT B0, `(.L_x_1171) ;  /* 0x0000007000007945 */ /* 0x000fe80003800200 */
[----:B------:R-:W-:Y:S05]  /*0ba0*/  @P0 BRA `(.L_x_1172) ;  /* 0x0000000000140947 */ /* 0x000fea0003800000 */
[----:B01234-:R-:W2:Y:S04]  /*0bb0*/  LDG.E.64 R10, desc[UR4][R6.64+0x10a0] ;  /* 0x0010a004060a7981 */ /* 0x01fea8000c1e1b00 */
[----:B------:R-:W3:Y:S01]  /*0bc0*/  LDG.E.64 R12, desc[UR4][R4.64+0x80] ;  /* 0x00008004040c7981 */ /* 0x000ee2000c1e1b00 */
[----:B--2---:R-:W-:-:S08]  /*0bd0*/  DADD R10, RZ, R10 ;  /* 0x00000000ff0a7229 */ /* 0x004fd0000000000a */
[----:B---3--:R-:W-:-:S07]  /*0be0*/  DADD R10, R10, R12 ;  /* 0x000000000a0a7229 */ /* 0x008fce000000000c */
[----:B------:R0:W-:Y:S04]  /*0bf0*/  STG.E.64 desc[UR4][R4.64+0x80], R10 ;  /* 0x0000800a04007986 */ /* 0x0001e8000c101b04 */
.L_x_1172:
[----:B------:R-:W-:Y:S05]  /*0c00*/  BSYNC.RECONVERGENT B0 ;  /* 0x0000000000007941 */ /* 0x000fea0003800200 */
.L_x_1171:
[----:B------:R-:W-:Y:S04]  /*0c10*/  BSSY.RECONVERGENT B0, `(.L_x_1173) ;  /* 0x0000007000007945 */ /* 0x000fe80003800200 */
[----:B------:R-:W-:Y:S05]  /*0c20*/  @P0 BRA `(.L_x_1174) ;  /* 0x0000000000140947 */ /* 0x000fea0003800000 */
[----:B01234-:R-:W2:Y:S04]  /*0c30*/  LDG.E.64 R10, desc[UR4][R6.64+0xb0] ;  /* 0x0000b004060a7981 */ /* 0x01fea8000c1e1b00 */
[----:B------:R-:W3:Y:S01]  /*0c40*/  LDG.E.64 R12, desc[UR4][R4.64] ;  /* 0x00000004040c7981 */ /* 0x000ee2000c1e1b00 */
[----:B--2---:R-:W-:-:S08]  /*0c50*/  DADD R10, RZ, R10 ;  /* 0x00000000ff0a7229 */ /* 0x004fd0000000000a */
[----:B---3--:R-:W-:-:S07]  /*0c60*/  DADD R10, R10, R12 ;  /* 0x000000000a0a7229 */ /* 0x008fce000000000c */
[----:B------:R0:W-:Y:S04]  /*0c70*/  STG.E.64 desc[UR4][R4.64], R10 ;  /* 0x0000000a04007986 */ /* 0x0001e8000c101b04 */
.L_x_1174:
[----:B------:R-:W-:Y:S05]  /*0c80*/  BSYNC.RECONVERGENT B0 ;  /* 0x0000000000007941 */ /* 0x000fea0003800200 */
.L_x_1173:
[----:B------:R-:W-:Y:S04]  /*0c90*/  BSSY.RECONVERGENT B0, `(.L_x_1175) ;  /* 0x0000007000007945 */ /* 0x000fe80003800200 */
[----:B------:R-:W-:Y:S05]  /*0ca0*/  @P0 BRA `(.L_x_1176) ;  /* 0x0000000000140947 */ /* 0x000fea0003800000 */
[----:B01234-:R-:W2:Y:S04]  /*0cb0*/  LDG.E.64 R10, desc[UR4][R6.64+0x10b0] ;  /* 0x0010b004060a7981 */ /* 0x01fea8000c1e1b00 */
[----:B------:R-:W3:Y:S01]  /*0cc0*/  LDG.E.64 R12, desc[UR4][R4.64+0x80] ;  /* 0x00008004040c7981 */ /* 0x000ee2000c1e1b00 */
[----:B--2---:R-:W-:-:S08]  /*0cd0*/  DADD R10, RZ, R10 ;  /* 0x00000000ff0a7229 */ /* 0x004fd0000000000a */
[----:B---3--:R-:W-:-:S07]  /*0ce0*/  DADD R10, R10, R12 ;  /* 0x000000000a0a7229 */ /* 0x008fce000000000c */
[----:B------:R0:W-:Y:S04]  /*0cf0*/  STG.E.64 desc[UR4][R4.64+0x80], R10 ;  /* 0x0000800a04007986 */ /* 0x0001e8000c101b04 */
.L_x_1176:
[----:B------:R-:W-:Y:S05]  /*0d00*/  BSYNC.RECONVERGENT B0 ;  /* 0x0000000000007941 */ /* 0x000fea0003800200 */
.L_x_1175:
[----:B------:R-:W-:Y:S04]  /*0d10*/  BSSY.RECONVERGENT B0, `(.L_x_1177) ;  /* 0x0000007000007945 */ /* 0x000fe80003800200 */
[----:B------:R-:W-:Y:S05]  /*0d20*/  @P0 BRA `(.L_x_1178) ;  /* 0x0000000000140947 */ /* 0x000fea0003800000 */
[----:B01234-:R-:W2:Y:S04]  /*0d30*/  LDG.E.64 R10, desc[UR4][R6.64+0xc0] ;  /* 0x0000c004060a7981 */ /* 0x01fea8000c1e1b00 */
[----:B------:R-:W3:Y:S01]  /*0d40*/  LDG.E.64 R12, desc[UR4][R4.64] ;  /* 0x00000004040c7981 */ /* 0x000ee2000c1e1b00 */
[----:B--2---:R-:W-:-:S08]  /*0d50*/  DADD R10, RZ, R10 ;  /* 0x00000000ff0a7229 */ /* 0x004fd0000000000a */
[----:B---3--:R-:W-:-:S07]  /*0d60*/  DADD R10, R10, R12 ;  /* 0x000000000a0a7229 */ /* 0x008fce000000000c */
[----:B------:R0:W-:Y:S04]  /*0d70*/  STG.E.64 desc[UR4][R4.64], R10 ;  /* 0x0000000a04007986 */ /* 0x0001e8000c101b04 */
.L_x_1178:
[----:B------:R-:W-:Y:S05]  /*0d80*/  BSYNC.RECONVERGENT B0 ;  /* 0x0000000000007941 */ /* 0x000fea0003800200 */
.L_x_1177:
[----:B------:R-:W-:Y:S04]  /*0d90*/  BSSY.RECONVERGENT B0, `(.L_x_1179) ;  /* 0x0000007000007945 */ /* 0x000fe80003800200 */
[----:B------:R-:W-:Y:S05]  /*0da0*/  @P0 BRA `(.L_x_1180) ;  /* 0x0000000000140947 */ /* 0x000fea0003800000 */
[----:B01234-:R-:W2:Y:S04]  /*0db0*/  LDG.E.64 R10, desc[UR4][R6.64+0x10c0] ;  /* 0x0010c004060a7981 */ /* 0x01fea8000c1e1b00 */
[----:B------:R-:W3:Y:S01]  /*0dc0*/  LDG.E.64 R12, desc[UR4][R4.64+0x80] ;  /* 0x00008004040c7981 */ /* 0x000ee2000c1e1b00 */
[----:B--2---:R-:W-:-:S08]  /*0dd0*/  DADD R10, RZ, R10 ;  /* 0x00000000ff0a7229 */ /* 0x004fd0000000000a */
[----:B---3--:R-:W-:-:S07]  /*0de0*/  DADD R10, R10, R12 ;  /* 0x000000000a0a7229 */ /* 0x008fce000000000c */
[----:B------:R0:W-:Y:S04]  /*0df0*/  STG.E.64 desc[UR4][R4.64+0x80], R10 ;  /* 0x0000800a04007986 */ /* 0x0001e8000c101b04 */
.L_x_1180:
[----:B------:R-:W-:Y:S05]  /*0e00*/  BSYNC.RECONVERGENT B0 ;  /* 0x0000000000007941 */ /* 0x000fea0003800200 */
.L_x_1179:
[----:B------:R-:W-:Y:S04]  /*0e10*/  BSSY.RECONVERGENT B0, `(.L_x_1181) ;  /* 0x0000007000007945 */ /* 0x000fe80003800200 */
[----:B------:R-:W-:Y:S05]  /*0e20*/  @P0 BRA `(.L_x_1182) ;  /* 0x0000000000140947 */ /* 0x000fea0003800000 */
[----:B01234-:R-:W2:Y:S04]  /*0e30*/  LDG.E.64 R10, desc[UR4][R6.64+0xd0] ;  /* 0x0000d004060a7981 */ /* 0x01fea8000c1e1b00 */
[----:B------:R-:W3:Y:S01]  /*0e40*/  LDG.E.64 R12, desc[UR4][R4.64] ;  /* 0x00000004040c7981 */ /* 0x000ee2000c1e1b00 */
[----:B--2---:R-:W-:-:S08]  /*0e50*/  DADD R10, RZ, R10 ;  /* 0x00000000ff0a7229 */ /* 0x004fd0000000000a */
[----:B---3--:R-:W-:-:S07]  /*0e60*/  DADD R10, R10, R12 ;  /* 0x000000000a0a7229 */ /* 0x008fce000000000c */
[----:B------:R0:W-:Y:S04]  /*0e70*/  STG.E.64 desc[UR4][R4.64], R10 ;  /* 0x0000000a04007986 */ /* 0x0001e8000c101b04 */
.L_x_1182:
[----:B------:R-:W-:Y:S05]  /*0e80*/  BSYNC.RECONVERGENT B0 ;  /* 0x0000000000007941 */ /* 0x000fea0003800200 */
.L_x_1181:
[----:B------:R-:W-:Y:S04]  /*0e90*/  BSSY.RECONVERGENT B0, `(.L_x_1183) ;  /* 0x0000007000007945 */ /* 0x000fe80003800200 */
[----:B------:R-:W-:Y:S05]  /*0ea0*/  @P0 BRA `(.L_x_1184) ;  /* 0x0000000000140947 */ /* 0x000fea0003800000 */
[----:B01234-:R-:W2:Y:S04]  /*0eb0*/  LDG.E.64 R10, desc[UR4][R6.64+0x10d0] ;  /* 0x0010d004060a7981 */ /* 0x01fea8000c1e1b00 */
[----:B------:R-:W3:Y:S01]  /*0ec0*/  LDG.E.64 R12, desc[UR4][R4.64+0x80] ;  /* 0x00008004040c7981 */ /* 0x000ee2000c1e1b00 */
[----:B--2---:R-:W-:-:S08]  /*0ed0*/  DADD R10, RZ, R10 ;  /* 0x00000000ff0a7229 */ /* 0x004fd0000000000a */
[----:B---3--:R-:W-:-:S07]  /*0ee0*/  DADD R10, R10, R12 ;  /* 0x000000000a0a7229 */ /* 0x008fce000000000c */
[----:B------:R0:W-:Y:S04]  /*0ef0*/  STG.E.64 desc[UR4][R4.64+0x80], R10 ;  /* 0x0000800a04007986 */ /* 0x0001e8000c101b04 */
.L_x_1184:
[----:B------:R-:W-:Y:S05]  /*0f00*/  BSYNC.RECONVERGENT B0 ;  /* 0x0000000000007941 */ /* 0x000fea0003800200 */
.L_x_1183:
[----:B------:R-:W-:Y:S04]  /*0f10*/  BSSY.RECONVERGENT B0, `(.L_x_1185) ;  /* 0x0000007000007945 */ /* 0x000fe80003800200 */
[----:B------:R-:W-:Y:S05]  /*0f20*/  @P0 BRA `(.L_x_1186) ;  /* 0x0000000000140947 */ /* 0x000fea0003800000 */
[----:B01234-:R-:W2:Y:S04]  /*0f30*/  LDG.E.64 R10, desc[UR4][R6.64+0xe0] ;  /* 0x0000e004060a7981 */ /* 0x01fea8000c1e1b00 */
[----:B------:R-:W3:Y:S01]  /*0f40*/  LDG.E.64 R12, desc[UR4][R4.64] ;  /* 0x00000004040c7981 */ /* 0x000ee2000c1e1b00 */
[----:B--2---:R-:W-:-:S08]  /*0f50*/  DADD R10, RZ, R10 ;  /* 0x00000000ff0a7229 */ /* 0x004fd0000000000a */
[----:B---3--:R-:W-:-:S07]  /*0f60*/  DADD R10, R10, R12 ;  /* 0x000000000a0a7229 */ /* 0x008fce000000000c */
[----:B------:R0:W-:Y:S04]  /*0f70*/  STG.E.64 desc[UR4][R4.64], R10 ;  /* 0x0000000a04007986 */ /* 0x0001e8000c101b04 */
.L_x_1186:
[----:B------:R-:W-:Y:S05]  /*0f80*/  BSYNC.RECONVERGENT B0 ;  /* 0x0000000000007941 */ /* 0x000fea0003800200 */
.L_x_1185:
[----:B------:R-:W-:Y:S04]  /*0f90*/  BSSY.RECONVERGENT B0, `(.L_x_1187) ;  /* 0x0000007000007945 */ /* 0x000fe80003800200 */
[----:B------:R-:W-:Y:S05]  /*0fa0*/  @P0 BRA `(.L_x_1188) ;  /* 0x0000000000140947 */ /* 0x000fea0003800000 */
[----:B01234-:R-:W2:Y:S04]  /*0fb0*/  LDG.E.64 R10, desc[UR4][R6.64+0x10e0] ;  /* 0x0010e004060a7981 */ /* 0x01fea8000c1e1b00 */
[----:B------:R-:W3:Y:S01]  /*0fc0*/  LDG.E.64 R12, desc[UR4][R4.64+0x80] ;  /* 0x00008004040c7981 */ /* 0x000ee2000c1e1b00 */
[----:B--2---:R-:W-:-:S08]  /*0fd0*/  DADD R10, RZ, R10 ;  /* 0x00000000ff0a7229 */ /* 0x004fd0000000000a */
[----:B---3--:R-:W-:-:S07]  /*0fe0*/  DADD R10, R10, R12 ;  /* 0x000000000a0a7229 */ /* 0x008fce000000000c */
[----:B------:R0:W-:Y:S04]  /*0ff0*/  STG.E.64 desc[UR4][R4.64+0x80], R10 ;  /* 0x0000800a04007986 */ /* 0x0001e8000c101b04 */
.L_x_1188:
[----:B------:R-:W-:Y:S05]  /*1000*/  BSYNC.RECONVERGENT B0 ;  /* 0x0000000000007941 */ /* 0x000fea0003800200 */
.L_x_1187:
[----:B------:R-:W-:Y:S04]  /*1010*/  BSSY.RECONVERGENT B0, `(.L_x_1189) ;  /* 0x0000007000007945 */ /* 0x000fe80003800200 */
[----:B------:R-:W-:Y:S05]  /*1020*/  @P0 BRA `(.L_x_1190) ;  /* 0x0000000000140947 */ /* 0x000fea0003800000 */
[----:B01234-:R-:W2:Y:S04]  /*1030*/  LDG.E.64 R10, desc[UR4][R6.64+0xf0] ;  /* 0x0000f004060a7981 */ /* 0x01fea8000c1e1b00 */
[----:B------:R-:W3:Y:S01]  /*1040*/  LDG.E.64 R12, desc[UR4][R4.64] ;  /* 0x00000004040c7981 */ /* 0x000ee2000c1e1b00 */
[----:B--2---:R-:W-:-:S08]  /*1050*/  DADD R10, RZ, R10 ;  /* 0x00000000ff0a7229 */ /* 0x004fd0000000000a */
[----:B---3--:R-:W-:-:S07]  /*1060*/  DADD R10, R10, R12 ;  /* 0x000000000a0a7229 */ /* 0x008fce000000000c */
[----:B------:R0:W-:Y:S04]  /*1070*/  STG.E.64 desc[UR4][R4.64], R10 ;  /* 0x0000000a04007986 */ /* 0x0001e8000c101b04 */
.L_x_1190:
[----:B------:R-:W-:Y:S05]  /*1080*/  BSYNC.RECONVERGENT B0 ;  /* 0x0000000000007941 */ /* 0x000fea0003800200 */
.L_x_1189:
[----:B------:R-:W-:Y:S04]  /*1090*/  BSSY.RECONVERGENT B0, `(.L_x_1191) ;  /* 0x0000007000007945 */ /* 0x000fe80003800200 */
[----:B------:R-:W-:Y:S05]  /*10a0*/  @P0 BRA `(.L_x_1192) ;  /* 0x0000000000140947 */ /* 0x000fea0003800000 */
[----:B------:R-:W1:Y:S04]  /*10b0*/  LDG.E.64 R6, desc[UR4][R6.64+0x10f0] ;  /* 0x0010f00406067981 */ /* 0x000e68000c1e1b00 */
[----:B0-----:R-:W5:Y:S01]  /*10c0*/  LDG.E.64 R12, desc[UR4][R4.64+0x80] ;  /* 0x00008004040c7981 */ /* 0x001f62000c1e1b00 */
[----:B-1234-:R-:W-:-:S08]  /*10d0*/  DADD R10, RZ, R6 ;  /* 0x00000000ff0a7229 */ /* 0x01efd00000000006 */
[----:B-----5:R-:W-:-:S07]  /*10e0*/  DADD R10, R10, R12 ;  /* 0x000000000a0a7229 */ /* 0x020fce000000000c */
[----:B------:R0:W-:Y:S04]  /*10f0*/  STG.E.64 desc[UR4][R4.64+0x80], R10 ;  /* 0x0000800a04007986 */ /* 0x0001e8000c101b04 */
.L_x_1192:
[----:B------:R-:W-:Y:S05]  /*1100*/  BSYNC.RECONVERGENT B0 ;  /* 0x0000000000007941 */ /* 0x000fea0003800200 */
.L_x_1191:
[----:B------:R-:W-:Y:S01]  /*1110*/  IADD3 R9, PT, PT, R9, 0x400, RZ ;  /* 0x0000040009097810 */ /* 0x000fe20007ffe0ff */
[----:B------:R-:W-:Y:S06]  /*1120*/  @P1 BRA `(.L_x_1193) ;  /* 0xffffffec00ec1947 */ /* 0x000fec000383ffff */
[----:B------:R-:W-:Y:S05]  /*1130*/  EXIT ;  /* 0x000000000000794d */ /* 0x000fea0003800000 */
.L_x_1194:
        /* <DEDUP_REMOVED lines=12> */
.L_x_1426:


//--------------------- .text._Z12gpukernelW2rPdS_S_i --------------------------
	.section	.text._Z12gpukernelW2rPdS_S_i,"ax",@progbits
	.align	128
        .global         _Z12gpukernelW2rPdS_S_i
        .type           _Z12gpukernelW2rPdS_S_i,@function
        .size           _Z12gpukernelW2rPdS_S_i,(.L_x_1427 - _Z12gpukernelW2rPdS_S_i)
        .other          _Z12gpukernelW2rPdS_S_i,@"STO_CUDA_ENTRY STV_DEFAULT"
_Z12gpukernelW2rPdS_S_i:
.text._Z12gpukernelW2rPdS_S_i:
        /* <DEDUP_REMOVED lines=19> */
.L_x_1199:
        /* <DEDUP_REMOVED lines=45> */
.L_x_1196:
[----:B------:R-:W-:Y:S05]  /*0400*/  BSYNC.RECONVERGENT B0 ;  /* 0x0000000000007941 */ /* 0x000fea0003800200 */
.L_x_1195:
        /* <DEDUP_REMOVED lines=44> */
.L_x_1198:
[----:B------:R-:W-:Y:S05]  /*06d0*/  BSYNC.RECONVERGENT B0 ;  /* 0x0000000000007941 */ /* 0x000fea0003800200 */
.L_x_1197:
[----:B------:R-:W-:Y:S01]  /*06e0*/  IADD3 R2, P1, PT, R2, 0x2000, RZ ;  /* 0x0000200002027810 */ /* 0x000fe20007f3e0ff */
[----:B------:R-:W-:-:S04]  /*06f0*/  VIADD R0, R0, 0x400 ;  /* 0x0000040000007836 */ /* 0x000fc80000000000 */
[----:B------:R-:W-:Y:S01]  /*0700*/  IMAD.X R3, RZ, RZ, R3, P1 ;  /* 0x000000ffff037224 */ /* 0x000fe200008e0603 */
[----:B------:R-:W-:Y:S07]  /*0710*/  @P2 BRA `(.L_x_1199) ;  /* 0xfffffff800842947 */ /* 0x000fee000383ffff */
[----:B------:R-:W-:Y:S05]  /*0720*/  EXIT ;  /* 0x000000000000794d */ /* 0x000fea0003800000 */
.L_x_1200:
        /* <DEDUP_REMOVED lines=13> */
.L_x_1427:


//--------------------- .text._Z12gpukernelW4cPdS_S_i --------------------------
	.section	.text._Z12gpukernelW4cPdS_S_i,"ax",@progbits
	.align	128
        .global         _Z12gpukernelW4cPdS_S_i
        .type           _Z12gpukernelW4cPdS_S_i,@function
        .size           _Z12gpukernelW4cPdS_S_i,(.L_x_1428 - _Z12gpukernelW4cPdS_S_i)
        .other          _Z12gpukernelW4cPdS_S_i,@"STO_CUDA_ENTRY STV_DEFAULT"
_Z12gpukernelW4cPdS_S_i:
.text._Z12gpukernelW4cPdS_S_i:
        /* <DEDUP_REMOVED lines=15> */
.L_x_1259:
        /* <DEDUP_REMOVED lines=32> */
.L_x_1202:
[----:B------:R-:W-:Y:S05]  /*02f0*/  BSYNC.RECONVERGENT B0 ;  /* 0x0000000000007941 */ /* 0x000fea0003800200 */
.L_x_1201:
[----:B------:R-:W-:Y:S04]  /*0300*/  BSSY.RECONVERGENT B0, `(.L_x_1203) ;  /* 0x0000007000007945 */ /* 0x000fe80003800200 */
[----:B------:R-:W-:Y:S05]  /*0310*/  @P0 BRA `(.L_x_1204) ;  /* 0x0000000000140947 */ /* 0x000fea0003800000 */
[----:B-1----:R-:W2:Y:S04]  /*0320*/  LDG.E.64 R10, desc[UR4][R6.64+0x20] ;  /* 0x00002004060a7981 */ /* 0x002ea8000c1e1b00 */
[----:B0-----:R-:W3:Y:S01]  /*0330*/  LDG.E.64 R12, desc[UR4][R4.64] ;  /* 0x00000004040c7981 */ /* 0x001ee2000c1e1b00 */
[----:B--2---:R-:W-:-:S08]  /*0340*/  DADD R10, RZ, R10 ;  /* 0x00000000ff0a7229 */ /* 0x004fd0000000000a */
[----:B---3--:R-:W-:-:S07]  /*0350*/  DADD R10, R10, R12 ;  /* 0x000000000a0a7229 */ /* 0x008fce000000000c */
[----:B------:R2:W-:Y:S04]  /*0360*/  STG.E.64 desc[UR4][R4.64], R10 ;  /* 0x0000000a04007986 */ /* 0x0005e8000c101b04 */
.L_x_1204:
[----:B------:R-:W-:Y:S05]  /*0370*/  BSYNC.RECONVERGENT B0 ;  /* 0x0000000000007941 */ /* 0x000fea0003800200 */
.L_x_1203:
[----:B------:R-:W-:Y:S04]  /*0380*/  BSSY.RECONVERGENT B0, `(.L_x_1205) ;  /* 0x0000007000007945 */ /* 0x000fe80003800200 */
[----:B------:R-:W-:Y:S05]  /*0390*/  @P0 BRA `(.L_x_1206) ;  /* 0x0000000000140947 */ /* 0x000fea0003800000 */
[----:B-12---:R-:W2:Y:S04]  /*03a0*/  LDG.E.64 R10, desc[UR4][R6.64+0x820] ;  /* 0x00082004060a7981 */ /* 0x006ea8000c1e1b00 */
[----:B0-----:R-:W3:Y:S01]  /*03b0*/  LDG.E.64 R12, desc[UR4][R4.64+0x40] ;  /* 0x00004004040c7981 */ /* 0x001ee2000c1e1b00 */
[----:B--2---:R-:W-:-:S08]  /*03c0*/  DADD R10, RZ, R10 ;  /* 0x00000000ff0a7229 */ /* 0x004fd0000000000a */
[----:B---3--:R-:W-:-:S07]  /*03d0*/  DADD R10, R10, R12 ;  /* 0x000000000a0a7229 */ /* 0x008fce000000000c */
[----:B------:R3:W-:Y:S04]  /*03e0*/  STG.E.64 desc[UR4][R4.64+0x40], R10 ;  /* 0x0000400a04007986 */ /* 0x0007e8000c101b04 */
.L_x_1206:
[----:B------:R-:W-:Y:S05]  /*03f0*/  BSYNC.RECONVERGENT B0 ;  /* 0x0000000000007941 */ /* 0x000fea0003800200 */
.L_x_1205:
[----:B------:R-:W-:Y:S04]  /*0400*/  BSSY.RECONVERGENT B0, `(.L_x_1207) ;  /* 0x0000007000007945 */ /* 0x000fe80003800200 */
[----:B------:R-:W-:Y:S05]  /*0410*/  @P0 BRA `(.L_x_1208) ;  /* 0x0000000000140947 */ /* 0x000fea0003800000 */
[----:B-123--:R-:W2:Y:S04]  /*0420*/  LDG.E.64 R10, desc[UR4][R6.64+0x1020] ;  /* 0x00102004060a7981 */ /* 0x00eea8000c1e1b00 */
[----:B0-----:R-:W3:Y:S01]  /*0430*/  LDG.E.64 R12, desc[UR4][R4.64+0x80] ;  /* 0x00008004040c7981 */ /* 0x001ee2000c1e1b00 */
[----:B--2---:R-:W-:-:S08]  /*0440*/  DADD R10, RZ, R10 ;  /* 0x00000000ff0a7229 */ /* 0x004fd0000000000a */
[----:B---3--:R-:W-:-:S07]  /*0450*/  DADD R10, R10, R12 ;  /* 0x000000000a0a7229 */ /* 0x008fce000000000c */
[----:B------:R4:W-:Y:S04]  /*0460*/  STG.E.64 desc[UR4][R4.64+0x80], R10 ;  /* 0x0000800a04007986 */ /* 0x0009e8000c101b04 */
.L_x_1208:
[----:B------:R-:W-:Y:S05]  /*0470*/  BSYNC.RECONVERGENT B0 ;  /* 0x0000000000007941 */ /* 0x000fea0003800200 */
.L_x_1207:
[----:B------:R-:W-:Y:S04]  /*0480*/  BSSY.RECONVERGENT B0, `(.L_x_1209) ;  /* 0x0000007000007945 */ /* 0x000fe80003800200 */
[----:B------:R-:W-:Y:S05]  /*0490*/  @P0 BRA `(.L_x_1210) ;  /* 0x0000000000140947 */ /* 0x000fea0003800000 */
[----:B-1234-:R-:W2:Y:S04]  /*04a0*/  LDG.E.64 R10, desc[UR4][R6.64+0x1820] ;  /* 0x00182004060a7981 */ /* 0x01eea8000c1e1b00 */
[----:B0-----:R-:W3:Y:S01]  /*04b0*/  LDG.E.64 R12, desc[UR4][R4.64+0xc0] ;  /* 0x0000c004040c7981 */ /* 0x001ee2000c1e1b00 */
[----:B--2---:R-:W-:-:S08]  /*04c0*/  DADD R10, RZ, R10 ;  /* 0x00000000ff0a7229 */ /* 0x004fd0000000000a */
[----:B---3--:R-:W-:-:S07]  /*04d0*/  DADD R10, R10, R12 ;  /* 0x000000000a0a7229 */ /* 0x008fce000000000c */
[----:B------:R0:W-:Y:S04]  /*04e0*/  STG.E.64 desc[UR4][R4.64+0xc0], R10 ;  /* 0x0000c00a04007986 */ /* 0x0001e8000c101b04 */
.L_x_1210:
[----:B------:R-:W-:Y:S05]  /*04f0*/  BSYNC.RECONVERGENT B0 ;  /* 0x0000000000007941 */ /* 0x000fea0003800200 */
.L_x_1209:
[----:B------:R-:W-:Y:S04]  /*0500*/  BSSY.RECONVERGENT B0, `(.L_x_1211) ;  /* 0x0000007000007945 */ /* 0x000fe80003800200 */
[----:B------:R-:W-:Y:S05]  /*0510*/  @P0 BRA `(.L_x_1212) ;  /* 0x0000000000140947 */ /* 0x000fea0003800000 */
[----:B01234-:R-:W2:Y:S04]  /*0520*/  LDG.E.64 R10, desc[UR4][R6.64+0x40] ;  /* 0x00004004060a7981 */ /* 0x01fea8000c1e1b00 */
[----:B------:R-:W3:Y:S01]  /*0530*/  LDG.E.64 R12, desc[UR4][R4.64] ;  /* 0x00000004040c7981 */ /* 0x000ee2000c1e1b00 */
[----:B--2---:R-:W-:-:S08]  /*0540*/  DADD R10, RZ, R10 ;  /* 0x00000000ff0a7229 */ /* 0x004fd0000000000a */
[----:B---3--:R-:W-:-:S07]  /*0550*/  DADD R10, R10, R12 ;  /* 0x000000000a0a7229 */ /* 0x008fce000000000c */
[----:B------:R0:W-:Y:S04]  /*0560*/  STG.E.64 desc[UR4][R4.64], R10 ;  /* 0x0000000a04007986 */ /* 0x0001e8000c101b04 */
.L_x_1212:
[----:B------:R-:W-:Y:S05]  /*0570*/  BSYNC.RECONVERGENT B0 ;  /* 0x0000000000007941 */ /* 0x000fea0003800200 */
.L_x_1211:
[----:B------:R-:W-:Y:S04]  /*0580*/  BSSY.RECONVERGENT B0, `(.L_x_1213) ;  /* 0x0000007000007945 */ /* 0x000fe80003800200 */
[----:B------:R-:W-:Y:S05]  /*0590*/  @P0 BRA `(.L_x_1214) ;  /* 0x0000000000140947 */ /* 0x000fea0003800000 */
[----:B01234-:R-:W2:Y:S04]  /*05a0*/  LDG.E.64 R10, desc[UR4][R6.64+0x840] ;  /* 0x00084004060a7981 */ /* 0x01fea8000c1e1b00 */
[----:B------:R-:W3:Y:S01]  /*05b0*/  LDG.E.64 R12, desc[UR4][R4.64+0x40] ;  /* 0x00004004040c7981 */ /* 0x000ee2000c1e1b00 */
[----:B--2---:R-:W-:-:S08]  /*05c0*/  DADD R10, RZ, R10 ;  /* 0x00000000ff0a7229 */ /* 0x004fd0000000000a */
[----:B---3--:R-:W-:-:S07]  /*05d0*/  DADD R10, R10, R12 ;  /* 0x000000000a0a7229 */ /* 0x008fce000000000c */
[----:B------:R0:W-:Y:S04]  /*05e0*/  STG.E.64 desc[UR4][R4.64+0x40], R10 ;  /* 0x0000400a04007986 */ /* 0x0001e8000c101b04 */
.L_x_1214:
[----:B------:R-:W-:Y:S05]  /*05f0*/  BSYNC.RECONVERGENT B0 ;  /* 0x0000000000007941 */ /* 0x000fea0003800200 */
.L_x_1213:
[----:B------:R-:W-:Y:S04]  /*0600*/  BSSY.RECONVERGENT B0, `(.L_x_1215) ;  /* 0x0000007000007945 */ /* 0x000fe80003800200 */
[----:B------:R-:W-:Y:S05]  /*0610*/  @P0 BRA `(.L_x_1216) ;  /* 0x0000000000140947 */ /* 0x000fea0003800000 */
[----:B01234-:R-:W2:Y:S04]  /*0620*/  LDG.E.64 R10, desc[UR4][R6.64+0x1040] ;  /* 0x00104004060a7981 */ /* 0x01fea8000c1e1b00 */
[----:B------:R-:W3:Y:S01]  /*0630*/  LDG.E.64 R12, desc[UR4][R4.64+0x80] ;  /* 0x00008004040c7981 */ /* 0x000ee2000c1e1b00 */
[----:B--2---:R-:W-:-:S08]  /*0640*/  DADD R10, RZ, R10 ;  /* 0x00000000ff0a7229 */ /* 0x004fd0000000000a */
[----:B---3--:R-:W-:-:S07]  /*0650*/  DADD R10, R10, R12 ;  /* 0x000000000a0a7229 */ /* 0x008fce000000000c */
[----:B------:R0:W-:Y:S04]  /*0660*/  STG.E.64 desc[UR4][R4.64+0x80], R10 ;  /* 0x0000800a04007986 */ /* 0x0001e8000c101b04 */
.L_x_1216:
[----:B------:R-:W-:Y:S05]  /*0670*/  BSYNC.RECONVERGENT B0 ;  /* 0x0000000000007941 */ /* 0x000fea0003800200 */
.L_x_1215:
[----:B------:R-:W-:Y:S04]  /*0680*/  BSSY.RECONVERGENT B0, `(.L_x_1217) ;  /* 0x0000007000007945 */ /* 0x000fe80003800200 */
[----:B------:R-:W-:Y:S05]  /*0690*/  @P0 BRA `(.L_x_1218) ;  /* 0x0000000000140947 */ /* 0x000fea0003800000 */
[----:B01234-:R-:W2:Y:S04]  /*06a0*/  LDG.E.64 R10, desc[UR4][R6.64+0x1840] ;  /* 0x00184004060a7981 */ /* 0x01fea8000c1e1b00 */
[----:B------:R-:W3:Y:S01]  /*06b0*/  LDG.E.64 R12, desc[UR4][R4.64+0xc0] ;  /* 0x0000c004040c7981 */ /* 0x000ee2000c1e1b00 */
[----:B--2---:R-:W-:-:S08]  /*06c0*/  DADD R10, RZ, R10 ;  /* 0x00000000ff0a7229 */ /* 0x004fd0000000000a */
[----:B---3--:R-:W-:-:S07]  /*06d0*/  DADD R10, R10, R12 ;  /* 0x000000000a0a7229 */ /* 0x008fce000000000c */
[----:B------:R0:W-:Y:S04]  /*06e0*/  STG.E.64 desc[UR4][R4.64+0xc0], R10 ;  /* 0x0000c00a04007986 */ /* 0x0001e8000c101b04 */
.L_x_1218:
[----:B------:R-:W-:Y:S05]  /*06f0*/  BSYNC.RECONVERGENT B0 ;  /* 0x0000000000007941 */ /* 0x000fea0003800200 */
.L_x_1217:
[----:B------:R-:W-:Y:S04]  /*0700*/  BSSY.RECONVERGENT B0, `(.L_x_1219) ;  /* 0x0000007000007945 */ /* 0x000fe80003800200 */
[----:B------:R-:W-:Y:S05]  /*0710*/  @P0 BRA `(.L_x_1220) ;  /* 0x0000000000140947 */ /* 0x000fea0003800000 */
[----:B01234-:R-:W2:Y:S04]  /*0720*/  LDG.E.64 R10, desc[UR4][R6.64+0x60] ;  /* 0x00006004060a7981 */ /* 0x01fea8000c1e1b00 */
[----:B------:R-:W3:Y:S01]  /*0730*/  LDG.E.64 R12, desc[UR4][R4.64] ;  /* 0x00000004040c7981 */ /* 0x000ee2000c1e1b00 */
[----:B--2---:R-:W-:-:S08]  /*0740*/  DADD R10, RZ, R10 ;  /* 0x00000000ff0a7229 */ /* 0x004fd0000000000a */
[----:B---3--:R-:W-:-:S07]  /*0750*/  DADD R10, R10, R12 ;  /* 0x000000000a0a7229 */ /* 0x008fce000000000c */
[----:B------:R0:W-:Y:S04]  /*0760*/  STG.E.64 desc[UR4][R4.64], R10 ;  /* 0x0000000a04007986 */ /* 0x0001e8000c101b04 */
.L_x_1220:
[----:B------:R-:W-:Y:S05]  /*0770*/  BSYNC.RECONVERGENT B0 ;  /* 0x0000000000007941 */ /* 0x000fea0003800200 */
.L_x_1219:
[----:B------:R-:W-:Y:S04]  /*0780*/  BSSY.RECONVERGENT B0, `(.L_x_1221) ;  /* 0x0000007000007945 */ /* 0x000fe80003800200 */
[----:B------:R-:W-:Y:S05]  /*0790*/  @P0 BRA `(.L_x_1222) ;  /* 0x0000000000140947 */ /* 0x000fea0003800000 */
[----:B01234-:R-:W2:Y:S04]  /*07a0*/  LDG.E.64 R10, desc[UR4][R6.64+0x860] ;  /* 0x00086004060a7981 */ /* 0x01fea8000c1e1b00 */
[----:B------:R-:W3:Y:S01]  /*07b0*/  LDG.E.64 R12, desc[UR4][R4.64+0x40] ;  /* 0x00004004040c7981 */ /* 0x000ee2000c1e1b00 */
[----:B--2---:R-:W-:-:S08]  /*07c0*/  DADD R10, RZ, R10 ;  /* 0x00000000ff0a7229 */ /* 0x004fd0000000000a */
[----:B---3--:R-:W-:-:S07]  /*07d0*/  DADD R10, R10, R12 ;  /* 0x000000000a0a7229 */ /* 0x008fce000000000c */
[----:B------:R0:W-:Y:S04]  /*07e0*/  STG.E.64 desc[UR4][R4.64+0x40], R10 ;  /* 0x0000400a04007986 */ /* 0x0001e8000c101b04 */
.L_x_1222:
[----:B------:R-:W-:Y:S05]  /*07f0*/  BSYNC.RECONVERGENT B0 ;  /* 0x0000000000007941 */ /* 0x000fea0003800200 */
.L_x_1221:
[----:B------:R-:W-:Y:S04]  /*0800*/  BSSY.RECONVERGENT B0, `(.L_x_1223) ;  /* 0x0000007000007945 */ /* 0x000fe80003800200 */
[----:B------:R-:W-:Y:S05]  /*0810*/  @P0 BRA `(.L_x_1224) ;  /* 0x0000000000140947 */ /* 0x000fea0003800000 */
[----:B01234-:R-:W2:Y:S04]  /*0820*/  LDG.E.64 R10, desc[UR4][R6.64+0x1060] ;  /* 0x00106004060a7981 */ /* 0x01fea8000c1e1b00 */
[----:B------:R-:W3:Y:S01]  /*0830*/  LDG.E.64 R12, desc[UR4][R4.64+0x80] ;  /* 0x00008004040c7981 */ /* 0x000ee2000c1e1b00 */
[----:B--2---:R-:W-:-:S08]  /*0840*/  DADD R10, RZ, R10 ;  /* 0x00000000ff0a7229 */ /* 0x004fd0000000000a */
[----:B---3--:R-:W-:-:S07]  /*0850*/  DADD R10, R10, R12 ;  /* 0x000000000a0a7229 */ /* 0x008fce000000000c */
[----:B------:R0:W-:Y:S04]  /*0860*/  STG.E.64 desc[UR4][R4.64+0x80], R10 ;  /* 0x0000800a04007986 */ /* 0x0001e8000c101b04 */
.L_x_1224:
[----:B------:R-:W-:Y:S05]  /*0870*/  BSYNC.RECONVERGENT B0 ;  /* 0x0000000000007941 */ /* 0x000fea0003800200 */
.L_x_1223:
[----:B------:R-:W-:Y:S04]  /*0880*/  BSSY.RECONVERGENT B0, `(.L_x_1225) ;  /* 0x0000007000007945 */ /* 0x000fe80003800200 */
[----:B------:R-:W-:Y:S05]  /*0890*/  @P0 BRA `(.L_x_1226) ;  /* 0x0000000000140947 */ /* 0x000fea0003800000 */
[----:B01234-:R-:W2:Y:S04]  /*08a0*/  LDG.E.64 R10, desc[UR4][R6.64+0x1860] ;  /* 0x00186004060a7981 */ /* 0x01fea8000c1e1b00 */
[----:B------:R-:W3:Y:S01]  /*08b0*/  LDG.E.64 R12, desc[UR4][R4.64+0xc0] ;  /* 0x0000c004040c7981 */ /* 0x000ee2000c1e1b00 */
[----:B--2---:R-:W-:-:S08]  /*08c0*/  DADD R10, RZ, R10 ;  /* 0x00000000ff0a7229 */ /* 0x004fd0000000000a */
[----:B---3--:R-:W-:-:S07]  /*08d0*/  DADD R10, R10, R12 ;  /* 0x000000000a0a7229 */ /* 0x008fce000000000c */
[----:B------:R0:W-:Y:S04]  /*08e0*/  STG.E.64 desc[UR4][R4.64+0xc0], R10 ;  /* 0x0000c00a04007986 */ /* 0x0001e8000c101b04 */
.L_x_1226:
[----:B------:R-:W-:Y:S05]  /*08f0*/  BSYNC.RECONVERGENT B0 ;  /* 0x0000000000007941 */ /* 0x000fea0003800200 */
.L_x_1225:
[----:B------:R-:W-:Y:S04]  /*0900*/  BSSY.RECONVERGENT B0, `(.L_x_1227) ;  /* 0x0000007000007945 */ /* 0x000fe80003800200 */
[----:B------:R-:W-:Y:S05]  /*0910*/  @P0 BRA `(.L_x_1228) ;  /* 0x0000000000140947 */ /* 0x000fea0003800000 */
[----:B01234-:R-:W2:Y:S04]  /*0920*/  LDG.E.64 R10, desc[UR4][R6.64+0x80] ;  /* 0x00008004060a7981 */ /* 0x01fea8000c1e1b00 */
[----:B------:R-:W3:Y:S01]  /*0930*/  LDG.E.64 R12, desc[UR4][R4.64] ;  /* 0x00000004040c7981 */ /* 0x000ee2000c1e1b00 */
[----:B--2---:R-:W-:-:S08]  /*0940*/  DADD R10, RZ, R10 ;  /* 0x00000000ff0a7229 */ /* 0x004fd0000000000a */
[----:B---3--:R-:W-:-:S07]  /*0950*/  DADD R10, R10, R12 ;  /* 0x000000000a0a7229 */ /* 0x008fce000000000c */
[----:B------:R0:W-:Y:S04]  /*0960*/  STG.E.64 desc[UR4][R4.64], R10 ;  /* 0x0000000a04007986 */ /* 0x0001e8000c101b04 */
.L_x_1228:
[----:B------:R-:W-:Y:S05]  /*0970*/  BSYNC.RECONVERGENT B0 ;  /* 0x0000000000007941 */ /* 0x000fea0003800200 */
.L_x_1227:
[----:B------:R-:W-:Y:S04]  /*0980*/  BSSY.RECONVERGENT B0, `(.L_x_1229) ;  /* 0x0000007000007945 */ /* 0x000fe80003800200 */
[----:B------:R-:W-:Y:S05]  /*0990*/  @P0 BRA `(.L_x_1230) ;  /* 0x0000000000140947 */ /* 0x000fea0003800000 */
[----:B01234-:R-:W2:Y:S04]  /*09a0*/  LDG.E.64 R10, desc[UR4][R6.64+0x880] ;  /* 0x00088004060a7981 */ /* 0x01fea8000c1e1b00 */
[----:B------:R-:W3:Y:S01]  /*09b0*/  LDG.E.64 R12, desc[UR4][R4.64+0x40] ;  /* 0x00004004040c7981 */ /* 0x000ee2000c1e1b00 */
[----:B--2---:R-:W-:-:S08]  /*09c0*/  DADD R10, RZ, R10 ;  /* 0x00000000ff0a7229 */ /* 0x004fd0000000000a */
[----:B---3--:R-:W-:-:S07]  /*09d0*/  DADD R10, R10, R12 ;  /* 0x000000000a0a7229 */ /* 0x008fce000000000c */
[----:B------:R0:W-:Y:S04]  /*09e0*/  STG.E.64 desc[UR4][R4.64+0x40], R10 ;  /* 0x0000400a04007986 */ /* 0x0001e8000c101b04 */
.L_x_1230:
[----:B------:R-:W-:Y:S05]  /*09f0*/  BSYNC.RECONVERGENT B0 ;  /* 0x0000000000007941 */ /* 0x000fea0003800200 */
.L_x_1229:
[----:B------:R-:W-:Y:S04]  /*0a00*/  BSSY.RECONVERGENT B0, `(.L_x_1231) ;  /* 0x0000007000007945 */ /* 0x000fe80003800200 */
[----:B------:R-:W-:Y:S05]  /*0a10*/  @P0 BRA `(.L_x_1232) ;  /* 0x0000000000140947 */ /* 0x000fea0003800000 */
[----:B01234-:R-:W2:Y:S04]  /*0a20*/  LDG.E.64 R10, desc[UR4][R6.64+0x1080] ;  /* 0x00108004060a7981 */ /* 0x01fea8000c1e1b00 */
[----:B------:R-:W3:Y:S01]  /*0a30*/  LDG.E.64 R12, desc[UR4][R4.64+0x80] ;  /* 0x00008004040c7981 */ /* 0x000ee2000c1e1b00 */
[----:B--2---:R-:W-:-:S08]  /*0a40*/  DADD R10, RZ, R10 ;  /* 0x00000000ff0a7229 */ /* 0x004fd0000000000a */
[----:B---3--:R-:W-:-:S07]  /*0a50*/  DADD R10, R10, R12 ;  /* 0x000000000a0a7229 */ /* 0x008fce000000000c */
[----:B------:R0:W-:Y:S04]  /*0a60*/  STG.E.64 desc[UR4][R4.64+0x80], R10 ;  /* 0x0000800a04007986 */ /* 0x0001e8000c101b04 */
.L_x_1232:
[----:B------:R-:W-:Y:S05]  /*0a70*/  BSYNC.RECONVERGENT B0 ;  /* 0x0000000000007941 */ /* 0x000fea0003800200 */
.L_x_1231:
[----:B------:R-:W-:Y:S04]  /*0a80*/  BSSY.RECONVERGENT B0, `(.L_x_1233) ;  /* 0x0000007000007945 */ /* 0x000fe80003800200 */
[----:B------:R-:W-:Y:S05]  /*0a90*/  @P0 BRA `(.L_x_1234) ;  /* 0x0000000000140947 */ /* 0x000fea0003800000 */
[----:B01234-:R-:W2:Y:S04]  /*0aa0*/  LDG.E.64 R10, desc[UR4][R6.64+0x1880] ;  /* 0x00188004060a7981 */ /* 0x01fea8000c1e1b00 */
[----:B------:R-:W3:Y:S01]  /*0ab0*/  LDG.E.64 R12, desc[UR4][R4.64+0xc0] ;  /* 0x0000c004040c7981 */ /* 0x000ee2000c1e1b00 */
[----:B--2---:R-:W-:-:S08]  /*0ac0*/  DADD R10, RZ, R10 ;  /* 0x00000000ff0a7229 */ /* 0x004fd0000000000a */
[----:B---3--:R-:W-:-:S07]  /*0ad0*/  DADD R10, R10, R12 ;  /* 0x000000000a0a7229 */ /* 0x008fce000000000c */
[----:B------:R0:W-:Y:S04]  /*0ae0*/  STG.E.64 desc[UR4][R4.64+0xc0], R10 ;  /* 0x0000c00a04007986 */ /* 0x0001e8000c101b04 */
.L_x_1234:
[----:B------:R-:W-:Y:S05]  /*0af0*/  BSYNC.RECONVERGENT B0 ;  /* 0x0000000000007941 */ /* 0x000fea0003800200 */
.L_x_1233:
[----:B------:R-:W-:Y:S04]  /*0b00*/  BSSY.RECONVERGENT B0, `(.L_x_1235) ;  /* 0x0000007000007945 */ /* 0x000fe80003800200 */
[----:B------:R-:W-:Y:S05]  /*0b10*/  @P0 BRA `(.L_x_1236) ;  /* 0x0000000000140947 */ /* 0x000fea0003800000 */
[----:B01234-:R-:W2:Y:S04]  /*0b20*/  LDG.E.64 R10, desc[UR4][R6.64+0xa0] ;  /* 0x0000a004060a7981 */ /* 0x01fea8000c1e1b00 */
[----:B------:R-:W3:Y:S01]  /*0b30*/  LDG.E.64 R12, desc[UR4][R4.64] ;  /* 0x00000004040c7981 */ /* 0x000ee2000c1e1b00 */
[----:B--2---:R-:W-:-:S08]  /*0b40*/  DADD R10, RZ, R10 ;  /* 0x00000000ff0a7229 */ /* 0x004fd0000000000a */
[----:B---3--:R-:W-:-:S07]  /*0b50*/  DADD R10, R10, R12 ;  /* 0x000000000a0a7229 */ /* 0x008fce000000000c */
[----:B------:R0:W-:Y:S04]  /*0b60*/  STG.E.64 desc[UR4][R4.64], R10 ;  /* 0x0000000a04007986 */ /* 0x0001e8000c101b04 */
.L_x_1236:
[----:B------:R-:W-:Y:S05]  /*0b70*/  BSYNC.RECONVERGENT B0 ;  /* 0x0000000000007941 */ /* 0x000fea0003800200 */
.L_x_1235:
[----:B------:R-:W-:Y:S04]  /*0b80*/  BSSY.RECONVERGENT B0, `(.L_x_1237) ;  /* 0x0000007000007945 */ /* 0x000fe80003800200 */
[----:B------:R-:W-:Y:S05]  /*0b90*/  @P0 BRA `(.L_x_1238) ;  /* 0x0000000000140947 */ /* 0x000fea0003800000 */
[----:B01234-:R-:W2:Y:S04]  /*0ba0*/  LDG.E.64 R10, desc[UR4][R6.64+0x8a0] ;  /* 0x0008a004060a7981 */ /* 0x01fea8000c1e1b00 */
[----:B------:R-:W3:Y:S01]  /*0bb0*/  LDG.E.64 R12, desc[UR4][R4.64+0x40] ;  /* 0x00004004040c7981 */ /* 0x000ee2000c1e1b00 */
[----:B--2---:R-:W-:-:S08]  /*0bc0*/  DADD R10, RZ, R10 ;  /* 0x00000000ff0a7229 */ /* 0x004fd0000000000a */
[----:B---3--:R-:W-:-:S07]  /*0bd0*/  DADD R10, R10, R12 ;  /* 0x000000000a0a7229 */ /* 0x008fce000000000c */
[----:B------:R0:W-:Y:S04]  /*0be0*/  STG.E.64 desc[UR4][R4.64+0x40], R10 ;  /* 0x0000400a04007986 */ /* 0x0001e8000c101b04 */
.L_x_1238:
[----:B------:R-:W-:Y:S05]  /*0bf0*/  BSYNC.RECONVERGENT B0 ;  /* 0x0000000000007941 */ /* 0x000fea0003800200 */
.L_x_1237:
[----:B------:R-:W-:Y:S04]  /*0c00*/  BSSY.RECONVERGENT B0, `(.L_x_1239) ;  /* 0x0000007000007945 */ /* 0x000fe80003800200 */
[----:B------:R-:W-:Y:S05]  /*0c10*/  @P0 BRA `(.L_x_1240) ;  /* 0x0000000000140947 */ /* 0x000fea0003800000 */
[----:B01234-:R-:W2:Y:S04]  /*0c20*/  LDG.E.64 R10, desc[UR4][R6.64+0x10a0] ;  /* 0x0010a004060a7981 */ /* 0x01fea8000c1e1b00 */
[----:B------:R-:W3:Y:S01]  /*0c30*/  LDG.E.64 R12, desc[UR4][R4.64+0x80] ;  /* 0x00008004040c7981 */ /* 0x000ee2000c1e1b00 */
[----:B--2---:R-:W-:-:S08]  /*0c40*/  DADD R10, RZ, R10 ;  /* 0x00000000ff0a7229 */ /* 0x004fd0000000000a */
[----:B---3--:R-:W-:-:S07]  /*0c50*/  DADD R10, R10, R12 ;  /* 0x000000000a0a7229 */ /* 0x008fce000000000c */
[----:B------:R0:W-:Y:S04]  /*0c60*/  STG.E.64 desc[UR4][R4.64+0x80], R10 ;  /* 0x0000800a04007986 */ /* 0x0001e8000c101b04 */
.L_x_1240:
[----:B------:R-:W-:Y:S05]  /*0c70*/  BSYNC.RECONVERGENT B0 ;  /* 0x0000000000007941 */ /* 0x000fea0003800200 */
.L_x_1239:
[----:B------:R-:W-:Y:S04]  /*0c80*/  BSSY.RECONVERGENT B0, `(.L_x_1241) ;  /* 0x0000007000007945 */ /* 0x000fe80003800200 */
[----:B------:R-:W-:Y:S05]  /*0c90*/  @P0 BRA `(.L_x_1242) ;  /* 0x0000000000140947 */ /* 0x000fea0003800000 */
[----:B01234-:R-:W2:Y:S04]  /*0ca0*/  LDG.E.64 R10, desc[UR4][R6.64+0x18a0] ;  /* 0x0018a004060a7981 */ /* 0x01fea8000c1e1b00 */
[----:B------:R-:W3:Y:S01]  /*0cb0*/  LDG.E.64 R12, desc[UR4][R4.64+0xc0] ;  /* 0x0000c004040c7981 */ /* 0x000ee2000c1e1b00 */
[----:B--2---:R-:W-:-:S08]  /*0cc0*/  DADD R10, RZ, R10 ;  /* 0x00000000ff0a7229 */ /* 0x004fd0000000000a */
[----:B---3--:R-:W-:-:S07]  /*0cd0*/  DADD R10, R10, R12 ;  /* 0x000000000a0a7229 */ /* 0x008fce000000000c */
[----:B------:R0:W-:Y:S04]  /*0ce0*/  STG.E.64 desc[UR4][R4.64+0xc0], R10 ;  /* 0x0000c00a04007986 */ /* 0x0001e8000c101b04 */
.L_x_1242:
[----:B------:R-:W-:Y:S05]  /*0cf0*/  BSYNC.RECONVERGENT B0 ;  /* 0x0000000000007941 */ /* 0x000fea0003800200 */
.L_x_1241:
[----:B------:R-:W-:Y:S04]  /*0d00*/  BSSY.RECONVERGENT B0, `(.L_x_1243) ;  /* 0x0000007000007945 */ /* 0x000fe80003800200 */
[----:B------:R-:W-:Y:S05]  /*0d10*/  @P0 BRA `(.L_x_1244) ;  /* 0x0000000000140947 */ /* 0x000fea0003800000 */
[----:B01234-:R-:W2:Y:S04]  /*0d20*/  LDG.E.64 R10, desc[UR4][R6.64+0xc0] ;  /* 0x0000c004060a7981 */ /* 0x01fea8000c1e1b00 */
[----:B------:R-:W3:Y:S01]  /*0d30*/  LDG.E.64 R12, desc[UR4][R4.64] ;  /* 0x00000004040c7981 */ /* 0x000ee2000c1e1b00 */
[----:B--2---:R-:W-:-:S08]  /*0d40*/  DADD R10, RZ, R10 ;  /* 0x00000000ff0a7229 */ /* 0x004fd0000000000a */
[----:B---3--:R-:W-:-:S07]  /*0d50*/  DADD R10, R10, R12 ;  /* 0x000000000a0a7229 */ /* 0x008fce000000000c */
[----:B------:R0:W-:Y:S04]  /*0d60*/  STG.E.64 desc[UR4][R4.64], R10 ;  /* 0x0000000a04007986 */ /* 0x0001e8000c101b04 */
.L_x_1244:
[----:B------:R-:W-:Y:S05]  /*0d70*/  BSYNC.RECONVERGENT B0 ;  /* 0x0000000000007941 */ /* 0x000fea0003800200 */
.L_x_1243:
[----:B------:R-:W-:Y:S04]  /*0d80*/  BSSY.RECONVERGENT B0, `(.L_x_1245) ;  /* 0x0000007000007945 */ /* 0x000fe80003800200 */
[----:B------:R-:W-:Y:S05]  /*0d90*/  @P0 BRA `(.L_x_1246) ;  /* 0x0000000000140947 */ /* 0x000fea0003800000 */
[----:B01234-:R-:W2:Y:S04]  /*0da0*/  LDG.E.64 R10, desc[UR4][R6.64+0x8c0] ;  /* 0x0008c004060a7981 */ /* 0x01fea8000c1e1b00 */
[----:B------:R-:W3:Y:S01]  /*0db0*/  LDG.E.64 R12, desc[UR4][R4.64+0x40] ;  /* 0x00004004040c7981 */ /* 0x000ee2000c1e1b00 */
[----:B--2---:R-:W-:-:S08]  /*0dc0*/  DADD R10, RZ, R10 ;  /* 0x00000000ff0a7229 */ /* 0x004fd0000000000a */
[----:B---3--:R-:W-:-:S07]  /*0dd0*/  DADD R10, R10, R12 ;  /* 0x000000000a0a7229 */ /* 0x008fce000000000c */
[----:B------:R0:W-:Y:S04]  /*0de0*/  STG.E.64 desc[UR4][R4.64+0x40], R10 ;  /* 0x0000400a04007986 */ /* 0x0001e8000c101b04 */
.L_x_1246:
[----:B------:R-:W-:Y:S05]  /*0df0*/  BSYNC.RECONVERGENT B0 ;  /* 0x0000000000007941 */ /* 0x000fea0003800200 */
.L_x_1245:
[----:B------:R-:W-:Y:S04]  /*0e00*/  BSSY.RECONVERGENT B0, `(.L_x_1247) ;  /* 0x0000007000007945 */ /* 0x000fe80003800200 */
[----:B------:R-:W-:Y:S05]  /*0e10*/  @P0 BRA `(.L_x_1248) ;  /* 0x0000000000140947 */ /* 0x000fea0003800000 */
[----:B01234-:R-:W2:Y:S04]  /*0e20*/  LDG.E.64 R10, desc[UR4][R6.64+0x10c0] ;  /* 0x0010c004060a7981 */ /* 0x01fea8000c1e1b00 */
[----:B------:R-:W3:Y:S01]  /*0e30*/  LDG.E.64 R12, desc[UR4][R4.64+0x80] ;  /* 0x00008004040c7981 */ /* 0x000ee2000c1e1b00 */
[----:B--2---:R-:W-:-:S08]  /*0e40*/  DADD R10, RZ, R10 ;  /* 0x00000000ff0a7229 */ /* 0x004fd0000000000a */
[----:B---3--:R-:W-:-:S07]  /*0e50*/  DADD R10, R10, R12 ;  /* 0x000000000a0a7229 */ /* 0x008fce000000000c */
[----:B------:R0:W-:Y:S04]  /*0e60*/  STG.E.64 desc[UR4][R4.64+0x80], R10 ;  /* 0x0000800a04007986 */ /* 0x0001e8000c101b04 */
.L_x_1248:
[----:B------:R-:W-:Y:S05]  /*0e70*/  BSYNC.RECONVERGENT B0 ;  /* 0x0000000000007941 */ /* 0x000fea0003800200 */
.L_x_1247:
[----:B------:R-:W-:Y:S04]  /*0e80*/  BSSY.RECONVERGENT B0, `(.L_x_1249) ;  /* 0x0000007000007945 */ /* 0x000fe80003800200 */
[----:B------:R-:W-:Y:S05]  /*0e90*/  @P0 BRA `(.L_x_1250) ;  /* 0x0000000000140947 */ /* 0x000fea0003800000 */
[----:B01234-:R-:W2:Y:S04]  /*0ea0*/  LDG.E.64 R10, desc[UR4][R6.64+0x18c0] ;  /* 0x0018c004060a7981 */ /* 0x01fea8000c1e1b00 */
[----:B------:R-:W3:Y:S01]  /*0eb0*/  LDG.E.64 R12, desc[UR4][R4.64+0xc0] ;  /* 0x0000c004040c7981 */ /* 0x000ee2000c1e1b00 */
[----:B--2---:R-:W-:-:S08]  /*0ec0*/  DADD R10, RZ, R10 ;  /* 0x00000000ff0a7229 */ /* 0x004fd0000000000a */
[----:B---3--:R-:W-:-:S07]  /*0ed0*/  DADD R10, R10, R12 ;  /* 0x000000000a0a7229 */ /* 0x008fce000000000c */
[----:B------:R0:W-:Y:S04]  /*0ee0*/  STG.E.64 desc[UR4][R4.64+0xc0], R10 ;  /* 0x0000c00a04007986 */ /* 0x0001e8000c101b04 */
.L_x_1250:
[----:B------:R-:W-:Y:S05]  /*0ef0*/  BSYNC.RECONVERGENT B0 ;  /* 0x0000000000007941 */ /* 0x000fea0003800200 */
.L_x_1249:
[----:B------:R-:W-:Y:S04]  /*0f00*/  BSSY.RECONVERGENT B0, `(.L_x_1251) ;  /* 0x0000007000007945 */ /* 0x000fe80003800200 */
[----:B------:R-:W-:Y:S05]  /*0f10*/  @P0 BRA `(.L_x_1252) ;  /* 0x0000000000140947 */ /* 0x000fea0003800000 */
[----:B01234-:R-:W2:Y:S04]  /*0f20*/  LDG.E.64 R10, desc[UR4][R6.64+0xe0] ;  /* 0x0000e004060a7981 */ /* 0x01fea8000c1e1b00 */
[----:B------:R-:W3:Y:S01]  /*0f30*/  LDG.E.64 R12, desc[UR4][R4.64] ;  /* 0x00000004040c7981 */ /* 0x000ee2000c1e1b00 */
[----:B--2---:R-:W-:-:S08]  /*0f40*/  DADD R10, RZ, R10 ;  /* 0x00000000ff0a7229 */ /* 0x004fd0000000000a */
[----:B---3--:R-:W-:-:S07]  /*0f50*/  DADD R10, R10, R12 ;  /* 0x000000000a0a7229 */ /* 0x008fce000000000c */
[----:B------:R0:W-:Y:S04]  /*0f60*/  STG.E.64 desc[UR4][R4.64], R10 ;  /* 0x0000000a04007986 */ /* 0x0001e8000c101b04 */
.L_x_1252:
[----:B------:R-:W-:Y:S05]  /*0f70*/  BSYNC.RECONVERGENT B0 ;  /* 0x0000000000007941 */ /* 0x000fea0003800200 */
.L_x_1251:
[----:B------:R-:W-:Y:S04]  /*0f80*/  BSSY.RECONVERGENT B0, `(.L_x_1253) ;  /* 0x0000007000007945 */ /* 0x000fe80003800200 */
[----:B------:R-:W-:Y:S05]  /*0f90*/  @P0 BRA `(.L_x_1254) ;  /* 0x0000000000140947 */ /* 0x000fea0003800000 */
[----:B01234-:R-:W2:Y:S04]  /*0fa0*/  LDG.E.64 R10, desc[UR4][R6.64+0x8e0] ;  /* 0x0008e004060a7981 */ /* 0x01fea8000c1e1b00 */
[----:B------:R-:W3:Y:S01]  /*0fb0*/  LDG.E.64 R12, desc[UR4][R4.64+0x40] ;  /* 0x00004004040c7981 */ /* 0x000ee2000c1e1b00 */
[----:B--2---:R-:W-:-:S08]  /*0fc0*/  DADD R10, RZ, R10 ;  /* 0x00000000ff0a7229 */ /* 0x004fd0000000000a */
[----:B---3--:R-:W-:-:S07]  /*0fd0*/  DADD R10, R10, R12 ;  /* 0x000000000a0a7229 */ /* 0x008fce000000000c */
[----:B------:R0:W-:Y:S04]  /*0fe0*/  STG.E.64 desc[UR4][R4.64+0x40], R10 ;  /* 0x0000400a04007986 */ /* 0x0001e8000c101b04 */
.L_x_1254:
[----:B------:R-:W-:Y:S05]  /*0ff0*/  BSYNC.RECONVERGENT B0 ;  /* 0x0000000000007941 */ /* 0x000fea0003800200 */
.L_x_1253:
[----:B------:R-:W-:Y:S04]  /*1000*/  BSSY.RECONVERGENT B0, `(.L_x_1255) ;  /* 0x0000007000007945 */ /* 0x000fe80003800200 */
[----:B------:R-:W-:Y:S05]  /*1010*/  @P0 BRA `(.L_x_1256) ;  /* 0x0000000000140947 */ /* 0x000fea0003800000 */
[----:B01234-:R-:W2:Y:S04]  /*1020*/  LDG.E.64 R10, desc[UR4][R6.64+0x10e0] ;  /* 0x0010e004060a7981 */ /* 0x01fea8000c1e1b00 */
[----:B------:R-:W3:Y:S01]  /*1030*/  LDG.E.64 R12, desc[UR4][R4.64+0x80] ;  /* 0x00008004040c7981 */ /* 0x000ee2000c1e1b00 */
[----:B--2---:R-:W-:-:S08]  /*1040*/  DADD R10, RZ, R10 ;  /* 0x00000000ff0a7229 */ /* 0x004fd0000000000a */
[----:B---3--:R-:W-:-:S07]  /*1050*/  DADD R10, R10, R12 ;  /* 0x000000000a0a7229 */ /* 0x008fce000000000c */
[----:B------:R0:W-:Y:S04]  /*1060*/  STG.E.64 desc[UR4][R4.64+0x80], R10 ;  /* 0x0000800a04007986 */ /* 0x0001e8000c101b04 */
.L_x_1256:
[----:B------:R-:W-:Y:S05]  /*1070*/  BSYNC.RECONVERGENT B0 ;  /* 0x0000000000007941 */ /* 0x000fea0003800200 */
.L_x_1255:
[----:B------:R-:W-:Y:S04]  /*1080*/  BSSY.RECONVERGENT B0, `(.L_x_1257) ;  /* 0x0000007000007945 */ /* 0x000fe80003800200 */
[----:B------:R-:W-:Y:S05]  /*1090*/  @P0 BRA `(.L_x_1258) ;  /* 0x0000000000140947 */ /* 0x000fea0003800000 */
[----:B------:R-:W1:Y:S04]  /*10a0*/  LDG.E.64 R6, desc[UR4][R6.64+0x18e0] ;  /* 0x0018e00406067981 */ /* 0x000e68000c1e1b00 */
[----:B0-----:R-:W5:Y:S01]  /*10b0*/  LDG.E.64 R12, desc[UR4][R4.64+0xc0] ;  /* 0x0000c004040c7981 */ /* 0x001f62000c1e1b00 */
[----:B-1234-:R-:W-:-:S08]  /*10c0*/  DADD R10, RZ, R6 ;  /* 0x00000000ff0a7229 */ /* 0x01efd00000000006 */
[----:B-----5:R-:W-:-:S07]  /*10d0*/  DADD R10, R10, R12 ;  /* 0x000000000a0a7229 */ /* 0x020fce000000000c */
[----:B------:R0:W-:Y:S04]  /*10e0*/  STG.E.64 desc[UR4][R4.64+0xc0], R10 ;  /* 0x0000c00a04007986 */ /* 0x0001e8000c101b04 */
.L_x_1258:
[----:B------:R-:W-:Y:S05]  /*10f0*/  BSYNC.RECONVERGENT B0 ;  /* 0x0000000000007941 */ /* 0x000fea0003800200 */
.L_x_1257:
[----:B------:R-:W-:Y:S01]  /*1100*/  IADD3 R9, PT, PT, R9, 0x400, RZ ;  /* 0x0000040009097810 */ /* 0x000fe20007ffe0ff */
[----:B------:R-:W-:Y:S06]  /*1110*/  @P1 BRA `(.L_x_1259) ;  /* 0xffffffec00f41947 */ /* 0x000fec000383ffff */
[----:B------:R-:W-:Y:S05]  /*1120*/  EXIT ;  /* 0x000000000000794d */ /* 0x000fea0003800000 */
.L_x_1260:
        /* <DEDUP_REMOVED lines=13> */
.L_x_1428:


//--------------------- .text._Z12gpukernelW4rPdS_S_i --------------------------
	.section	.text._Z12gpukernelW4rPdS_S_i,"ax",@progbits
	.align	128
        .global         _Z12gpukernelW4rPdS_S_i
        .type           _Z12gpukernelW4rPdS_S_i,@function
        .size           _Z12gpukernelW4rPdS_S_i,(.L_x_1429 - _Z12gpukernelW4rPdS_S_i)
        .other          _Z12gpukernelW4rPdS_S_i,@"STO_CUDA_ENTRY STV_DEFAULT"
_Z12gpukernelW4rPdS_S_i:
.text._Z12gpukernelW4rPdS_S_i:
        /* <DEDUP_REMOVED lines=13> */
.L_x_1269:
        /* <DEDUP_REMOVED lines=27> */
.L_x_1262:
[----:B------:R-:W-:Y:S05]  /*0280*/  BSYNC.RECONVERGENT B0 ;  /* 0x0000000000007941 */ /* 0x000fea0003800200 */
.L_x_1261:
        /* <DEDUP_REMOVED lines=27> */
.L_x_1264:
[----:B------:R-:W-:Y:S05]  /*0440*/  BSYNC.RECONVERGENT B0 ;  /* 0x0000000000007941 */ /* 0x000fea0003800200 */
.L_x_1263:
        /* <DEDUP_REMOVED lines=24> */
.L_x_1266:
[----:B------:R-:W-:Y:S05]  /*05d0*/  BSYNC.RECONVERGENT B0 ;  /* 0x0000000000007941 */ /* 0x000fea0003800200 */
.L_x_1265:
        /* <DEDUP_REMOVED lines=22> */
.L_x_1268:
[----:B------:R-:W-:Y:S05]  /*0740*/  BSYNC.RECONVERGENT B0 ;  /* 0x0000000000007941 */ /* 0x000fea0003800200 */
.L_x_1267:
[----:B------:R-:W-:Y:S05]  /*0750*/  @P1 BRA `(.L_x_1269) ;  /* 0xfffffff8005c1947 */ /* 0x000fea000383ffff */
[----:B------:R-:W-:Y:S05]  /*0760*/  EXIT ;  /* 0x000000000000794d */ /* 0x000fea0003800000 */
.L_x_1270:
        /* <DEDUP_REMOVED lines=9> */
.L_x_1429:


//--------------------- .text._Z12gpukernelW8cPdS_S_i --------------------------
	.section	.text._Z12gpukernelW8cPdS_S_i,"ax",@progbits
	.align	128
        .global         _Z12gpukernelW8cPdS_S_i
        .type           _Z12gpukernelW8cPdS_S_i,@function
        .size           _Z12gpukernelW8cPdS_S_i,(.L_x_1430 - _Z12gpukernelW8cPdS_S_i)
        .other          _Z12gpukernelW8cPdS_S_i,@"STO_CUDA_ENTRY STV_DEFAULT"
_Z12gpukernelW8cPdS_S_i:
.text._Z12gpukernelW8cPdS_S_i:
        /* <DEDUP_REMOVED lines=18> */
.L_x_1321:
        /* <DEDUP_REMOVED lines=60> */
.L_x_1272:
[----:B------:R-:W-:Y:S05]  /*04e0*/  BSYNC.RECONVERGENT B0 ;  /* 0x0000000000007941 */ /* 0x000fea0003800200 */
.L_x_1271:
[----:B------:R-:W-:Y:S04]  /*04f0*/  BSSY.RECONVERGENT B0, `(.L_x_1273) ;  /* 0x0000007000007945 */ /* 0x000fe80003800200 */
[----:B------:R-:W-:Y:S05]  /*0500*/  @P0 BRA `(.L_x_1274) ;  /* 0x0000000000140947 */ /* 0x000fea0003800000 */
[----:B------:R-:W2:Y:S04]  /*0510*/  LDG.E.64 R10, desc[UR4][R6.64+0x40] ;  /* 0x00004004060a7981 */ /* 0x000ea8000c1e1b00 */
[----:B01----:R-:W3:Y:S01]  /*0520*/  LDG.E.64 R12, desc[UR4][R4.64] ;  /* 0x00000004040c7981 */ /* 0x003ee2000c1e1b00 */
[----:B--2---:R-:W-:-:S08]  /*0530*/  DADD R10, RZ, R10 ;  /* 0x00000000ff0a7229 */ /* 0x004fd0000000000a */
[----:B---3--:R-:W-:-:S07]  /*0540*/  DADD R10, R10, R12 ;  /* 0x000000000a0a7229 */ /* 0x008fce000000000c */
[----:B------:R2:W-:Y:S04]  /*0550*/  STG.E.64 desc[UR4][R4.64], R10 ;  /* 0x0000000a04007986 */ /* 0x0005e8000c101b04 */
.L_x_1274:
[----:B------:R-:W-:Y:S05]  /*0560*/  BSYNC.RECONVERGENT B0 ;  /* 0x0000000000007941 */ /* 0x000fea0003800200 */
.L_x_1273:
[----:B------:R-:W-:Y:S04]  /*0570*/  BSSY.RECONVERGENT B0, `(.L_x_1275) ;  /* 0x0000007000007945 */ /* 0x000fe80003800200 */
[----:B------:R-:W-:Y:S05]  /*0580*/  @P0 BRA `(.L_x_1276) ;  /* 0x0000000000140947 */ /* 0x000fea0003800000 */
[----:B--2---:R-:W2:Y:S04]  /*0590*/  LDG.E.64 R10, desc[UR4][R6.64+0x440] ;  /* 0x00044004060a7981 */ /* 0x004ea8000c1e1b00 */
[----:B01----:R-:W3:Y:S01]  /*05a0*/  LDG.E.64 R12, desc[UR4][R4.64+0x20] ;  /* 0x00002004040c7981 */ /* 0x003ee2000c1e1b00 */
[----:B--2---:R-:W-:-:S08]  /*05b0*/  DADD R10, RZ, R10 ;  /* 0x00000000ff0a7229 */ /* 0x004fd0000000000a */
[----:B---3--:R-:W-:-:S07]  /*05c0*/  DADD R10, R10, R12 ;  /* 0x000000000a0a7229 */ /* 0x008fce000000000c */
[----:B------:R3:W-:Y:S04]  /*05d0*/  STG.E.64 desc[UR4][R4.64+0x20], R10 ;  /* 0x0000200a04007986 */ /* 0x0007e8000c101b04 */
.L_x_1276:
[----:B------:R-:W-:Y:S05]  /*05e0*/  BSYNC.RECONVERGENT B0 ;  /* 0x0000000000007941 */ /* 0x000fea0003800200 */
.L_x_1275:
[----:B------:R-:W-:Y:S04]  /*05f0*/  BSSY.RECONVERGENT B0, `(.L_x_1277) ;  /* 0x0000007000007945 */ /* 0x000fe80003800200 */
[----:B------:R-:W-:Y:S05]  /*0600*/  @P0 BRA `(.L_x_1278) ;  /* 0x0000000000140947 */ /* 0x000fea0003800000 */
[----:B--23--:R-:W2:Y:S04]  /*0610*/  LDG.E.64 R10, desc[UR4][R6.64+0x840] ;  /* 0x00084004060a7981 */ /* 0x00cea8000c1e1b00 */
[----:B01----:R-:W3:Y:S01]  /*0620*/  LDG.E.64 R12, desc[UR4][R4.64+0x40] ;  /* 0x00004004040c7981 */ /* 0x003ee2000c1e1b00 */
[----:B--2---:R-:W-:-:S08]  /*0630*/  DADD R10, RZ, R10 ;  /* 0x00000000ff0a7229 */ /* 0x004fd0000000000a */
[----:B---3--:R-:W-:-:S07]  /*0640*/  DADD R10, R10, R12 ;  /* 0x000000000a0a7229 */ /* 0x008fce000000000c */
[----:B------:R4:W-:Y:S04]  /*0650*/  STG.E.64 desc[UR4][R4.64+0x40], R10 ;  /* 0x0000400a04007986 */ /* 0x0009e8000c101b04 */
.L_x_1278:
[----:B------:R-:W-:Y:S05]  /*0660*/  BSYNC.RECONVERGENT B0 ;  /* 0x0000000000007941 */ /* 0x000fea0003800200 */
.L_x_1277:
[----:B------:R-:W-:Y:S04]  /*0670*/  BSSY.RECONVERGENT B0, `(.L_x_1279) ;  /* 0x0000007000007945 */ /* 0x000fe80003800200 */
[----:B------:R-:W-:Y:S05]  /*0680*/  @P0 BRA `(.L_x_1280) ;  /* 0x0000000000140947 */ /* 0x000fea0003800000 */
[----:B--234-:R-:W2:Y:S04]  /*0690*/  LDG.E.64 R10, desc[UR4][R6.64+0xc40] ;  /* 0x000c4004060a7981 */ /* 0x01cea8000c1e1b00 */
[----:B01----:R-:W3:Y:S01]  /*06a0*/  LDG.E.64 R12, desc[UR4][R4.64+0x60] ;  /* 0x00006004040c7981 */ /* 0x003ee2000c1e1b00 */
[----:B--2---:R-:W-:-:S08]  /*06b0*/  DADD R10, RZ, R10 ;  /* 0x00000000ff0a7229 */ /* 0x004fd0000000000a */
[----:B---3--:R-:W-:-:S07]  /*06c0*/  DADD R10, R10, R12 ;  /* 0x000000000a0a7229 */ /* 0x008fce000000000c */
[----:B------:R0:W-:Y:S04]  /*06d0*/  STG.E.64 desc[UR4][R4.64+0x60], R10 ;  /* 0x0000600a04007986 */ /* 0x0001e8000c101b04 */
.L_x_1280:
[----:B------:R-:W-:Y:S05]  /*06e0*/  BSYNC.RECONVERGENT B0 ;  /* 0x0000000000007941 */ /* 0x000fea0003800200 */
.L_x_1279:
[----:B------:R-:W-:Y:S04]  /*06f0*/  BSSY.RECONVERGENT B0, `(.L_x_1281) ;  /* 0x0000007000007945 */ /* 0x000fe80003800200 */
[----:B------:R-:W-:Y:S05]  /*0700*/  @P0 BRA `(.L_x_1282) ;  /* 0x0000000000140947 */ /* 0x000fea0003800000 */
[----:B0-234-:R-:W2:Y:S04]  /*0710*/  LDG.E.64 R10, desc[UR4][R6.64+0x1040] ;  /* 0x00104004060a7981 */ /* 0x01dea8000c1e1b00 */
[----:B-1----:R-:W3:Y:S01]  /*0720*/  LDG.E.64 R12, desc[UR4][R4.64+0x80] ;  /* 0x00008004040c7981 */ /* 0x002ee2000c1e1b00 */
[----:B--2---:R-:W-:-:S08]  /*0730*/  DADD R10, RZ, R10 ;  /* 0x00000000ff0a7229 */ /* 0x004fd0000000000a */
[----:B---3--:R-:W-:-:S07]  /*0740*/  DADD R10, R10, R12 ;  /* 0x000000000a0a7229 */ /* 0x008fce000000000c */
[----:B------:R0:W-:Y:S04]  /*0750*/  STG.E.64 desc[UR4][R4.64+0x80], R10 ;  /* 0x0000800a04007986 */ /* 0x0001e8000c101b04 */
.L_x_1282:
[----:B------:R-:W-:Y:S05]  /*0760*/  BSYNC.RECONVERGENT B0 ;  /* 0x0000000000007941 */ /* 0x000fea0003800200 */
.L_x_1281:
[----:B------:R-:W-:Y:S04]  /*0770*/  BSSY.RECONVERGENT B0, `(.L_x_1283) ;  /* 0x0000007000007945 */ /* 0x000fe80003800200 */
[----:B------:R-:W-:Y:S05]  /*0780*/  @P0 BRA `(.L_x_1284) ;  /* 0x0000000000140947 */ /* 0x000fea0003800000 */
[----:B0-234-:R-:W2:Y:S04]  /*0790*/  LDG.E.64 R10, desc[UR4][R6.64+0x1440] ;  /* 0x00144004060a7981 */ /* 0x01dea8000c1e1b00 */
[----:B-1----:R-:W3:Y:S01]  /*07a0*/  LDG.E.64 R12, desc[UR4][R4.64+0xa0] ;  /* 0x0000a004040c7981 */ /* 0x002ee2000c1e1b00 */
[----:B--2---:R-:W-:-:S08]  /*07b0*/  DADD R10, RZ, R10 ;  /* 0x00000000ff0a7229 */ /* 0x004fd0000000000a */
[----:B---3--:R-:W-:-:S07]  /*07c0*/  DADD R10, R10, R12 ;  /* 0x000000000a0a7229 */ /* 0x008fce000000000c */
[----:B------:R0:W-:Y:S04]  /*07d0*/  STG.E.64 desc[UR4][R4.64+0xa0], R10 ;  /* 0x0000a00a04007986 */ /* 0x0001e8000c101b04 */
.L_x_1284:
[----:B------:R-:W-:Y:S05]  /*07e0*/  BSYNC.RECONVERGENT B0 ;  /* 0x0000000000007941 */ /* 0x000fea0003800200 */
.L_x_1283:
[----:B------:R-:W-:Y:S04]  /*07f0*/  BSSY.RECONVERGENT B0, `(.L_x_1285) ;  /* 0x0000007000007945 */ /* 0x000fe80003800200 */
[----:B------:R-:W-:Y:S05]  /*0800*/  @P0 BRA `(.L_x_1286) ;  /* 0x0000000000140947 */ /* 0x000fea0003800000 */
[----:B0-234-:R-:W2:Y:S04]  /*0810*/  LDG.E.64 R10, desc[UR4][R6.64+0x1840] ;  /* 0x00184004060a7981 */ /* 0x01dea8000c1e1b00 */
[----:B-1----:R-:W3:Y:S01]  /*0820*/  LDG.E.64 R12, desc[UR4][R4.64+0xc0] ;  /* 0x0000c004040c7981 */ /* 0x002ee2000c1e1b00 */
[----:B--2---:R-:W-:-:S08]  /*0830*/  DADD R10, RZ, R10 ;  /* 0x00000000ff0a7229 */ /* 0x004fd0000000000a */
[----:B---3--:R-:W-:-:S07]  /*0840*/  DADD R10, R10, R12 ;  /* 0x000000000a0a7229 */ /* 0x008fce000000000c */
[----:B------:R0:W-:Y:S04]  /*0850*/  STG.E.64 desc[UR4][R4.64+0xc0], R10 ;  /* 0x0000c00a04007986 */ /* 0x0001e8000c101b04 */
.L_x_1286:
[----:B------:R-:W-:Y:S05]  /*0860*/  BSYNC.RECONVERGENT B0 ;  /* 0x0000000000007941 */ /* 0x000fea0003800200 */
.L_x_1285:
[----:B------:R-:W-:Y:S04]  /*0870*/  BSSY.RECONVERGENT B0, `(.L_x_1287) ;  /* 0x0000007000007945 */ /* 0x000fe80003800200 */
[----:B------:R-:W-:Y:S05]  /*0880*/  @P0 BRA `(.L_x_1288) ;  /* 0x0000000000140947 */ /* 0x000fea0003800000 */
[----:B0-234-:R-:W2:Y:S04]  /*0890*/  LDG.E.64 R10, desc[UR4][R6.64+0x1c40] ;  /* 0x001c4004060a7981 */ /* 0x01dea8000c1e1b00 */
[----:B-1----:R-:W3:Y:S01]  /*08a0*/  LDG.E.64 R12, desc[UR4][R4.64+0xe0] ;  /* 0x0000e004040c7981 */ /* 0x002ee2000c1e1b00 */
[----:B--2---:R-:W-:-:S08]  /*08b0*/  DADD R10, RZ, R10 ;  /* 0x00000000ff0a7229 */ /* 0x004fd0000000000a */
[----:B---3--:R-:W-:-:S07]  /*08c0*/  DADD R10, R10, R12 ;  /* 0x000000000a0a7229 */ /* 0x008fce000000000c */
[----:B------:R0:W-:Y:S04]  /*08d0*/  STG.E.64 desc[UR4][R4.64+0xe0], R10 ;  /* 0x0000e00a04007986 */ /* 0x0001e8000c101b04 */
.L_x_1288:
[----:B------:R-:W-:Y:S05]  /*08e0*/  BSYNC.RECONVERGENT B0 ;  /* 0x0000000000007941 */ /* 0x000fea0003800200 */
.L_x_1287:
[----:B------:R-:W-:Y:S04]  /*08f0*/  BSSY.RECONVERGENT B0, `(.L_x_1289) ;  /* 0x0000007000007945 */ /* 0x000fe80003800200 */
[----:B------:R-:W-:Y:S05]  /*0900*/  @P0 BRA `(.L_x_1290) ;  /* 0x0000000000140947 */ /* 0x000fea0003800000 */
[----:B0-234-:R-:W2:Y:S04]  /*0910*/  LDG.E.64 R10, desc[UR4][R6.64+0x80] ;  /* 0x00008004060a7981 */ /* 0x01dea8000c1e1b00 */
[----:B-1----:R-:W3:Y:S01]  /*0920*/  LDG.E.64 R12, desc[UR4][R4.64] ;  /* 0x00000004040c7981 */ /* 0x002ee2000c1e1b00 */
[----:B--2---:R-:W-:-:S08]  /*0930*/  DADD R10, RZ, R10 ;  /* 0x00000000ff0a7229 */ /* 0x004fd0000000000a */
[----:B---3--:R-:W-:-:S07]  /*0940*/  DADD R10, R10, R12 ;  /* 0x000000000a0a7229 */ /* 0x008fce000000000c */
[----:B------:R0:W-:Y:S04]  /*0950*/  STG.E.64 desc[UR4][R4.64], R10 ;  /* 0x0000000a04007986 */ /* 0x0001e8000c101b04 */
.L_x_1290:
[----:B------:R-:W-:Y:S05]  /*0960*/  BSYNC.RECONVERGENT B0 ;  /* 0x0000000000007941 */ /* 0x000fea0003800200 */
.L_x_1289:
[----:B------:R-:W-:Y:S04]  /*0970*/  BSSY.RECONVERGENT B0, `(.L_x_1291) ;  /* 0x0000007000007945 */ /* 0x000fe80003800200 */
[----:B------:R-:W-:Y:S05]  /*0980*/  @P0 BRA `(.L_x_1292) ;  /* 0x0000000000140947 */ /* 0x000fea0003800000 */
[----:B0-234-:R-:W2:Y:S04]  /*0990*/  LDG.E.64 R10, desc[UR4][R6.64+0x480] ;  /* 0x00048004060a7981 */ /* 0x01dea8000c1e1b00 */
[----:B-1----:R-:W3:Y:S01]  /*09a0*/  LDG.E.64 R12, desc[UR4][R4.64+0x20] ;  /* 0x00002004040c7981 */ /* 0x002ee2000c1e1b00 */
[----:B--2---:R-:W-:-:S08]  /*09b0*/  DADD R10, RZ, R10 ;  /* 0x00000000ff0a7229 */ /* 0x004fd0000000000a */
[----:B---3--:R-:W-:-:S07]  /*09c0*/  DADD R10, R10, R12 ;  /* 0x000000000a0a7229 */ /* 0x008fce000000000c */
[----:B------:R0:W-:Y:S04]  /*09d0*/  STG.E.64 desc[UR4][R4.64+0x20], R10 ;  /* 0x0000200a04007986 */ /* 0x0001e8000c101b04 */
.L_x_1292:
[----:B------:R-:W-:Y:S05]  /*09e0*/  BSYNC.RECONVERGENT B0 ;  /* 0x0000000000007941 */ /* 0x000fea0003800200 */
.L_x_1291:
[----:B------:R-:W-:Y:S04]  /*09f0*/  BSSY.RECONVERGENT B0, `(.L_x_1293) ;  /* 0x0000007000007945 */ /* 0x000fe80003800200 */
[----:B------:R-:W-:Y:S05]  /*0a00*/  @P0 BRA `(.L_x_1294) ;  /* 0x0000000000140947 */ /* 0x000fea0003800000 */
[----:B0-234-:R-:W2:Y:S04]  /*0a10*/  LDG.E.64 R10, desc[UR4][R6.64+0x880] ;  /* 0x00088004060a7981 */ /* 0x01dea8000c1e1b00 */
[----:B-1----:R-:W3:Y:S01]  /*0a20*/  LDG.E.64 R12, desc[UR4][R4.64+0x40] ;  /* 0x00004004040c7981 */ /* 0x002ee2000c1e1b00 */
[----:B--2---:R-:W-:-:S08]  /*0a30*/  DADD R10, RZ, R10 ;  /* 0x00000000ff0a7229 */ /* 0x004fd0000000000a */
[----:B---3--:R-:W-:-:S07]  /*0a40*/  DADD R10, R10, R12 ;  /* 0x000000000a0a7229 */ /* 0x008fce000000000c */
[----:B------:R0:W-:Y:S04]  /*0a50*/  STG.E.64 desc[UR4][R4.64+0x40], R10 ;  /* 0x0000400a04007986 */ /* 0x0001e8000c101b04 */
.L_x_1294:
[----:B------:R-:W-:Y:S05]  /*0a60*/  BSYNC.RECONVERGENT B0 ;  /* 0x0000000000007941 */ /* 0x000fea0003800200 */
.L_x_1293:
[----:B------:R-:W-:Y:S04]  /*0a70*/  BSSY.RECONVERGENT B0, `(.L_x_1295) ;  /* 0x0000007000007945 */ /* 0x000fe80003800200 */
[----:B------:R-:W-:Y:S05]  /*0a80*/  @P0 BRA `(.L_x_1296) ;  /* 0x0000000000140947 */ /* 0x000fea0003800000 */
[----:B0-234-:R-:W2:Y:S04]  /*0a90*/  LDG.E.64 R10, desc[UR4][R6.64+0xc80] ;  /* 0x000c8004060a7981 */ /* 0x01dea8000c1e1b00 */
[----:B-1----:R-:W3:Y:S01]  /*0aa0*/  LDG.E.64 R12, desc[UR4][R4.64+0x60] ;  /* 0x00006004040c7981 */ /* 0x002ee2000c1e1b00 */
[----:B--2---:R-:W-:-:S08]  /*0ab0*/  DADD R10, RZ, R10 ;  /* 0x00000000ff0a7229 */ /* 0x004fd0000000000a */
[----:B---3--:R-:W-:-:S07]  /*0ac0*/  DADD R10, R10, R12 ;  /* 0x000000000a0a7229 */ /* 0x008fce000000000c */
[----:B------:R0:W-:Y:S04]  /*0ad0*/  STG.E.64 desc[UR4][R4.64+0x60], R10 ;  /* 0x0000600a04007986 */ /* 0x0001e8000c101b04 */
.L_x_1296:
[----:B------:R-:W-:Y:S05]  /*0ae0*/  BSYNC.RECONVERGENT B0 ;  /* 0x0000000000007941 */ /* 0x000fea0003800200 */
.L_x_1295:
[----:B------:R-:W-:Y:S04]  /*0af0*/  BSSY.RECONVERGENT B0, `(.L_x_1297) ;  /* 0x0000007000007945 */ /* 0x000fe80003800200 */
[----:B------:R-:W-:Y:S05]  /*0b00*/  @P0 BRA `(.L_x_1298) ;  /* 0x0000000000140947 */ /* 0x000fea0003800000 */
[----:B0-234-:R-:W2:Y:S04]  /*0b10*/  LDG.E.64 R10, desc[UR4][R6.64+0x1080] ;  /* 0x00108004060a7981 */ /* 0x01dea8000c1e1b00 */
[----:B-1----:R-:W3:Y:S01]  /*0b20*/  LDG.E.64 R12, desc[UR4][R4.64+0x80] ;  /* 0x00008004040c7981 */ /* 0x002ee2000c1e1b00 */
[----:B--2---:R-:W-:-:S08]  /*0b30*/  DADD R10, RZ, R10 ;  /* 0x00000000ff0a7229 */ /* 0x004fd0000000000a */
[----:B---3--:R-:W-:-:S07]  /*0b40*/  DADD R10, R10, R12 ;  /* 0x000000000a0a7229 */ /* 0x008fce000000000c */
[----:B------:R0:W-:Y:S04]  /*0b50*/  STG.E.64 desc[UR4][R4.64+0x80], R10 ;  /* 0x0000800a04007986 */ /* 0x0001e8000c101b04 */
.L_x_1298:
[----:B------:R-:W-:Y:S05]  /*0b60*/  BSYNC.RECONVERGENT B0 ;  /* 0x0000000000007941 */ /* 0x000fea0003800200 */
.L_x_1297:
[----:B------:R-:W-:Y:S04]  /*0b70*/  BSSY.RECONVERGENT B0, `(.L_x_1299) ;  /* 0x0000007000007945 */ /* 0x000fe80003800200 */
[----:B------:R-:W-:Y:S05]  /*0b80*/  @P0 BRA `(.L_x_1300) ;  /* 0x0000000000140947 */ /* 0x000fea0003800000 */
[----:B0-234-:R-:W2:Y:S04]  /*0b90*/  LDG.E.64 R10, desc[UR4][R6.64+0x1480] ;  /* 0x00148004060a7981 */ /* 0x01dea8000c1e1b00 */
[----:B-1----:R-:W3:Y:S01]  /*0ba0*/  LDG.E.64 R12, desc[UR4][R4.64+0xa0] ;  /* 0x0000a004040c7981 */ /* 0x002ee2000c1e1b00 */
[----:B--2---:R-:W-:-:S08]  /*0bb0*/  DADD R10, RZ, R10 ;  /* 0x00000000ff0a7229 */ /* 0x004fd0000000000a */
[----:B---3--:R-:W-:-:S07]  /*0bc0*/  DADD R10, R10, R12 ;  /* 0x000000000a0a7229 */ /* 0x008fce000000000c */
[----:B------:R0:W-:Y:S04]  /*0bd0*/  STG.E.64 desc[UR4][R4.64+0xa0], R10 ;  /* 0x0000a00a04007986 */ /* 0x0001e8000c101b04 */
.L_x_1300:
[----:B------:R-:W-:Y:S05]  /*0be0*/  BSYNC.RECONVERGENT B0 ;  /* 0x0000000000007941 */ /* 0x000fea0003800200 */
.L_x_1299:
[----:B------:R-:W-:Y:S04]  /*0bf0*/  BSSY.RECONVERGENT B0, `(.L_x_1301) ;  /* 0x0000007000007945 */ /* 0x000fe80003800200 */
[----:B------:R-:W-:Y:S05]  /*0c00*/  @P0 BRA `(.L_x_1302) ;  /* 0x0000000000140947 */ /* 0x000fea0003800000 */
[----:B0-234-:R-:W2:Y:S04]  /*0c10*/  LDG.E.64 R10, desc[UR4][R6.64+0x1880] ;  /* 0x00188004060a7981 */ /* 0x01dea8000c1e1b00 */
[----:B-1----:R-:W3:Y:S01]  /*0c20*/  LDG.E.64 R12, desc[UR4][R4.64+0xc0] ;  /* 0x0000c004040c7981 */ /* 0x002ee2000c1e1b00 */
[----:B--2---:R-:W-:-:S08]  /*0c30*/  DADD R10, RZ, R10 ;  /* 0x00000000ff0a7229 */ /* 0x004fd0000000000a */
[----:B---3--:R-:W-:-:S07]  /*0c40*/  DADD R10, R10, R12 ;  /* 0x000000000a0a7229 */ /* 0x008fce000000000c */
[----:B------:R0:W-:Y:S04]  /*0c50*/  STG.E.64 desc[UR4][R4.64+0xc0], R10 ;  /* 0x0000c00a04007986 */ /* 0x0001e8000c101b04 */
.L_x_1302:
[----:B------:R-:W-:Y:S05]  /*0c60*/  BSYNC.RECONVERGENT B0 ;  /* 0x0000000000007941 */ /* 0x000fea0003800200 */
.L_x_1301:
[----:B------:R-:W-:Y:S04]  /*0c70*/  BSSY.RECONVERGENT B0, `(.L_x_1303) ;  /* 0x0000007000007945 */ /* 0x000fe80003800200 */
[----:B------:R-:W-:Y:S05]  /*0c80*/  @P0 BRA `(.L_x_1304) ;  /* 0x0000000000140947 */ /* 0x000fea0003800000 */
[----:B0-234-:R-:W2:Y:S04]  /*0c90*/  LDG.E.64 R10, desc[UR4][R6.64+0x1c80] ;  /* 0x001c8004060a7981 */ /* 0x01dea8000c1e1b00 */
[----:B-1----:R-:W3:Y:S01]  /*0ca0*/  LDG.E.64 R12, desc[UR4][R4.64+0xe0] ;  /* 0x0000e004040c7981 */ /* 0x002ee2000c1e1b00 */
[----:B--2---:R-:W-:-:S08]  /*0cb0*/  DADD R10, RZ, R10 ;  /* 0x00000000ff0a7229 */ /* 0x004fd0000000000a */
[----:B---3--:R-:W-:-:S07]  /*0cc0*/  DADD R10, R10, R12 ;  /* 0x000000000a0a7229 */ /* 0x008fce000000000c */
[----:B------:R0:W-:Y:S04]  /*0cd0*/  STG.E.64 desc[UR4][R4.64+0xe0], R10 ;  /* 0x0000e00a04007986 */ /* 0x0001e8000c101b04 */
.L_x_1304:
[----:B------:R-:W-:Y:S05]  /*0ce0*/  BSYNC.RECONVERGENT B0 ;  /* 0x0000000000007941 */ /* 0x000fea0003800200 */
.L_x_1303:
[----:B------:R-:W-:Y:S04]  /*0cf0*/  BSSY.RECONVERGENT B0, `(.L_x_1305) ;  /* 0x0000007000007945 */ /* 0x000fe80003800200 */
[----:B------:R-:W-:Y:S05]  /*0d00*/  @P0 BRA `(.L_x_1306) ;  /* 0x0000000000140947 */ /* 0x000fea0003800000 */
[----:B0-234-:R-:W2:Y:S04]  /*0d10*/  LDG.E.64 R10, desc[UR4][R6.64+0xc0] ;  /* 0x0000c004060a7981 */ /* 0x01dea8000c1e1b00 */
[----:B-1----:R-:W3:Y:S01]  /*0d20*/  LDG.E.64 R12, desc[UR4][R4.64] ;  /* 0x00000004040c7981 */ /* 0x002ee2000c1e1b00 */
[----:B--2---:R-:W-:-:S08]  /*0d30*/  DADD R10, RZ, R10 ;  /* 0x00000000ff0a7229 */ /* 0x004fd0000000000a */
[----:B---3--:R-:W-:-:S07]  /*0d40*/  DADD R10, R10, R12 ;  /* 0x000000000a0a7229 */ /* 0x008fce000000000c */
[----:B------:R0:W-:Y:S04]  /*0d50*/  STG.E.64 desc[UR4][R4.64], R10 ;  /* 0x0000000a04007986 */ /* 0x0001e8000c101b04 */
.L_x_1306:
[----:B------:R-:W-:Y:S05]  /*0d60*/  BSYNC.RECONVERGENT B0 ;  /* 0x0000000000007941 */ /* 0x000fea0003800200 */
.L_x_1305:
[----:B------:R-:W-:Y:S04]  /*0d70*/  BSSY.RECONVERGENT B0, `(.L_x_1307) ;  /* 0x0000007000007945 */ /* 0x000fe80003800200 */
[----:B------:R-:W-:Y:S05]  /*0d80*/  @P0 BRA `(.L_x_1308) ;  /* 0x0000000000140947 */ /* 0x000fea0003800000 */
[----:B0-234-:R-:W2:Y:S04]  /*0d90*/  LDG.E.64 R10, desc[UR4][R6.64+0x4c0] ;  /* 0x0004c004060a7981 */ /* 0x01dea8000c1e1b00 */
[----:B-1----:R-:W3:Y:S01]  /*0da0*/  LDG.E.64 R12, desc[UR4][R4.64+0x20] ;  /* 0x00002004040c7981 */ /* 0x002ee2000c1e1b00 */
[----:B--2---:R-:W-:-:S08]  /*0db0*/  DADD R10, RZ, R10 ;  /* 0x00000000ff0a7229 */ /* 0x004fd0000000000a */
[----:B---3--:R-:W-:-:S07]  /*0dc0*/  DADD R10, R10, R12 ;  /* 0x000000000a0a7229 */ /* 0x008fce000000000c */
[----:B------:R0:W-:Y:S04]  /*0dd0*/  STG.E.64 desc[UR4][R4.64+0x20], R10 ;  /* 0x0000200a04007986 */ /* 0x0001e8000c101b04 */
.L_x_1308:
[----:B------:R-:W-:Y:S05]  /*0de0*/  BSYNC.RECONVERGENT B0 ;  /* 0x0000000000007941 */ /* 0x000fea0003800200 */
.L_x_1307:
[----:B------:R-:W-:Y:S04]  /*0df0*/  BSSY.RECONVERGENT B0, `(.L_x_1309) ;  /* 0x0000007000007945 */ /* 0x000fe80003800200 */
[----:B------:R-:W-:Y:S05]  /*0e00*/  @P0 BRA `(.L_x_1310) ;  /* 0x0000000000140947 */ /* 0x000fea0003800000 */
[----:B0-234-:R-:W2:Y:S04]  /*0e10*/  LDG.E.64 R10, desc[UR4][R6.64+0x8c0] ;  /* 0x0008c004060a7981 */ /* 0x01dea8000c1e1b00 */
[----:B-1----:R-:W3:Y:S01]  /*0e20*/  LDG.E.64 R12, desc[UR4][R4.64+0x40] ;  /* 0x00004004040c7981 */ /* 0x002ee2000c1e1b00 */
[----:B--2---:R-:W-:-:S08]  /*0e30*/  DADD R10, RZ, R10 ;  /* 0x00000000ff0a7229 */ /* 0x004fd0000000000a */
[----:B---3--:R-:W-:-:S07]  /*0e40*/  DADD R10, R10, R12 ;  /* 0x000000000a0a7229 */ /* 0x008fce000000000c */
[----:B------:R0:W-:Y:S04]  /*0e50*/  STG.E.64 desc[UR4][R4.64+0x40], R10 ;  /* 0x0000400a04007986 */ /* 0x0001e8000c101b04 */
.L_x_1310:
[----:B------:R-:W-:Y:S05]  /*0e60*/  BSYNC.RECONVERGENT B0 ;  /* 0x0000000000007941 */ /* 0x000fea0003800200 */
.L_x_1309:
[----:B------:R-:W-:Y:S04]  /*0e70*/  BSSY.RECONVERGENT B0, `(.L_x_1311) ;  /* 0x0000007000007945 */ /* 0x000fe80003800200 */
[----:B------:R-:W-:Y:S05]  /*0e80*/  @P0 BRA `(.L_x_1312) ;  /* 0x0000000000140947 */ /* 0x000fea0003800000 */
[----:B0-234-:R-:W2:Y:S04]  /*0e90*/  LDG.E.64 R10, desc[UR4][R6.64+0xcc0] ;  /* 0x000cc004060a7981 */ /* 0x01dea8000c1e1b00 */
[----:B-1----:R-:W3:Y:S01]  /*0ea0*/  LDG.E.64 R12, desc[UR4][R4.64+0x60] ;  /* 0x00006004040c7981 */ /* 0x002ee2000c1e1b00 */
[----:B--2---:R-:W-:-:S08]  /*0eb0*/  DADD R10, RZ, R10 ;  /* 0x00000000ff0a7229 */ /* 0x004fd0000000000a */
[----:B---3--:R-:W-:-:S07]  /*0ec0*/  DADD R10, R10, R12 ;  /* 0x000000000a0a7229 */ /* 0x008fce000000000c */
[----:B------:R0:W-:Y:S04]  /*0ed0*/  STG.E.64 desc[UR4][R4.64+0x60], R10 ;  /* 0x0000600a04007986 */ /* 0x0001e8000c101b04 */
.L_x_1312:
[----:B------:R-:W-:Y:S05]  /*0ee0*/  BSYNC.RECONVERGENT B0 ;  /* 0x0000000000007941 */ /* 0x000fea0003800200 */
.L_x_1311:
[----:B------:R-:W-:Y:S04]  /*0ef0*/  BSSY.RECONVERGENT B0, `(.L_x_1313) ;  /* 0x0000007000007945 */ /* 0x000fe80003800200 */
[----:B------:R-:W-:Y:S05]  /*0f00*/  @P0 BRA `(.L_x_1314) ;  /* 0x0000000000140947 */ /* 0x000fea0003800000 */
[----:B0-234-:R-:W2:Y:S04]  /*0f10*/  LDG.E.64 R10, desc[UR4][R6.64+0x10c0] ;  /* 0x0010c004060a7981 */ /* 0x01dea8000c1e1b00 */
[----:B-1----:R-:W3:Y:S01]  /*0f20*/  LDG.E.64 R12, desc[UR4][R4.64+0x80] ;  /* 0x00008004040c7981 */ /* 0x002ee2000c1e1b00 */
[----:B--2---:R-:W-:-:S08]  /*0f30*/  DADD R10, RZ, R10 ;  /* 0x00000000ff0a7229 */ /* 0x004fd0000000000a */
[----:B---3--:R-:W-:-:S07]  /*0f40*/  DADD R10, R10, R12 ;  /* 0x000000000a0a7229 */ /* 0x008fce000000000c */
[----:B------:R0:W-:Y:S04]  /*0f50*/  STG.E.64 desc[UR4][R4.64+0x80], R10 ;  /* 0x0000800a04007986 */ /* 0x0001e8000c101b04 */
.L_x_1314:
[----:B------:R-:W-:Y:S05]  /*0f60*/  BSYNC.RECONVERGENT B0 ;  /* 0x0000000000007941 */ /* 0x000fea0003800200 */
.L_x_1313:
[----:B------:R-:W-:Y:S04]  /*0f70*/  BSSY.RECONVERGENT B0, `(.L_x_1315) ;  /* 0x0000007000007945 */ /* 0x000fe80003800200 */
[----:B------:R-:W-:Y:S05]  /*0f80*/  @P0 BRA `(.L_x_1316) ;  /* 0x0000000000140947 */ /* 0x000fea0003800000 */
[----:B0-234-:R-:W2:Y:S04]  /*0f90*/  LDG.E.64 R10, desc[UR4][R6.64+0x14c0] ;  /* 0x0014c004060a7981 */ /* 0x01dea8000c1e1b00 */
[----:B-1----:R-:W3:Y:S01]  /*0fa0*/  LDG.E.64 R12, desc[UR4][R4.64+0xa0] ;  /* 0x0000a004040c7981 */ /* 0x002ee2000c1e1b00 */
[----:B--2---:R-:W-:-:S08]  /*0fb0*/  DADD R10, RZ, R10 ;  /* 0x00000000ff0a7229 */ /* 0x004fd0000000000a */
[----:B---3--:R-:W-:-:S07]  /*0fc0*/  DADD R10, R10, R12 ;  /* 0x000000000a0a7229 */ /* 0x008fce000000000c */
[----:B------:R0:W-:Y:S04]  /*0fd0*/  STG.E.64 desc[UR4][R4.64+0xa0], R10 ;  /* 0x0000a00a04007986 */ /* 0x0001e8000c101b04 */
.L_x_1316:
[----:B------:R-:W-:Y:S05]  /*0fe0*/  BSYNC.RECONVERGENT B0 ;  /* 0x0000000000007941 */ /* 0x000fea0003800200 */
.L_x_1315:
[----:B------:R-:W-:Y:S04]  /*0ff0*/  BSSY.RECONVERGENT B0, `(.L_x_1317) ;  /* 0x0000007000007945 */ /* 0x000fe80003800200 */
[----:B------:R-:W-:Y:S05]  /*1000*/  @P0 BRA `(.L_x_1318) ;  /* 0x0000000000140947 */ /* 0x000fea0003800000 */
[----:B0-234-:R-:W2:Y:S04]  /*1010*/  LDG.E.64 R10, desc[UR4][R6.64+0x18c0] ;  /* 0x0018c004060a7981 */ /* 0x01dea8000c1e1b00 */
[----:B-1----:R-:W3:Y:S01]  /*1020*/  LDG.E.64 R12, desc[UR4][R4.64+0xc0] ;  /* 0x0000c004040c7981 */ /* 0x002ee2000c1e1b00 */
[----:B--2---:R-:W-:-:S08]  /*1030*/  DADD R10, RZ, R10 ;  /* 0x00000000ff0a7229 */ /* 0x004fd0000000000a */
[----:B---3--:R-:W-:-:S07]  /*1040*/  DADD R10, R10, R12 ;  /* 0x000000000a0a7229 */ /* 0x008fce000000000c */
[----:B------:R0:W-:Y:S04]  /*1050*/  STG.E.64 desc[UR4][R4.64+0xc0], R10 ;  /* 0x0000c00a04007986 */ /* 0x0001e8000c101b04 */
.L_x_1318:
[----:B------:R-:W-:Y:S05]  /*1060*/  BSYNC.RECONVERGENT B0 ;  /* 0x0000000000007941 */ /* 0x000fea0003800200 */
.L_x_1317:
[----:B------:R-:W-:Y:S04]  /*1070*/  BSSY.RECONVERGENT B0, `(.L_x_1319) ;  /* 0x0000007000007945 */ /* 0x000fe80003800200 */
[----:B------:R-:W-:Y:S05]  /*1080*/  @P0 BRA `(.L_x_1320) ;  /* 0x0000000000140947 */ /* 0x000fea0003800000 */
[----:B------:R-:W2:Y:S04]  /*1090*/  LDG.E.64 R6, desc[UR4][R6.64+0x1cc0] ;  /* 0x001cc00406067981 */ /* 0x000ea8000c1e1b00 */
[----:B01----:R-:W5:Y:S01]  /*10a0*/  LDG.E.64 R12, desc[UR4][R4.64+0xe0] ;  /* 0x0000e004040c7981 */ /* 0x003f62000c1e1b00 */
[----:B--234-:R-:W-:-:S08]  /*10b0*/  DADD R10, RZ, R6 ;  /* 0x00000000ff0a7229 */ /* 0x01cfd00000000006 */
[----:B-----5:R-:W-:-:S07]  /*10c0*/  DADD R10, R10, R12 ;  /* 0x000000000a0a7229 */ /* 0x020fce000000000c */
[----:B------:R0:W-:Y:S04]  /*10d0*/  STG.E.64 desc[UR4][R4.64+0xe0], R10 ;  /* 0x0000e00a04007986 */ /* 0x0001e8000c101b04 */
.L_x_1320:
[----:B------:R-:W-:Y:S05]  /*10e0*/  BSYNC.RECONVERGENT B0 ;  /* 0x0000000000007941 */ /* 0x000fea0003800200 */
.L_x_1319:
[----:B------:R-:W-:Y:S01]  /*10f0*/  VIADD R9, R9, 0x400 ;  /* 0x0000040009097836 */ /* 0x000fe20000000000 */
[----:B------:R-:W-:Y:S06]  /*1100*/  @P1 BRA `(.L_x_1321) ;  /* 0xfffffff000041947 */ /* 0x000fec000383ffff */
[----:B------:R-:W-:Y:S05]  /*1110*/  EXIT ;  /* 0x000000000000794d */ /* 0x000fea0003800000 */
.L_x_1322:
        /* <DEDUP_REMOVED lines=14> */
.L_x_1430:


//--------------------- .text._Z12gpukernelW8rPdS_S_i --------------------------
	.section	.text._Z12gpukernelW8rPdS_S_i,"ax",@progbits
	.align	128
        .global         _Z12gpukernelW8rPdS_S_i
        .type           _Z12gpukernelW8rPdS_S_i,@function
        .size           _Z12gpukernelW8rPdS_S_i,(.L_x_1431 - _Z12gpukernelW8rPdS_S_i)
        .other          _Z12gpukernelW8rPdS_S_i,@"STO_CUDA_ENTRY STV_DEFAULT"
_Z12gpukernelW8rPdS_S_i:
.text._Z12gpukernelW8rPdS_S_i:
        /* <DEDUP_REMOVED lines=17> */
.L_x_1325:
        /* <DEDUP_REMOVED lines=116> */
.L_x_1324:
[----:B------:R-:W-:Y:S05]  /*0850*/  BSYNC.RECONVERGENT B0 ;  /* 0x0000000000007941 */ /* 0x000fea0003800200 */
.L_x_1323:
[----:B------:R-:W-:Y:S05]  /*0860*/  @P1 BRA `(.L_x_1325) ;  /* 0xfffffff800281947 */ /* 0x000fea000383ffff */
[----:B------:R-:W-:Y:S05]  /*0870*/  EXIT ;  /* 0x000000000000794d */ /* 0x000fea0003800000 */
.L_x_1326:
        /* <DEDUP_REMOVED lines=16> */
.L_x_1431:


//--------------------- .text._Z13gpukernelW16cPdS_S_i --------------------------
	.section	.text._Z13gpukernelW16cPdS_S_i,"ax",@progbits
	.align	128
        .global         _Z13gpukernelW16cPdS_S_i
        .type           _Z13gpukernelW16cPdS_S_i,@function
        .size           _Z13gpukernelW16cPdS_S_i,(.L_x_1432 - _Z13gpukernelW16cPdS_S_i)
        .other          _Z13gpukernelW16cPdS_S_i,@"STO_CUDA_ENTRY STV_DEFAULT"
_Z13gpukernelW16cPdS_S_i:
.text._Z13gpukernelW16cPdS_S_i:
        /* <DEDUP_REMOVED lines=15> */
.L_x_1361:
        /* <DEDUP_REMOVED lines=116> */
.L_x_1328:
[----:B------:R-:W-:Y:S05]  /*0830*/  BSYNC.RECONVERGENT B0 ;  /* 0x0000000000007941 */ /* 0x000fea0003800200 */
.L_x_1327:
[----:B------:R-:W-:Y:S04]  /*0840*/  BSSY.RECONVERGENT B0, `(.L_x_1329) ;  /* 0x0000007000007945 */ /* 0x000fe80003800200 */
[----:B------:R-:W-:Y:S05]  /*0850*/  @P0 BRA `(.L_x_1330) ;  /* 0x0000000000140947 */ /* 0x000fea0003800000 */
[----:B------:R-:W2:Y:S04]  /*0860*/  LDG.E.64 R10, desc[UR4][R6.64+0x80] ;  /* 0x00008004060a7981 */ /* 0x000ea8000c1e1b00 */
[----:B0-----:R-:W3:Y:S01]  /*0870*/  LDG.E.64 R12, desc[UR4][R4.64] ;  /* 0x00000004040c7981 */ /* 0x001ee2000c1e1b00 */
[----:B--2---:R-:W-:-:S08]  /*0880*/  DADD R10, RZ, R10 ;  /* 0x00000000ff0a7229 */ /* 0x004fd0000000000a */
[----:B---3--:R-:W-:-:S07]  /*0890*/  DADD R10, R10, R12 ;  /* 0x000000000a0a7229 */ /* 0x008fce000000000c */
[----:B------:R2:W-:Y:S04]  /*08a0*/  STG.E.64 desc[UR4][R4.64], R10 ;  /* 0x0000000a04007986 */ /* 0x0005e8000c101b04 */
.L_x_1330:
[----:B------:R-:W-:Y:S05]  /*08b0*/  BSYNC.RECONVERGENT B0 ;  /* 0x0000000000007941 */ /* 0x000fea0003800200 */
.L_x_1329:
[----:B------:R-:W-:Y:S04]  /*08c0*/  BSSY.RECONVERGENT B0, `(.L_x_1331) ;  /* 0x0000007000007945 */ /* 0x000fe80003800200 */
[----:B------:R-:W-:Y:S05]  /*08d0*/  @P0 BRA `(.L_x_1332) ;  /* 0x0000000000140947 */ /* 0x000fea0003800000 */
[----:B--2---:R-:W2:Y:S04]  /*08e0*/  LDG.E.64 R10, desc[UR4][R6.64+0x280] ;  /* 0x00028004060a7981 */ /* 0x004ea8000c1e1b00 */
[----:B0-----:R-:W3:Y:S01]  /*08f0*/  LDG.E.64 R12, desc[UR4][R4.64+0x10] ;  /* 0x00001004040c7981 */ /* 0x001ee2000c1e1b00 */
[----:B--2---:R-:W-:-:S08]  /*0900*/  DADD R10, RZ, R10 ;  /* 0x00000000ff0a7229 */ /* 0x004fd0000000000a */
[----:B---3--:R-:W-:-:S07]  /*0910*/  DADD R10, R10, R12 ;  /* 0x000000000a0a7229 */ /* 0x008fce000000000c */
[----:B------:R3:W-:Y:S04]  /*0920*/  STG.E.64 desc[UR4][R4.64+0x10], R10 ;  /* 0x0000100a04007986 */ /* 0x0007e8000c101b04 */
.L_x_1332:
[----:B------:R-:W-:Y:S05]  /*0930*/  BSYNC.RECONVERGENT B0 ;  /* 0x0000000000007941 */ /* 0x000fea0003800200 */
.L_x_1331:
[----:B------:R-:W-:Y:S04]  /*0940*/  BSSY.RECONVERGENT B0, `(.L_x_1333) ;  /* 0x0000007000007945 */ /* 0x000fe80003800200 */
[----:B------:R-:W-:Y:S05]  /*0950*/  @P0 BRA `(.L_x_1334) ;  /* 0x0000000000140947 */ /* 0x000fea0003800000 */
[----:B--23--:R-:W2:Y:S04]  /*0960*/  LDG.E.64 R10, desc[UR4][R6.64+0x480] ;  /* 0x00048004060a7981 */ /* 0x00cea8000c1e1b00 */
[----:B0-----:R-:W3:Y:S01]  /*0970*/  LDG.E.64 R12, desc[UR4][R4.64+0x20] ;  /* 0x00002004040c7981 */ /* 0x001ee2000c1e1b00 */
[----:B--2---:R-:W-:-:S08]  /*0980*/  DADD R10, RZ, R10 ;  /* 0x00000000ff0a7229 */ /* 0x004fd0000000000a */
[----:B---3--:R-:W-:-:S07]  /*0990*/  DADD R10, R10, R12 ;  /* 0x000000000a0a7229 */ /* 0x008fce000000000c */
[----:B------:R4:W-:Y:S04]  /*09a0*/  STG.E.64 desc[UR4][R4.64+0x20], R10 ;  /* 0x0000200a04007986 */ /* 0x0009e8000c101b04 */
.L_x_1334:
[----:B------:R-:W-:Y:S05]  /*09b0*/  BSYNC.RECONVERGENT B0 ;  /* 0x0000000000007941 */ /* 0x000fea0003800200 */
.L_x_1333:
[----:B------:R-:W-:Y:S04]  /*09c0*/  BSSY.RECONVERGENT B0, `(.L_x_1335) ;  /* 0x0000007000007945 */ /* 0x000fe80003800200 */
[----:B------:R-:W-:Y:S05]  /*09d0*/  @P0 BRA `(.L_x_1336) ;  /* 0x0000000000140947 */ /* 0x000fea0003800000 */
[----:B--234-:R-:W2:Y:S04]  /*09e0*/  LDG.E.64 R10, desc[UR4][R6.64+0x680] ;  /* 0x00068004060a7981 */ /* 0x01cea8000c1e1b00 */
[----:B0-----:R-:W3:Y:S01]  /*09f0*/  LDG.E.64 R12, desc[UR4][R4.64+0x30] ;  /* 0x00003004040c7981 */ /* 0x001ee2000c1e1b00 */
[----:B--2---:R-:W-:-:S08]  /*0a00*/  DADD R10, RZ, R10 ;  /* 0x00000000ff0a7229 */ /* 0x004fd0000000000a */
[----:B---3--:R-:W-:-:S07]  /*0a10*/  DADD R10, R10, R12 ;  /* 0x000000000a0a7229 */ /* 0x008fce000000000c */
[----:B------:R0:W-:Y:S04]  /*0a20*/  STG.E.64 desc[UR4][R4.64+0x30], R10 ;  /* 0x0000300a04007986 */ /* 0x0001e8000c101b04 */
.L_x_1336:
[----:B------:R-:W-:Y:S05]  /*0a30*/  BSYNC.RECONVERGENT B0 ;  /* 0x0000000000007941 */ /* 0x000fea0003800200 */
.L_x_1335:
[----:B------:R-:W-:Y:S04]  /*0a40*/  BSSY.RECONVERGENT B0, `(.L_x_1337) ;  /* 0x0000007000007945 */ /* 0x000fe80003800200 */
[----:B------:R-:W-:Y:S05]  /*0a50*/  @P0 BRA `(.L_x_1338) ;  /* 0x0000000000140947 */ /* 0x000fea0003800000 */
[----:B0-234-:R-:W2:Y:S04]  /*0a60*/  LDG.E.64 R10, desc[UR4][R6.64+0x880] ;  /* 0x00088004060a7981 */ /* 0x01dea8000c1e1b00 */
[----:B------:R-:W3:Y:S01]  /*0a70*/  LDG.E.64 R12, desc[UR4][R4.64+0x40] ;  /* 0x00004004040c7981 */ /* 0x000ee2000c1e1b00 */
[----:B--2---:R-:W-:-:S08]  /*0a80*/  DADD R10, RZ, R10 ;  /* 0x00000000ff0a7229 */ /* 0x004fd0000000000a */
[----:B---3--:R-:W-:-:S07]  /*0a90*/  DADD R10, R10, R12 ;  /* 0x000000000a0a7229 */ /* 0x008fce000000000c */
[----:B------:R0:W-:Y:S04]  /*0aa0*/  STG.E.64 desc[UR4][R4.64+0x40], R10 ;  /* 0x0000400a04007986 */ /* 0x0001e8000c101b04 */
.L_x_1338:
[----:B------:R-:W-:Y:S05]  /*0ab0*/  BSYNC.RECONVERGENT B0 ;  /* 0x0000000000007941 */ /* 0x000fea0003800200 */
.L_x_1337:
[----:B------:R-:W-:Y:S04]  /*0ac0*/  BSSY.RECONVERGENT B0, `(.L_x_1339) ;  /* 0x0000007000007945 */ /* 0x000fe80003800200 */
[----:B------:R-:W-:Y:S05]  /*0ad0*/  @P0 BRA `(.L_x_1340) ;  /* 0x0000000000140947 */ /* 0x000fea0003800000 */
[----:B0-234-:R-:W2:Y:S04]  /*0ae0*/  LDG.E.64 R10, desc[UR4][R6.64+0xa80] ;  /* 0x000a8004060a7981 */ /* 0x01dea8000c1e1b00 */
[----:B------:R-:W3:Y:S01]  /*0af0*/  LDG.E.64 R12, desc[UR4][R4.64+0x50] ;  /* 0x00005004040c7981 */ /* 0x000ee2000c1e1b00 */
[----:B--2---:R-:W-:-:S08]  /*0b00*/  DADD R10, RZ, R10 ;  /* 0x00000000ff0a7229 */ /* 0x004fd0000000000a */
[----:B---3--:R-:W-:-:S07]  /*0b10*/  DADD R10, R10, R12 ;  /* 0x000000000a0a7229 */ /* 0x008fce000000000c */
[----:B------:R0:W-:Y:S04]  /*0b20*/  STG.E.64 desc[UR4][R4.64+0x50], R10 ;  /* 0x0000500a04007986 */ /* 0x0001e8000c101b04 */
.L_x_1340:
[----:B------:R-:W-:Y:S05]  /*0b30*/  BSYNC.RECONVERGENT B0 ;  /* 0x0000000000007941 */ /* 0x000fea0003800200 */
.L_x_1339:
[----:B------:R-:W-:Y:S04]  /*0b40*/  BSSY.RECONVERGENT B0, `(.L_x_1341) ;  /* 0x0000007000007945 */ /* 0x000fe80003800200 */
[----:B------:R-:W-:Y:S05]  /*0b50*/  @P0 BRA `(.L_x_1342) ;  /* 0x0000000000140947 */ /* 0x000fea0003800000 */
[----:B0-234-:R-:W2:Y:S04]  /*0b60*/  LDG.E.64 R10, desc[UR4][R6.64+0xc80] ;  /* 0x000c8004060a7981 */ /* 0x01dea8000c1e1b00 */
[----:B------:R-:W3:Y:S01]  /*0b70*/  LDG.E.64 R12, desc[UR4][R4.64+0x60] ;  /* 0x00006004040c7981 */ /* 0x000ee2000c1e1b00 */
[----:B--2---:R-:W-:-:S08]  /*0b80*/  DADD R10, RZ, R10 ;  /* 0x00000000ff0a7229 */ /* 0x004fd0000000000a */
[----:B---3--:R-:W-:-:S07]  /*0b90*/  DADD R10, R10, R12 ;  /* 0x000000000a0a7229 */ /* 0x008fce000000000c */
[----:B------:R0:W-:Y:S04]  /*0ba0*/  STG.E.64 desc[UR4][R4.64+0x60], R10 ;  /* 0x0000600a04007986 */ /* 0x0001e8000c101b04 */
.L_x_1342:
[----:B------:R-:W-:Y:S05]  /*0bb0*/  BSYNC.RECONVERGENT B0 ;  /* 0x0000000000007941 */ /* 0x000fea0003800200 */
.L_x_1341:
[----:B------:R-:W-:Y:S04]  /*0bc0*/  BSSY.RECONVERGENT B0, `(.L_x_1343) ;  /* 0x0000007000007945 */ /* 0x000fe80003800200 */
[----:B------:R-:W-:Y:S05]  /*0bd0*/  @P0 BRA `(.L_x_1344) ;  /* 0x0000000000140947 */ /* 0x000fea0003800000 */
[----:B0-234-:R-:W2:Y:S04]  /*0be0*/  LDG.E.64 R10, desc[UR4][R6.64+0xe80] ;  /* 0x000e8004060a7981 */ /* 0x01dea8000c1e1b00 */
[----:B------:R-:W3:Y:S01]  /*0bf0*/  LDG.E.64 R12, desc[UR4][R4.64+0x70] ;  /* 0x00007004040c7981 */ /* 0x000ee2000c1e1b00 */
[----:B--2---:R-:W-:-:S08]  /*0c00*/  DADD R10, RZ, R10 ;  /* 0x00000000ff0a7229 */ /* 0x004fd0000000000a */
[----:B---3--:R-:W-:-:S07]  /*0c10*/  DADD R10, R10, R12 ;  /* 0x000000000a0a7229 */ /* 0x008fce000000000c */
[----:B------:R0:W-:Y:S04]  /*0c20*/  STG.E.64 desc[UR4][R4.64+0x70], R10 ;  /* 0x0000700a04007986 */ /* 0x0001e8000c101b04 */
.L_x_1344:
[----:B------:R-:W-:Y:S05]  /*0c30*/  BSYNC.RECONVERGENT B0 ;  /* 0x0000000000007941 */ /* 0x000fea0003800200 */
.L_x_1343:
[----:B------:R-:W-:Y:S04]  /*0c40*/  BSSY.RECONVERGENT B0, `(.L_x_1345) ;  /* 0x0000007000007945 */ /* 0x000fe80003800200 */
[----:B------:R-:W-:Y:S05]  /*0c50*/  @P0 BRA `(.L_x_1346) ;  /* 0x0000000000140947 */ /* 0x000fea0003800000 */
[----:B0-234-:R-:W2:Y:S04]  /*0c60*/  LDG.E.64 R10, desc[UR4][R6.64+0x1080] ;  /* 0x00108004060a7981 */ /* 0x01dea8000c1e1b00 */
[----:B------:R-:W3:Y:S01]  /*0c70*/  LDG.E.64 R12, desc[UR4][R4.64+0x80] ;  /* 0x00008004040c7981 */ /* 0x000ee2000c1e1b00 */
[----:B--2---:R-:W-:-:S08]  /*0c80*/  DADD R10, RZ, R10 ;  /* 0x00000000ff0a7229 */ /* 0x004fd0000000000a */
[----:B---3--:R-:W-:-:S07]  /*0c90*/  DADD R10, R10, R12 ;  /* 0x000000000a0a7229 */ /* 0x008fce000000000c */
[----:B------:R0:W-:Y:S04]  /*0ca0*/  STG.E.64 desc[UR4][R4.64+0x80], R10 ;  /* 0x0000800a04007986 */ /* 0x0001e8000c101b04 */
.L_x_1346:
[----:B------:R-:W-:Y:S05]  /*0cb0*/  BSYNC.RECONVERGENT B0 ;  /* 0x0000000000007941 */ /* 0x000fea0003800200 */
.L_x_1345:
[----:B------:R-:W-:Y:S04]  /*0cc0*/  BSSY.RECONVERGENT B0, `(.L_x_1347) ;  /* 0x0000007000007945 */ /* 0x000fe80003800200 */
[----:B------:R-:W-:Y:S05]  /*0cd0*/  @P0 BRA `(.L_x_1348) ;  /* 0x0000000000140947 */ /* 0x000fea0003800000 */
[----:B0-234-:R-:W2:Y:S04]  /*0ce0*/  LDG.E.64 R10, desc[UR4][R6.64+0x1280] ;  /* 0x00128004060a7981 */ /* 0x01dea8000c1e1b00 */
[----:B------:R-:W3:Y:S01]  /*0cf0*/  LDG.E.64 R12, desc[UR4][R4.64+0x90] ;  /* 0x00009004040c7981 */ /* 0x000ee2000c1e1b00 */
[----:B--2---:R-:W-:-:S08]  /*0d00*/  DADD R10, RZ, R10 ;  /* 0x00000000ff0a7229 */ /* 0x004fd0000000000a */
[----:B---3--:R-:W-:-:S07]  /*0d10*/  DADD R10, R10, R12 ;  /* 0x000000000a0a7229 */ /* 0x008fce000000000c */
[----:B------:R0:W-:Y:S04]  /*0d20*/  STG.E.64 desc[UR4][R4.64+0x90], R10 ;  /* 0x0000900a04007986 */ /* 0x0001e8000c101b04 */
.L_x_1348:
[----:B------:R-:W-:Y:S05]  /*0d30*/  BSYNC.RECONVERGENT B0 ;  /* 0x0000000000007941 */ /* 0x000fea0003800200 */
.L_x_1347:
[----:B------:R-:W-:Y:S04]  /*0d40*/  BSSY.RECONVERGENT B0, `(.L_x_1349) ;  /* 0x0000007000007945 */ /* 0x000fe80003800200 */
[----:B------:R-:W-:Y:S05]  /*0d50*/  @P0 BRA `(.L_x_1350) ;  /* 0x0000000000140947 */ /* 0x000fea0003800000 */
[----:B0-234-:R-:W2:Y:S04]  /*0d60*/  LDG.E.64 R10, desc[UR4][R6.64+0x1480] ;  /* 0x00148004060a7981 */ /* 0x01dea8000c1e1b00 */
[----:B------:R-:W3:Y:S01]  /*0d70*/  LDG.E.64 R12, desc[UR4][R4.64+0xa0] ;  /* 0x0000a004040c7981 */ /* 0x000ee2000c1e1b00 */
[----:B--2---:R-:W-:-:S08]  /*0d80*/  DADD R10, RZ, R10 ;  /* 0x00000000ff0a7229 */ /* 0x004fd0000000000a */
[----:B---3--:R-:W-:-:S07]  /*0d90*/  DADD R10, R10, R12 ;  /* 0x000000000a0a7229 */ /* 0x008fce000000000c */
[----:B------:R0:W-:Y:S04]  /*0da0*/  STG.E.64 desc[UR4][R4.64+0xa0], R10 ;  /* 0x0000a00a04007986 */ /* 0x0001e8000c101b04 */
.L_x_1350:
[----:B------:R-:W-:Y:S05]  /*0db0*/  BSYNC.RECONVERGENT B0 ;  /* 0x0000000000007941 */ /* 0x000fea0003800200 */
.L_x_1349:
[----:B------:R-:W-:Y:S04]  /*0dc0*/  BSSY.RECONVERGENT B0, `(.L_x_1351) ;  /* 0x0000007000007945 */ /* 0x000fe80003800200 */
[----:B------:R-:W-:Y:S05]  /*0dd0*/  @P0 BRA `(.L_x_1352) ;  /* 0x0000000000140947 */ /* 0x000fea0003800000 */
[----:B0-234-:R-:W2:Y:S04]  /*0de0*/  LDG.E.64 R10, desc[UR4][R6.64+0x1680] ;  /* 0x00168004060a7981 */ /* 0x01dea8000c1e1b00 */
[----:B------:R-:W3:Y:S01]  /*0df0*/  LDG.E.64 R12, desc[UR4][R4.64+0xb0] ;  /* 0x0000b004040c7981 */ /* 0x000ee2000c1e1b00 */
[----:B--2---:R-:W-:-:S08]  /*0e00*/  DADD R10, RZ, R10 ;  /* 0x00000000ff0a7229 */ /* 0x004fd0000000000a */
[----:B---3--:R-:W-:-:S07]  /*0e10*/  DADD R10, R10, R12 ;  /* 0x000000000a0a7229 */ /* 0x008fce000000000c */
[----:B------:R0:W-:Y:S04]  /*0e20*/  STG.E.64 desc[UR4][R4.64+0xb0], R10 ;  /* 0x0000b00a04007986 */ /* 0x0001e8000c101b04 */
.L_x_1352:
[----:B------:R-:W-:Y:S05]  /*0e30*/  BSYNC.RECONVERGENT B0 ;  /* 0x0000000000007941 */ /* 0x000fea0003800200 */
.L_x_1351:
[----:B------:R-:W-:Y:S04]  /*0e40*/  BSSY.RECONVERGENT B0, `(.L_x_1353) ;  /* 0x0000007000007945 */ /* 0x000fe80003800200 */
[----:B------:R-:W-:Y:S05]  /*0e50*/  @P0 BRA `(.L_x_1354) ;  /* 0x0000000000140947 */ /* 0x000fea0003800000 */
[----:B0-234-:R-:W2:Y:S04]  /*0e60*/  LDG.E.64 R10, desc[UR4][R6.64+0x1880] ;  /* 0x00188004060a7981 */ /* 0x01dea8000c1e1b00 */
[----:B------:R-:W3:Y:S01]  /*0e70*/  LDG.E.64 R12, desc[UR4][R4.64+0xc0] ;  /* 0x0000c004040c7981 */ /* 0x000ee2000c1e1b00 */
[----:B--2---:R-:W-:-:S08]  /*0e80*/  DADD R10, RZ, R10 ;  /* 0x00000000ff0a7229 */ /* 0x004fd0000000000a */
[----:B---3--:R-:W-:-:S07]  /*0e90*/  DADD R10, R10, R12 ;  /* 0x000000000a0a7229 */ /* 0x008fce000000000c */
[----:B------:R0:W-:Y:S04]  /*0ea0*/  STG.E.64 desc[UR4][R4.64+0xc0], R10 ;  /* 0x0000c00a04007986 */ /* 0x0001e8000c101b04 */
.L_x_1354:
[----:B------:R-:W-:Y:S05]  /*0eb0*/  BSYNC.RECONVERGENT B0 ;  /* 0x0000000000007941 */ /* 0x000fea0003800200 */
.L_x_1353:
[----:B------:R-:W-:Y:S04]  /*0ec0*/  BSSY.RECONVERGENT B0, `(.L_x_1355) ;  /* 0x0000007000007945 */ /* 0x000fe80003800200 */
[----:B------:R-:W-:Y:S05]  /*0ed0*/  @P0 BRA `(.L_x_1356) ;  /* 0x0000000000140947 */ /* 0x000fea0003800000 */
[----:B0-234-:R-:W2:Y:S04]  /*0ee0*/  LDG.E.64 R10, desc[UR4][R6.64+0x1a80] ;  /* 0x001a8004060a7981 */ /* 0x01dea8000c1e1b00 */
[----:B------:R-:W3:Y:S01]  /*0ef0*/  LDG.E.64 R12, desc[UR4][R4.64+0xd0] ;  /* 0x0000d004040c7981 */ /* 0x000ee2000c1e1b00 */
[----:B--2---:R-:W-:-:S08]  /*0f00*/  DADD R10, RZ, R10 ;  /* 0x00000000ff0a7229 */ /* 0x004fd0000000000a */
[----:B---3--:R-:W-:-:S07]  /*0f10*/  DADD R10, R10, R12 ;  /* 0x000000000a0a7229 */ /* 0x008fce000000000c */
[----:B------:R0:W-:Y:S04]  /*0f20*/  STG.E.64 desc[UR4][R4.64+0xd0], R10 ;  /* 0x0000d00a04007986 */ /* 0x0001e8000c101b04 */
.L_x_1356:
[----:B------:R-:W-:Y:S05]  /*0f30*/  BSYNC.RECONVERGENT B0 ;  /* 0x0000000000007941 */ /* 0x000fea0003800200 */
.L_x_1355:
[----:B------:R-:W-:Y:S04]  /*0f40*/  BSSY.RECONVERGENT B0, `(.L_x_1357) ;  /* 0x0000007000007945 */ /* 0x000fe80003800200 */
[----:B------:R-:W-:Y:S05]  /*0f50*/  @P0 BRA `(.L_x_1358) ;  /* 0x0000000000140947 */ /* 0x000fea0003800000 */
[----:B0-234-:R-:W2:Y:S04]  /*0f60*/  LDG.E.64 R10, desc[UR4][R6.64+0x1c80] ;  /* 0x001c8004060a7981 */ /* 0x01dea8000c1e1b00 */
[----:B------:R-:W3:Y:S01]  /*0f70*/  LDG.E.64 R12, desc[UR4][R4.64+0xe0] ;  /* 0x0000e004040c7981 */ /* 0x000ee2000c1e1b00 */
[----:B--2---:R-:W-:-:S08]  /*0f80*/  DADD R10, RZ, R10 ;  /* 0x00000000ff0a7229 */ /* 0x004fd0000000000a */
[----:B---3--:R-:W-:-:S07]  /*0f90*/  DADD R10, R10, R12 ;  /* 0x000000000a0a7229 */ /* 0x008fce000000000c */
[----:B------:R0:W-:Y:S04]  /*0fa0*/  STG.E.64 desc[UR4][R4.64+0xe0], R10 ;  /* 0x0000e00a04007986 */ /* 0x0001e8000c101b04 */
.L_x_1358:
[----:B------:R-:W-:Y:S05]  /*0fb0*/  BSYNC.RECONVERGENT B0 ;  /* 0x0000000000007941 */ /* 0x000fea0003800200 */
.L_x_1357:
[----:B------:R-:W-:Y:S04]  /*0fc0*/  BSSY.RECONVERGENT B0, `(.L_x_1359) ;  /* 0x0000007000007945 */ /* 0x000fe80003800200 */
[----:B------:R-:W-:Y:S05]  /*0fd0*/  @P0 BRA `(.L_x_1360) ;  /* 0x0000000000140947 */ /* 0x000fea0003800000 */
[----:B------:R-:W2:Y:S04]  /*0fe0*/  LDG.E.64 R6, desc[UR4][R6.64+0x1e80] ;  /* 0x001e800406067981 */ /* 0x000ea8000c1e1b00 */
[----:B0-----:R-:W5:Y:S01]  /*0ff0*/  LDG.E.64 R12, desc[UR4][R4.64+0xf0] ;  /* 0x0000f004040c7981 */ /* 0x001f62000c1e1b00 */
[----:B--234-:R-:W-:-:S08]  /*1000*/  DADD R10, RZ, R6 ;  /* 0x00000000ff0a7229 */ /* 0x01cfd00000000006 */
[----:B-----5:R-:W-:-:S07]  /*1010*/  DADD R10, R10, R12 ;  /* 0x000000000a0a7229 */ /* 0x020fce000000000c */
[----:B------:R0:W-:Y:S04]  /*1020*/  STG.E.64 desc[UR4][R4.64+0xf0], R10 ;  /* 0x0000f00a04007986 */ /* 0x0001e8000c101b04 */
.L_x_1360:
[----:B------:R-:W-:Y:S05]  /*1030*/  BSYNC.RECONVERGENT B0 ;  /* 0x0000000000007941 */ /* 0x000fea0003800200 */
.L_x_1359:
[----:B------:R-:W-:Y:S01]  /*1040*/  IADD3 R9, PT, PT, R9, 0x400, RZ ;  /* 0x0000040009097810 */ /* 0x000fe20007ffe0ff */
[----:B------:R-:W-:Y:S06]  /*1050*/  @P1 BRA `(.L_x_1361) ;  /* 0xfffffff000241947 */ /* 0x000fec000383ffff */
[----:B------:R-:W-:Y:S05]  /*1060*/  EXIT ;  /* 0x000000000000794d */ /* 0x000fea0003800000 */
.L_x_1362:
        /* <DEDUP_REMOVED lines=9> */
.L_x_1432:


//--------------------- .text._Z13gpukernelW16rPdS_S_i --------------------------
	.section	.text._Z13gpukernelW16rPdS_S_i,"ax",@progbits
	.align	128
        .global         _Z13gpukernelW16rPdS_S_i
        .type           _Z13gpukernelW16rPdS_S_i,@function
        .size           _Z13gpukernelW16rPdS_S_i,(.L_x_1433 - _Z13gpukernelW16rPdS_S_i)
        .other          _Z13gpukernelW16rPdS_S_i,@"STO_CUDA_ENTRY STV_DEFAULT"
_Z13gpukernelW16rPdS_S_i:
.text._Z13gpukernelW16rPdS_S_i:
        /* <DEDUP_REMOVED lines=22> */
.L_x_1363:
        /* <DEDUP_REMOVED lines=164> */
.L_x_1364:
        /* <DEDUP_REMOVED lines=14> */
.L_x_1433:


//--------------------- .text._Z12gpukernelW32PdS_S_i --------------------------
	.section	.text._Z12gpukernelW32PdS_S_i,"ax",@progbits
	.align	128
        .global         _Z12gpukernelW32PdS_S_i
        .type           _Z12gpukernelW32PdS_S_i,@function
        .size           _Z12gpukernelW32PdS_S_i,(.L_x_1434 - _Z12gpukernelW32PdS_S_i)
        .other          _Z12gpukernelW32PdS_S_i,@"STO_CUDA_ENTRY STV_DEFAULT"
_Z12gpukernelW32PdS_S_i:
.text._Z12gpukernelW32PdS_S_i:
        /* <DEDUP_REMOVED lines=9> */
.L_x_1365:
        /* <DEDUP_REMOVED lines=200> */
.L_x_1366:
        /* <DEDUP_REMOVED lines=15> */
.L_x_1434:


//--------------------- .nv.shared.reserved.0     --------------------------
	.section	.nv.shared.reserved.0,"aw",@nobits
	.weak		__nv_reservedSMEM_offset_0_alias
	.size		__nv_reservedSMEM_offset_0_alias, 0, 64
	.other		__nv_reservedSMEM_offset_0_alias,@"STO_CUDA_RESERVED_SHARED STV_DEFAULT"
__nv_reservedSMEM_offset_0_alias:
	.zero		0
	.zero		64


//--------------------- .nv.constant0._Z13gpukernelHNc2ILi1EEvPdS0_S0_i --------------------------
	.section	.nv.constant0._Z13gpukernelHNc2ILi1EEvPdS0_S0_i,"a",@progbits
	.sectionflags	@""
	.align	4
.nv.constant0._Z13gpukernelHNc2ILi1EEvPdS0_S0_i:
	.zero		924


//--------------------- .nv.constant0._Z13gpukernelHNr2ILi1EEvPdS0_S0_i --------------------------
	.section	.nv.constant0._Z13gpukernelHNr2ILi1EEvPdS0_S0_i,"a",@progbits
	.sectionflags	@""
	.align	4
.nv.constant0._Z13gpukernelHNr2ILi1EEvPdS0_S0_i:
	.zero		924


//--------------------- .nv.constant0._Z13gpukernelHNc2ILi2EEvPdS0_S0_i --------------------------
	.section	.nv.constant0._Z13gpukernelHNc2ILi2EEvPdS0_S0_i,"a",@progbits
	.sectionflags	@""
	.align	4
.nv.constant0._Z13gpukernelHNc2ILi2EEvPdS0_S0_i:
	.zero		924


//--------------------- .nv.constant0._Z13gpukernelHNr2ILi2EEvPdS0_S0_i --------------------------
	.section	.nv.constant0._Z13gpukernelHNr2ILi2EEvPdS0_S0_i,"a",@progbits
	.sectionflags	@""
	.align	4
.nv.constant0._Z13gpukernelHNr2ILi2EEvPdS0_S0_i:
	.zero		924


//--------------------- .nv.constant0._Z13gpukernelHNc2ILi4EEvPdS0_S0_i --------------------------
	.section	.nv.constant0._Z13gpukernelHNc2ILi4EEvPdS0_S0_i,"a",@progbits
	.sectionflags	@""
	.align	4
.nv.constant0._Z13gpukernelHNc2ILi4EEvPdS0_S0_i:
	.zero		924


//--------------------- .nv.constant0._Z13gpukernelHNr2ILi4EEvPdS0_S0_i --------------------------
	.section	.nv.constant0._Z13gpukernelHNr2ILi4EEvPdS0_S0_i,"a",@progbits
	.sectionflags	@""
	.align	4
.nv.constant0._Z13gpukernelHNr2ILi4EEvPdS0_S0_i:
	.zero		924


//--------------------- .nv.constant0._Z13gpukernelHNc2ILi8EEvPdS0_S0_i --------------------------
	.section	.nv.constant0._Z13gpukernelHNc2ILi8EEvPdS0_S0_i,"a",@progbits
	.sectionflags	@""
	.align	4
.nv.constant0._Z13gpukernelHNc2ILi8EEvPdS0_S0_i:
	.zero		924


//--------------------- .nv.constant0._Z13gpukernelHNr2ILi8EEvPdS0_S0_i --------------------------
	.section	.nv.constant0._Z13gpukernelHNr2ILi8EEvPdS0_S0_i,"a",@progbits
	.sectionflags	@""
	.align	4
.nv.constant0._Z13gpukernelHNr2ILi8EEvPdS0_S0_i:
	.zero		924


//--------------------- .nv.constant0._Z13gpukernelHNc2ILi16EEvPdS0_S0_i --------------------------
	.section	.nv.constant0._Z13gpukernelHNc2ILi16EEvPdS0_S0_i,"a",@progbits
	.sectionflags	@""
	.align	4
.nv.constant0._Z13gpukernelHNc2ILi16EEvPdS0_S0_i:
	.zero		924


//--------------------- .nv.constant0._Z13gpukernelHNr2ILi16EEvPdS0_S0_i --------------------------
	.section	.nv.constant0._Z13gpukernelHNr2ILi16EEvPdS0_S0_i,"a",@progbits
	.sectionflags	@""
	.align	4
.nv.constant0._Z13gpukernelHNr2ILi16EEvPdS0_S0_i:
	.zero		924


//--------------------- .nv.constant0._Z13gpukernelHNc2ILi32EEvPdS0_S0_i --------------------------
	.section	.nv.constant0._Z13gpukernelHNc2ILi32EEvPdS0_S0_i,"a",@progbits
	.sectionflags	@""
	.align	4
.nv.constant0._Z13gpukernelHNc2ILi32EEvPdS0_S0_i:
	.zero		924


//--------------------- .nv.constant0._Z13gpukernelHNr2ILi32EEvPdS0_S0_i --------------------------
	.section	.nv.constant0._Z13gpukernelHNr2ILi32EEvPdS0_S0_i,"a",@progbits
	.sectionflags	@""
	.align	4
.nv.constant0._Z13gpukernelHNr2ILi32EEvPdS0_S0_i:
	.zero		924


//--------------------- .nv.constant0._Z12gpukernelHNcILi1EEvPdS0_S0_i --------------------------
	.section	.nv.constant0._Z12gpukernelHNcILi1EEvPdS0_S0_i,"a",@progbits
	.sectionflags	@""
	.align	4
.nv.constant0._Z12gpukernelHNcILi1EEvPdS0_S0_i:
	.zero		924


//--------------------- .nv.constant0._Z12gpukernelHNrILi1EEvPdS0_S0_i --------------------------
	.section	.nv.constant0._Z12gpukernelHNrILi1EEvPdS0_S0_i,"a",@progbits
	.sectionflags	@""
	.align	4
.nv.constant0._Z12gpukernelHNrILi1EEvPdS0_S0_i:
	.zero		924


//--------------------- .nv.constant0._Z12gpukernelHNcILi2EEvPdS0_S0_i --------------------------
	.section	.nv.constant0._Z12gpukernelHNcILi2EEvPdS0_S0_i,"a",@progbits
	.sectionflags	@""
	.align	4
.nv.constant0._Z12gpukernelHNcILi2EEvPdS0_S0_i:
	.zero		924


//--------------------- .nv.constant0._Z12gpukernelHNrILi2EEvPdS0_S0_i --------------------------
	.section	.nv.constant0._Z12gpukernelHNrILi2EEvPdS0_S0_i,"a",@progbits
	.sectionflags	@""
	.align	4
.nv.constant0._Z12gpukernelHNrILi2EEvPdS0_S0_i:
	.zero		924


//--------------------- .nv.constant0._Z12gpukernelHNcILi4EEvPdS0_S0_i --------------------------
	.section	.nv.constant0._Z12gpukernelHNcILi4EEvPdS0_S0_i,"a",@progbits
	.sectionflags	@""
	.align	4
.nv.constant0._Z12gpukernelHNcILi4EEvPdS0_S0_i:
	.zero		924


//--------------------- .nv.constant0._Z12gpukernelHNrILi4EEvPdS0_S0_i --------------------------
	.section	.nv.constant0._Z12gpukernelHNrILi4EEvPdS0_S0_i,"a",@progbits
	.sectionflags	@""
	.align	4
.nv.constant0._Z12gpukernelHNrILi4EEvPdS0_S0_i:
	.zero		924


//--------------------- .nv.constant0._Z12gpukernelHNcILi8EEvPdS0_S0_i --------------------------
	.section	.nv.constant0._Z12gpukernelHNcILi8EEvPdS0_S0_i,"a",@progbits
	.sectionflags	@""
	.align	4
.nv.constant0._Z12gpukernelHNcILi8EEvPdS0_S0_i:
	.zero		924


//--------------------- .nv.constant0._Z12gpukernelHNrILi8EEvPdS0_S0_i --------------------------
	.section	.nv.constant0._Z12gpukernelHNrILi8EEvPdS0_S0_i,"a",@progbits
	.sectionflags	@""
	.align	4
.nv.constant0._Z12gpukernelHNrILi8EEvPdS0_S0_i:
	.zero		924


//--------------------- .nv.constant0._Z12gpukernelHNcILi16EEvPdS0_S0_i --------------------------
	.section	.nv.constant0._Z12gpukernelHNcILi16EEvPdS0_S0_i,"a",@progbits
	.sectionflags	@""
	.align	4
.nv.constant0._Z12gpukernelHNcILi16EEvPdS0_S0_i:
	.zero		924


//--------------------- .nv.constant0._Z12gpukernelHNrILi16EEvPdS0_S0_i --------------------------
	.section	.nv.constant0._Z12gpukernelHNrILi16EEvPdS0_S0_i,"a",@progbits
	.sectionflags	@""
	.align	4
.nv.constant0._Z12gpukernelHNrILi16EEvPdS0_S0_i:
	.zero		924


//--------------------- .nv.constant0._Z12gpukernelHNcILi32EEvPdS0_S0_i --------------------------
	.section	.nv.constant0._Z12gpukernelHNcILi32EEvPdS0_S0_i,"a",@progbits
	.sectionflags	@""
	.align	4
.nv.constant0._Z12gpukernelHNcILi32EEvPdS0_S0_i:
	.zero		924


//--------------------- .nv.constant0._Z12gpukernelHNrILi32EEvPdS0_S0_i --------------------------
	.section	.nv.constant0._Z12gpukernelHNrILi32EEvPdS0_S0_i,"a",@progbits
	.sectionflags	@""
	.align	4
.nv.constant0._Z12gpukernelHNrILi32EEvPdS0_S0_i:
	.zero		924


//--------------------- .nv.constant0._Z13gpukernelWNc2ILi1EEvPdS0_S0_i --------------------------
	.section	.nv.constant0._Z13gpukernelWNc2ILi1EEvPdS0_S0_i,"a",@progbits
	.sectionflags	@""
	.align	4
.nv.constant0._Z13gpukernelWNc2ILi1EEvPdS0_S0_i:
	.zero		924


//--------------------- .nv.constant0._Z13gpukernelWNc2ILi2EEvPdS0_S0_i --------------------------
	.section	.nv.constant0._Z13gpukernelWNc2ILi2EEvPdS0_S0_i,"a",@progbits
	.sectionflags	@""
	.align	4
.nv.constant0._Z13gpukernelWNc2ILi2EEvPdS0_S0_i:
	.zero		924


//--------------------- .nv.constant0._Z13gpukernelWNc2ILi4EEvPdS0_S0_i --------------------------
	.section	.nv.constant0._Z13gpukernelWNc2ILi4EEvPdS0_S0_i,"a",@progbits
	.sectionflags	@""
	.align	4
.nv.constant0._Z13gpukernelWNc2ILi4EEvPdS0_S0_i:
	.zero		924


//--------------------- .nv.constant0._Z13gpukernelWNc2ILi8EEvPdS0_S0_i --------------------------
	.section	.nv.constant0._Z13gpukernelWNc2ILi8EEvPdS0_S0_i,"a",@progbits
	.sectionflags	@""
	.align	4
.nv.constant0._Z13gpukernelWNc2ILi8EEvPdS0_S0_i:
	.zero		924


//--------------------- .nv.constant0._Z13gpukernelWNc2ILi16EEvPdS0_S0_i --------------------------
	.section	.nv.constant0._Z13gpukernelWNc2ILi16EEvPdS0_S0_i,"a",@progbits
	.sectionflags	@""
	.align	4
.nv.constant0._Z13gpukernelWNc2ILi16EEvPdS0_S0_i:
	.zero		924


//--------------------- .nv.constant0._Z13gpukernelWNc2ILi32EEvPdS0_S0_i --------------------------
	.section	.nv.constant0._Z13gpukernelWNc2ILi32EEvPdS0_S0_i,"a",@progbits
	.sectionflags	@""
	.align	4
.nv.constant0._Z13gpukernelWNc2ILi32EEvPdS0_S0_i:
	.zero		924


//--------------------- .nv.constant0._Z13gpukernelWNr2ILi1EEvPdS0_S0_i --------------------------
	.section	.nv.constant0._Z13gpukernelWNr2ILi1EEvPdS0_S0_i,"a",@progbits
	.sectionflags	@""
	.align	4
.nv.constant0._Z13gpukernelWNr2ILi1EEvPdS0_S0_i:
	.zero		924


//--------------------- .nv.constant0._Z13gpukernelWNr2ILi2EEvPdS0_S0_i --------------------------
	.section	.nv.constant0._Z13gpukernelWNr2ILi2EEvPdS0_S0_i,"a",@progbits
	.sectionflags	@""
	.align	4
.nv.constant0._Z13gpukernelWNr2ILi2EEvPdS0_S0_i:
	.zero		924


//--------------------- .nv.constant0._Z13gpukernelWNr2ILi4EEvPdS0_S0_i --------------------------
	.section	.nv.constant0._Z13gpukernelWNr2ILi4EEvPdS0_S0_i,"a",@progbits
	.sectionflags	@""
	.align	4
.nv.constant0._Z13gpukernelWNr2ILi4EEvPdS0_S0_i:
	.zero		924


//--------------------- .nv.constant0._Z13gpukernelWNr2ILi8EEvPdS0_S0_i --------------------------
	.section	.nv.constant0._Z13gpukernelWNr2ILi8EEvPdS0_S0_i,"a",@progbits
	.sectionflags	@""
	.align	4
.nv.constant0._Z13gpukernelWNr2ILi8EEvPdS0_S0_i:
	.zero		924


//--------------------- .nv.constant0._Z13gpukernelWNr2ILi16EEvPdS0_S0_i --------------------------
	.section	.nv.constant0._Z13gpukernelWNr2ILi16EEvPdS0_S0_i,"a",@progbits
	.sectionflags	@""
	.align	4
.nv.constant0._Z13gpukernelWNr2ILi16EEvPdS0_S0_i:
	.zero		924


//--------------------- .nv.constant0._Z13gpukernelWNr2ILi32EEvPdS0_S0_i --------------------------
	.section	.nv.constant0._Z13gpukernelWNr2ILi32EEvPdS0_S0_i,"a",@progbits
	.sectionflags	@""
	.align	4
.nv.constant0._Z13gpukernelWNr2ILi32EEvPdS0_S0_i:
	.zero		924


//--------------------- .nv.constant0._Z12gpukernelWNcILi1EEvPdS0_S0_i --------------------------
	.section	.nv.constant0._Z12gpukernelWNcILi1EEvPdS0_S0_i,"a",@progbits
	.sectionflags	@""
	.align	4
.nv.constant0._Z12gpukernelWNcILi1EEvPdS0_S0_i:
	.zero		924


//--------------------- .nv.constant0._Z12gpukernelWNrILi1EEvPdS0_S0_i --------------------------
	.section	.nv.constant0._Z12gpukernelWNrILi1EEvPdS0_S0_i,"a",@progbits
	.sectionflags	@""
	.align	4
.nv.constant0._Z12gpukernelWNrILi1EEvPdS0_S0_i:
	.zero		924


//--------------------- .nv.constant0._Z12gpukernelWNcILi2EEvPdS0_S0_i --------------------------
	.section	.nv.constant0._Z12gpukernelWNcILi2EEvPdS0_S0_i,"a",@progbits
	.sectionflags	@""
	.align	4
.nv.constant0._Z12gpukernelWNcILi2EEvPdS0_S0_i:
	.zero		924


//--------------------- .nv.constant0._Z12gpukernelWNrILi2EEvPdS0_S0_i --------------------------
	.section	.nv.constant0._Z12gpukernelWNrILi2EEvPdS0_S0_i,"a",@progbits
	.sectionflags	@""
	.align	4
.nv.constant0._Z12gpukernelWNrILi2EEvPdS0_S0_i:
	.zero		924


//--------------------- .nv.constant0._Z12gpukernelWNcILi4EEvPdS0_S0_i --------------------------
	.section	.nv.constant0._Z12gpukernelWNcILi4EEvPdS0_S0_i,"a",@progbits
	.sectionflags	@""
	.align	4
.nv.constant0._Z12gpukernelWNcILi4EEvPdS0_S0_i:
	.zero		924


//--------------------- .nv.constant0._Z12gpukernelWNrILi4EEvPdS0_S0_i --------------------------
	.section	.nv.constant0._Z12gpukernelWNrILi4EEvPdS0_S0_i,"a",@progbits
	.sectionflags	@""
	.align	4
.nv.constant0._Z12gpukernelWNrILi4EEvPdS0_S0_i:
	.zero		924


//--------------------- .nv.constant0._Z12gpukernelWNcILi8EEvPdS0_S0_i --------------------------
	.section	.nv.constant0._Z12gpukernelWNcILi8EEvPdS0_S0_i,"a",@progbits
	.sectionflags	@""
	.align	4
.nv.constant0._Z12gpukernelWNcILi8EEvPdS0_S0_i:
	.zero		924


//--------------------- .nv.constant0._Z12gpukernelWNrILi8EEvPdS0_S0_i --------------------------
	.section	.nv.constant0._Z12gpukernelWNrILi8EEvPdS0_S0_i,"a",@progbits
	.sectionflags	@""
	.align	4
.nv.constant0._Z12gpukernelWNrILi8EEvPdS0_S0_i:
	.zero		924


//--------------------- .nv.constant0._Z12gpukernelWNcILi16EEvPdS0_S0_i --------------------------
	.section	.nv.constant0._Z12gpukernelWNcILi16EEvPdS0_S0_i,"a",@progbits
	.sectionflags	@""
	.align	4
.nv.constant0._Z12gpukernelWNcILi16EEvPdS0_S0_i:
	.zero		924


//--------------------- .nv.constant0._Z12gpukernelWNrILi16EEvPdS0_S0_i --------------------------
	.section	.nv.constant0._Z12gpukernelWNrILi16EEvPdS0_S0_i,"a",@progbits
	.sectionflags	@""
	.align	4
.nv.constant0._Z12gpukernelWNrILi16EEvPdS0_S0_i:
	.zero		924


//--------------------- .nv.constant0._Z12gpukernelWNcILi32EEvPdS0_S0_i --------------------------
	.section	.nv.constant0._Z12gpukernelWNcILi32EEvPdS0_S0_i,"a",@progbits
	.sectionflags	@""
	.align	4
.nv.constant0._Z12gpukernelWNcILi32EEvPdS0_S0_i:
	.zero		924


//--------------------- .nv.constant0._Z12gpukernelWNrILi32EEvPdS0_S0_i --------------------------
	.section	.nv.constant0._Z12gpukernelWNrILi32EEvPdS0_S0_i,"a",@progbits
	.sectionflags	@""
	.align	4
.nv.constant0._Z12gpukernelWNrILi32EEvPdS0_S0_i:
	.zero		924


//--------------------- .nv.constant0._Z11gpukernelH1PdS_S_i --------------------------
	.section	.nv.constant0._Z11gpukernelH1PdS_S_i,"a",@progbits
	.sectionflags	@""
	.align	4
.nv.constant0._Z11gpukernelH1PdS_S_i:
	.zero		924


//--------------------- .nv.constant0._Z12gpukernelH2cPdS_S_i --------------------------
	.section	.nv.constant0._Z12gpukernelH2cPdS_S_i,"a",@progbits
	.sectionflags	@""
	.align	4
.nv.constant0._Z12gpukernelH2cPdS_S_i:
	.zero		924


//--------------------- .nv.constant0._Z12gpukernelH2rPdS_S_i --------------------------
	.section	.nv.constant0._Z12gpukernelH2rPdS_S_i,"a",@progbits
	.sectionflags	@""
	.align	4
.nv.constant0._Z12gpukernelH2rPdS_S_i:
	.zero		924


//--------------------- .nv.constant0._Z12gpukernelH4cPdS_S_i --------------------------
	.section	.nv.constant0._Z12gpukernelH4cPdS_S_i,"a",@progbits
	.sectionflags	@""
	.align	4
.nv.constant0._Z12gpukernelH4cPdS_S_i:
	.zero		924


//--------------------- .nv.constant0._Z12gpukernelH4rPdS_S_i --------------------------
	.section	.nv.constant0._Z12gpukernelH4rPdS_S_i,"a",@progbits
	.sectionflags	@""
	.align	4
.nv.constant0._Z12gpukernelH4rPdS_S_i:
	.zero		924


//--------------------- .nv.constant0._Z12gpukernelH8cPdS_S_i --------------------------
	.section	.nv.constant0._Z12gpukernelH8cPdS_S_i,"a",@progbits
	.sectionflags	@""
	.align	4
.nv.constant0._Z12gpukernelH8cPdS_S_i:
	.zero		924


//--------------------- .nv.constant0._Z12gpukernelH8rPdS_S_i --------------------------
	.section	.nv.constant0._Z12gpukernelH8rPdS_S_i,"a",@progbits
	.sectionflags	@""
	.align	4
.nv.constant0._Z12gpukernelH8rPdS_S_i:
	.zero		924


//--------------------- .nv.constant0._Z13gpukernelH16cPdS_S_i --------------------------
	.section	.nv.constant0._Z13gpukernelH16cPdS_S_i,"a",@progbits
	.sectionflags	@""
	.align	4
.nv.constant0._Z13gpukernelH16cPdS_S_i:
	.zero		924


//--------------------- .nv.constant0._Z13gpukernelH16rPdS_S_i --------------------------
	.section	.nv.constant0._Z13gpukernelH16rPdS_S_i,"a",@progbits
	.sectionflags	@""
	.align	4
.nv.constant0._Z13gpukernelH16rPdS_S_i:
	.zero		924


//--------------------- .nv.constant0._Z12gpukernelH32PdS_S_i --------------------------
	.section	.nv.constant0._Z12gpukernelH32PdS_S_i,"a",@progbits
	.sectionflags	@""
	.align	4
.nv.constant0._Z12gpukernelH32PdS_S_i:
	.zero		924


//--------------------- .nv.constant0._Z11gpukernelW1PdS_S_i --------------------------
	.section	.nv.constant0._Z11gpukernelW1PdS_S_i,"a",@progbits
	.sectionflags	@""
	.align	4
.nv.constant0._Z11gpukernelW1PdS_S_i:
	.zero		924


//--------------------- .nv.constant0._Z12gpukernelW2cPdS_S_i --------------------------
	.section	.nv.constant0._Z12gpukernelW2cPdS_S_i,"a",@progbits
	.sectionflags	@""
	.align	4
.nv.constant0._Z12gpukernelW2cPdS_S_i:
	.zero		924


//--------------------- .nv.constant0._Z12gpukernelW2rPdS_S_i --------------------------
	.section	.nv.constant0._Z12gpukernelW2rPdS_S_i,"a",@progbits
	.sectionflags	@""
	.align	4
.nv.constant0._Z12gpukernelW2rPdS_S_i:
	.zero		924


//--------------------- .nv.constant0._Z12gpukernelW4cPdS_S_i --------------------------
	.section	.nv.constant0._Z12gpukernelW4cPdS_S_i,"a",@progbits
	.sectionflags	@""
	.align	4
.nv.constant0._Z12gpukernelW4cPdS_S_i:
	.zero		924


//--------------------- .nv.constant0._Z12gpukernelW4rPdS_S_i --------------------------
	.section	.nv.constant0._Z12gpukernelW4rPdS_S_i,"a",@progbits
	.sectionflags	@""
	.align	4
.nv.constant0._Z12gpukernelW4rPdS_S_i:
	.zero		924


//--------------------- .nv.constant0._Z12gpukernelW8cPdS_S_i --------------------------
	.section	.nv.constant0._Z12gpukernelW8cPdS_S_i,"a",@progbits
	.sectionflags	@""
	.align	4
.nv.constant0._Z12gpukernelW8cPdS_S_i:
	.zero		924


//--------------------- .nv.constant0._Z12gpukernelW8rPdS_S_i --------------------------
	.section	.nv.constant0._Z12gpukernelW8rPdS_S_i,"a",@progbits
	.sectionflags	@""
	.align	4
.nv.constant0._Z12gpukernelW8rPdS_S_i:
	.zero		924


//--------------------- .nv.constant0._Z13gpukernelW16cPdS_S_i --------------------------
	.section	.nv.constant0._Z13gpukernelW16cPdS_S_i,"a",@progbits
	.sectionflags	@""
	.align	4
.nv.constant0._Z13gpukernelW16cPdS_S_i:
	.zero		924


//--------------------- .nv.constant0._Z13gpukernelW16rPdS_S_i --------------------------
	.section	.nv.constant0._Z13gpukernelW16rPdS_S_i,"a",@progbits
	.sectionflags	@""
	.align	4
.nv.constant0._Z13gpukernelW16rPdS_S_i:
	.zero		924


//--------------------- .nv.constant0._Z12gpukernelW32PdS_S_i --------------------------
	.section	.nv.constant0._Z12gpukernelW32PdS_S_i,"a",@progbits
	.sectionflags	@""
	.align	4
.nv.constant0._Z12gpukernelW32PdS_S_i:
	.zero		924


//--------------------- SYMBOLS --------------------------

	.type		.nv.reservedSmem.offset0,@object
	.size		.nv.reservedSmem.offset0,0x4
